	.target	sm_100a

	.elftype	@"ET_EXEC"


//--------------------- .note.nv.tkinfo           --------------------------
	.section	.note.nv.tkinfo,"",@"SHT_NOTE"
	.sectionflags	@"SHF_NOTE_NV_TKINFO"
	.tkinfo
        /*0018*/ 	.word	0x00000002
        /*0030*/ 	.string	""
        /*0030*/ 	.string	"ptxas"
        /*0030*/ 	.string	"Cuda compilation tools, release 13.0, V13.0.88"
        /*0030*/ 	.string	"Build cuda_13.0.r13.0/compiler.36424714_0"
        /*0030*/ 	.string	"-arch sm_100a -m 64 "



//--------------------- .note.nv.cuinfo           --------------------------
	.section	.note.nv.cuinfo,"",@"SHT_NOTE"
	.sectionflags	@"SHF_NOTE_NV_CUINFO"
        /*0018*/ 	.short	0x0002
        /*001a*/ 	.short	0x0064
        /*001c*/ 	.short	0x0082
	.zero		2


//--------------------- .nv.info                  --------------------------
	.section	.nv.info,"",@"SHT_CUDA_INFO"
	.align	4


	//----- nvinfo : EIATTR_REGCOUNT
	.align		4
        /*0000*/ 	.byte	0x04, 0x2f
        /*0002*/ 	.short	(.L_19 - .L_18)
	.align		4
.L_18:
        /*0004*/ 	.word	index@(_ZN7cutlass13device_kernelINS_4gemm6kernel13GemmUniversalIN4cute5tupleIJiiiiEEENS1_10collective13CollectiveMmaINS1_35MainloopSm100TmaUmmaWarpSpecializedILi7ELi2ELi2ENS5_IJNS4_1CILi2EEENSA_ILi1EEESC_EEEEENS5_IJNSA_ILi256EEENSA_ILi224EEENSA_ILi32EEEEEENS_10bfloat16_tENS5_IJlSC_lEEESJ_SK_NS4_8TiledMMAINS4_8MMA_AtomIJNS4_26SM100_MMA_F16BF16_2x1SM_SSISJ_SJ_fLi256ELi224ELNS4_4UMMA5MajorE0ELSP_0ELNSO_7ScaleInE0ELSQ_0EEEEEENS4_6LayoutINS5_IJSC_SC_SC_EEENS5_IJNSA_ILi0EEESV_SV_EEEEENS5_IJNS4_10UnderscoreESY_SY_EEEEENS4_18SM100_TMA_2SM_LOADENS4_14ComposedLayoutINS4_7SwizzleILi2ELi4ELi3EEENS4_18smem_ptr_flag_bitsILi16EEENST_INS5_IJNSA_ILi8EEESH_EEENS5_IJSH_SC_EEEEEEEvNS4_8identityES11_S1B_vS1C_EENS_8epilogue10collective18CollectiveEpilogueINS1E_23Sm100TmaWarpSpecializedILi2ELi1ELi224ELb1ELb0EEEJNS5_IJNSA_ILi128EEESG_SH_EEENS5_IJNST_IS1J_SC_EENST_ISG_SC_EEEEESJ_SK_SJ_SK_NS1E_6fusion15FusionCallbacksIS1I_NS1O_17LinearCombinationISJ_fSJ_fLNS_15FloatRoundStyleE2EEES1K_S1N_JEEENS4_5SM1004TMEM4LOAD26SM100_TMEM_LOAD_32dp32b32xENS4_13SM90_TMA_LOADES1B_NS4_39AutoVectorizingCopyWithAssumedAlignmentILi128EEENS4_14SM90_TMA_STOREES1B_S20_S20_EEEvvEEEEvNT_6ParamsE)
        /*0008*/ 	.word	0x000000ff


	//----- nvinfo : EIATTR_FRAME_SIZE
	.align		4
.L_19:
        /*000c*/ 	.byte	0x04, 0x11
        /*000e*/ 	.short	(.L_21 - .L_20)
	.align		4
.L_20:
        /*0010*/ 	.word	index@($__internal_2_$__cuda_sm10x_tcgen05_guardrail_trap_unallocated_columns_being_dealloced)
        /*0014*/ 	.word	0x000001a8


	//----- nvinfo : EIATTR_FRAME_SIZE
	.align		4
.L_21:
        /*0018*/ 	.byte	0x04, 0x11
        /*001a*/ 	.short	(.L_23 - .L_22)
	.align		4
.L_22:
        /*001c*/ 	.word	index@($__internal_1_$__cuda_sm10x_tcgen05_guardrail_trap_phase_invalid_during_alloc)
        /*0020*/ 	.word	0x000001a8


	//----- nvinfo : EIATTR_FRAME_SIZE
	.align		4
.L_23:
        /*0024*/ 	.byte	0x04, 0x11
        /*0026*/ 	.short	(.L_25 - .L_24)
	.align		4
.L_24:
        /*0028*/ 	.word	index@($__internal_0_$__cuda_sm10x_tcgen05_guardrail_trap_col_being_dealloced_not_returned_by_alloc)
        /*002c*/ 	.word	0x000001a8


	//----- nvinfo : EIATTR_FRAME_SIZE
	.align		4
.L_25:
        /*0030*/ 	.byte	0x04, 0x11
        /*0032*/ 	.short	(.L_27 - .L_26)
	.align		4
.L_26:
        /*0034*/ 	.word	index@(_ZN7cutlass13device_kernelINS_4gemm6kernel13GemmUniversalIN4cute5tupleIJiiiiEEENS1_10collective13CollectiveMmaINS1_35MainloopSm100TmaUmmaWarpSpecializedILi7ELi2ELi2ENS5_IJNS4_1CILi2EEENSA_ILi1EEESC_EEEEENS5_IJNSA_ILi256EEENSA_ILi224EEENSA_ILi32EEEEEENS_10bfloat16_tENS5_IJlSC_lEEESJ_SK_NS4_8TiledMMAINS4_8MMA_AtomIJNS4_26SM100_MMA_F16BF16_2x1SM_SSISJ_SJ_fLi256ELi224ELNS4_4UMMA5MajorE0ELSP_0ELNSO_7ScaleInE0ELSQ_0EEEEEENS4_6LayoutINS5_IJSC_SC_SC_EEENS5_IJNSA_ILi0EEESV_SV_EEEEENS5_IJNS4_10UnderscoreESY_SY_EEEEENS4_18SM100_TMA_2SM_LOADENS4_14ComposedLayoutINS4_7SwizzleILi2ELi4ELi3EEENS4_18smem_ptr_flag_bitsILi16EEENST_INS5_IJNSA_ILi8EEESH_EEENS5_IJSH_SC_EEEEEEEvNS4_8identityES11_S1B_vS1C_EENS_8epilogue10collective18CollectiveEpilogueINS1E_23Sm100TmaWarpSpecializedILi2ELi1ELi224ELb1ELb0EEEJNS5_IJNSA_ILi128EEESG_SH_EEENS5_IJNST_IS1J_SC_EENST_ISG_SC_EEEEESJ_SK_SJ_SK_NS1E_6fusion15FusionCallbacksIS1I_NS1O_17LinearCombinationISJ_fSJ_fLNS_15FloatRoundStyleE2EEES1K_S1N_JEEENS4_5SM1004TMEM4LOAD26SM100_TMEM_LOAD_32dp32b32xENS4_13SM90_TMA_LOADES1B_NS4_39AutoVectorizingCopyWithAssumedAlignmentILi128EEENS4_14SM90_TMA_STOREES1B_S20_S20_EEEvvEEEEvNT_6ParamsE)
        /*0038*/ 	.word	0x000001a8


	//----- nvinfo : EIATTR_MIN_STACK_SIZE
	.align		4
.L_27:
        /*003c*/ 	.byte	0x04, 0x12
        /*003e*/ 	.short	(.L_29 - .L_28)
	.align		4
.L_28:
        /*0040*/ 	.word	index@(_ZN7cutlass13device_kernelINS_4gemm6kernel13GemmUniversalIN4cute5tupleIJiiiiEEENS1_10collective13CollectiveMmaINS1_35MainloopSm100TmaUmmaWarpSpecializedILi7ELi2ELi2ENS5_IJNS4_1CILi2EEENSA_ILi1EEESC_EEEEENS5_IJNSA_ILi256EEENSA_ILi224EEENSA_ILi32EEEEEENS_10bfloat16_tENS5_IJlSC_lEEESJ_SK_NS4_8TiledMMAINS4_8MMA_AtomIJNS4_26SM100_MMA_F16BF16_2x1SM_SSISJ_SJ_fLi256ELi224ELNS4_4UMMA5MajorE0ELSP_0ELNSO_7ScaleInE0ELSQ_0EEEEEENS4_6LayoutINS5_IJSC_SC_SC_EEENS5_IJNSA_ILi0EEESV_SV_EEEEENS5_IJNS4_10UnderscoreESY_SY_EEEEENS4_18SM100_TMA_2SM_LOADENS4_14ComposedLayoutINS4_7SwizzleILi2ELi4ELi3EEENS4_18smem_ptr_flag_bitsILi16EEENST_INS5_IJNSA_ILi8EEESH_EEENS5_IJSH_SC_EEEEEEEvNS4_8identityES11_S1B_vS1C_EENS_8epilogue10collective18CollectiveEpilogueINS1E_23Sm100TmaWarpSpecializedILi2ELi1ELi224ELb1ELb0EEEJNS5_IJNSA_ILi128EEESG_SH_EEENS5_IJNST_IS1J_SC_EENST_ISG_SC_EEEEESJ_SK_SJ_SK_NS1E_6fusion15FusionCallbacksIS1I_NS1O_17LinearCombinationISJ_fSJ_fLNS_15FloatRoundStyleE2EEES1K_S1N_JEEENS4_5SM1004TMEM4LOAD26SM100_TMEM_LOAD_32dp32b32xENS4_13SM90_TMA_LOADES1B_NS4_39AutoVectorizingCopyWithAssumedAlignmentILi128EEENS4_14SM90_TMA_STOREES1B_S20_S20_EEEvvEEEEvNT_6ParamsE)
        /*0044*/ 	.word	0x000001a8
.L_29:


//--------------------- .nv.compat                --------------------------
	.section	.nv.compat,"",@"SHT_CUDA_COMPAT_INFO"
	.align	4
        /*0000*/ 	.byte	0x02, 0x09, 0x01, 0x00, 0x02, 0x02, 0x02, 0x00, 0x02, 0x05, 0x05, 0x00, 0x03, 0x07, 0x01, 0x01
        /*0010*/ 	.byte	0x02, 0x03, 0x01, 0x00, 0x02, 0x06, 0x01, 0x00, 0x04, 0x0b, 0x08, 0x00, 0x09, 0x00, 0x00, 0x00
        /*0020*/ 	.byte	0x00, 0x00, 0x00, 0x00


//--------------------- .nv.info._ZN7cutlass13device_kernelINS_4gemm6kernel13GemmUniversalIN4cute5tupleIJiiiiEEENS1_10collective13CollectiveMmaINS1_35MainloopSm100TmaUmmaWarpSpecializedILi7ELi2ELi2ENS5_IJNS4_1CILi2EEENSA_ILi1EEESC_EEEEENS5_IJNSA_ILi256EEENSA_ILi224EEENSA_ILi32EEEEEENS_10bfloat16_tENS5_IJlSC_lEEESJ_SK_NS4_8TiledMMAINS4_8MMA_AtomIJNS4_26SM100_MMA_F16BF16_2x1SM_SSISJ_SJ_fLi256ELi224ELNS4_4UMMA5MajorE0ELSP_0ELNSO_7ScaleInE0ELSQ_0EEEEEENS4_6LayoutINS5_IJSC_SC_SC_EEENS5_IJNSA_ILi0EEESV_SV_EEEEENS5_IJNS4_10UnderscoreESY_SY_EEEEENS4_18SM100_TMA_2SM_LOADENS4_14ComposedLayoutINS4_7SwizzleILi2ELi4ELi3EEENS4_18smem_ptr_flag_bitsILi16EEENST_INS5_IJNSA_ILi8EEESH_EEENS5_IJSH_SC_EEEEEEEvNS4_8identityES11_S1B_vS1C_EENS_8epilogue10collective18CollectiveEpilogueINS1E_23Sm100TmaWarpSpecializedILi2ELi1ELi224ELb1ELb0EEEJNS5_IJNSA_ILi128EEESG_SH_EEENS5_IJNST_IS1J_SC_EENST_ISG_SC_EEEEESJ_SK_SJ_SK_NS1E_6fusion15FusionCallbacksIS1I_NS1O_17LinearCombinationISJ_fSJ_fLNS_15FloatRoundStyleE2EEES1K_S1N_JEEENS4_5SM1004TMEM4LOAD26SM100_TMEM_LOAD_32dp32b32xENS4_13SM90_TMA_LOADES1B_NS4_39AutoVectorizingCopyWithAssumedAlignmentILi128EEENS4_14SM90_TMA_STOREES1B_S20_S20_EEEvvEEEEvNT_6ParamsE --------------------------
	.section	.nv.info._ZN7cutlass13device_kernelINS_4gemm6kernel13GemmUniversalIN4cute5tupleIJiiiiEEENS1_10collective13CollectiveMmaINS1_35MainloopSm100TmaUmmaWarpSpecializedILi7ELi2ELi2ENS5_IJNS4_1CILi2EEENSA_ILi1EEESC_EEEEENS5_IJNSA_ILi256EEENSA_ILi224EEENSA_ILi32EEEEEENS_10bfloat16_tENS5_IJlSC_lEEESJ_SK_NS4_8TiledMMAINS4_8MMA_AtomIJNS4_26SM100_MMA_F16BF16_2x1SM_SSISJ_SJ_fLi256ELi224ELNS4_4UMMA5MajorE0ELSP_0ELNSO_7ScaleInE0ELSQ_0EEEEEENS4_6LayoutINS5_IJSC_SC_SC_EEENS5_IJNSA_ILi0EEESV_SV_EEEEENS5_IJNS4_10UnderscoreESY_SY_EEEEENS4_18SM100_TMA_2SM_LOADENS4_14ComposedLayoutINS4_7SwizzleILi2ELi4ELi3EEENS4_18smem_ptr_flag_bitsILi16EEENST_INS5_IJNSA_ILi8EEESH_EEENS5_IJSH_SC_EEEEEEEvNS4_8identityES11_S1B_vS1C_EENS_8epilogue10collective18CollectiveEpilogueINS1E_23Sm100TmaWarpSpecializedILi2ELi1ELi224ELb1ELb0EEEJNS5_IJNSA_ILi128EEESG_SH_EEENS5_IJNST_IS1J_SC_EENST_ISG_SC_EEEEESJ_SK_SJ_SK_NS1E_6fusion15FusionCallbacksIS1I_NS1O_17LinearCombinationISJ_fSJ_fLNS_15FloatRoundStyleE2EEES1K_S1N_JEEENS4_5SM1004TMEM4LOAD26SM100_TMEM_LOAD_32dp32b32xENS4_13SM90_TMA_LOADES1B_NS4_39AutoVectorizingCopyWithAssumedAlignmentILi128EEENS4_14SM90_TMA_STOREES1B_S20_S20_EEEvvEEEEvNT_6ParamsE,"",@"SHT_CUDA_INFO"
	.sectionflags	@""
	.align	4


	//----- nvinfo : EIATTR_CUDA_API_VERSION
	.align		4
        /*0000*/ 	.byte	0x04, 0x37
        /*0002*/ 	.short	(.L_31 - .L_30)
.L_30:
        /*0004*/ 	.word	0x00000082


	//----- nvinfo : EIATTR_KPARAM_INFO
	.align		4
.L_31:
        /*0008*/ 	.byte	0x04, 0x17
        /*000a*/ 	.short	(.L_33 - .L_32)
.L_32:
        /*000c*/ 	.word	0x00000000
        /*0010*/ 	.short	0x0000
        /*0012*/ 	.short	0x0000
        /*0014*/ 	.byte	0x00, 0xf0, 0x01, 0x20


	//----- nvinfo : EIATTR_AT_ENTRY_FRAGMENTS
	.align		4
.L_33:
        /*0018*/ 	.byte	0x04, 0x4f
        /*001a*/ 	.short	(.L_35 - .L_34)


	//   ....[0]....
.L_34:
        /*001c*/ 	.word	0x00000007


	//----- nvinfo : EIATTR_RESERVED_SMEM_USED
	.align		4
.L_35:
        /*0020*/ 	.byte	0x01, 0x41
	.zero		2


	//----- nvinfo : EIATTR_SPARSE_MMA_MASK
	.align		4
        /*0024*/ 	.byte	0x03, 0x50
        /*0026*/ 	.short	0x0000


	//----- nvinfo : EIATTR_TCGEN05_2CTA_USED
	.align		4
        /*0028*/ 	.byte	0x01, 0x52
	.zero		2


	//----- nvinfo : EIATTR_MAXREG_COUNT
	.align		4
        /*002c*/ 	.byte	0x03, 0x1b
        /*002e*/ 	.short	0x00ff


	//----- nvinfo : EIATTR_NUM_BARRIERS
	.align		4
        /*0030*/ 	.byte	0x02, 0x4c
        /*0032*/ 	.byte	0x07
	.zero		1


	//----- nvinfo : EIATTR_EXTERNS
	.align		4
        /*0034*/ 	.byte	0x04, 0x0f
        /*0036*/ 	.short	(.L_37 - .L_36)


	//   ....[0]....
	.align		4
.L_36:
        /*0038*/ 	.word	index@(__assertfail)


	//----- nvinfo : EIATTR_ANNOTATIONS
	.align		4
.L_37:
        /*003c*/ 	.byte	0x04, 0x55
        /*003e*/ 	.short	(.L_39 - .L_38)


	//   ....[0]....
.L_38:
        /*0040*/ 	.word	0x00000001
        /*0044*/ 	.byte	0xe0, 0x00, 0x00, 0x00, 0x01, 0x00, 0x00, 0x00, 0x80, 0x01, 0x00, 0x00, 0x01, 0x00, 0x00, 0x00
        /* <DEDUP_REMOVED lines=215> */
        /*0dc4*/ 	.byte	0x50, 0xc8, 0x00, 0x00, 0x01, 0x00, 0x00, 0x00, 0x00, 0xc9, 0x00, 0x00


	//----- nvinfo : EIATTR_MERCURY_ISA_VERSION
	.align		4
.L_39:
        /*0dd0*/ 	.byte	0x03, 0x5f
        /*0dd2*/ 	.short	0x0101


	//----- nvinfo : EIATTR_INT_WARP_WIDE_INSTR_OFFSETS
	.align		4
        /*0dd4*/ 	.byte	0x04, 0x31
        /*0dd6*/ 	.short	(.L_41 - .L_40)


	//   ....[0]....
.L_40:
        /*0dd8*/ 	.word	0x00000d60


	//   ....[1]....
        /*0ddc*/ 	.word	0x00000e00


	//   ....[2]....
        /*0de0*/ 	.word	0x00004140


	//   ....[3]....
        /*0de4*/ 	.word	0x00004170


	//   ....[4]....
        /*0de8*/ 	.word	0x00004190


	//   ....[5]....
        /*0dec*/ 	.word	0x00004dd0


	//   ....[6]....
        /*0df0*/ 	.word	0x00004e70


	//   ....[7]....
        /*0df4*/ 	.word	0x00004ed0


	//   ....[8]....
        /*0df8*/ 	.word	0x00004f30


	//   ....[9]....
        /*0dfc*/ 	.word	0x00004f80


	//   ....[10]....
        /*0e00*/ 	.word	0x00004fa0


	//   ....[11]....
        /*0e04*/ 	.word	0x00005040


	//   ....[12]....
        /*0e08*/ 	.word	0x000050a0


	//----- nvinfo : EIATTR_COOP_GROUP_MASK_REGIDS
	.align		4
.L_41:
        /*0e0c*/ 	.byte	0x04, 0x29
        /*0e0e*/ 	.short	(.L_43 - .L_42)


	//   ....[0]....
.L_42:
        /*0e10*/ 	.word	0xffffffff


	//   ....[1]....
        /*0e14*/ 	.word	0xffffffff


	//   ....[2]....
        /*0e18*/ 	.word	0xffffffff


	//   ....[3]....
        /*0e1c*/ 	.word	0xffffffff


	//   ....[4]....
        /*0e20*/ 	.word	0xffffffff


	//   ....[5]....
        /*0e24*/ 	.word	0xffffffff


	//   ....[6]....
        /*0e28*/ 	.word	0xffffffff


	//   ....[7]....
        /*0e2c*/ 	.word	0xffffffff


	//   ....[8]....
        /*0e30*/ 	.word	0xffffffff


	//   ....[9]....
        /*0e34*/ 	.word	0xffffffff


	//   ....[10]....
        /*0e38*/ 	.word	0xffffffff


	//   ....[11]....
        /*0e3c*/ 	.word	0xffffffff


	//   ....[12]....
        /*0e40*/ 	.word	0xffffffff


	//   ....[13]....
        /*0e44*/ 	.word	0xffffffff


	//----- nvinfo : EIATTR_COOP_GROUP_INSTR_OFFSETS
	.align		4
.L_43:
        /*0e48*/ 	.byte	0x04, 0x28
        /*0e4a*/ 	.short	(.L_45 - .L_44)


	//   ....[0]....
.L_44:
        /*0e4c*/ 	.word	0x000000b0


	//   ....[1]....
        /*0e50*/ 	.word	0x00000570


	//   ....[2]....
        /*0e54*/ 	.word	0x00000750


	//   ....[3]....
        /*0e58*/ 	.word	0x000008a0


	//   ....[4]....
        /*0e5c*/ 	.word	0x00000990


	//   ....[5]....
        /*0e60*/ 	.word	0x00000af0


	//   ....[6]....
        /*0e64*/ 	.word	0x00000c40


	//   ....[7]....
        /*0e68*/ 	.word	0x00000e80


	//   ....[8]....
        /*0e6c*/ 	.word	0x000020d0


	//   ....[9]....
        /*0e70*/ 	.word	0x00003120


	//   ....[10]....
        /*0e74*/ 	.word	0x000035f0


	//   ....[11]....
        /*0e78*/ 	.word	0x00003620


	//   ....[12]....
        /*0e7c*/ 	.word	0x00004040


	//   ....[13]....
        /*0e80*/ 	.word	0x00004250


	//----- nvinfo : EIATTR_VRC_CTA_INIT_COUNT
	.align		4
.L_45:
        /*0e84*/ 	.byte	0x02, 0x4a
        /*0e86*/ 	.byte	0x80
	.zero		1


	//----- nvinfo : EIATTR_SYSCALL_OFFSETS
	.align		4
        /*0e88*/ 	.byte	0x04, 0x46
        /*0e8a*/ 	.short	(.L_47 - .L_46)


	//   ....[0]....
.L_46:
        /*0e8c*/ 	.word	0x00005ba0


	//   ....[1]....
        /*0e90*/ 	.word	0x00005c90


	//   ....[2]....
        /*0e94*/ 	.word	0x00007370


	//   ....[3]....
        /*0e98*/ 	.word	0x000074e0


	//   ....[4]....
        /*0e9c*/ 	.word	0x00007650


	//   ....[5]....
        /*0ea0*/ 	.word	0x000077c0


	//   ....[6]....
        /*0ea4*/ 	.word	0x00007930


	//   ....[7]....
        /*0ea8*/ 	.word	0x00007ad0


	//   ....[8]....
        /*0eac*/ 	.word	0x00007c70


	//----- nvinfo : EIATTR_MBARRIER_INSTR_OFFSETS
	.align		4
.L_47:
        /*0eb0*/ 	.byte	0x04, 0x39
        /*0eb2*/ 	.short	(.L_49 - .L_48)


	//   ....[0]....
.L_48:
        /*0eb4*/ 	.word	0x00000660
        /*0eb8*/ 	.word	0x000000ff
        /*0ebc*/ 	.word	0x00000000
        /*0ec0*/ 	.short	0x0100
        /*0ec2*/ 	.byte	0x04
	.zero		1


	//   ....[1]....
        /*0ec4*/ 	.word	0x00000670
        /*0ec8*/ 	.word	0x000000ff
        /*0ecc*/ 	.word	0x00000038
        /*0ed0*/ 	.short	0x0100
        /*0ed2*/ 	.byte	0x04
	.zero		1


	//   ....[2]....
        /*0ed4*/ 	.word	0x00000680
        /*0ed8*/ 	.word	0x000000ff
        /*0edc*/ 	.word	0x00000008
        /*0ee0*/ 	.short	0x0100
        /*0ee2*/ 	.byte	0x04
	.zero		1


	//   ....[3]....
        /*0ee4*/ 	.word	0x00000690
        /*0ee8*/ 	.word	0x000000ff
        /*0eec*/ 	.word	0x00000040
        /*0ef0*/ 	.short	0x0100
        /*0ef2*/ 	.byte	0x04
	.zero		1


	//   ....[4]....
        /*0ef4*/ 	.word	0x000006a0
        /*0ef8*/ 	.word	0x000000ff
        /*0efc*/ 	.word	0x00000010
        /*0f00*/ 	.short	0x0100
        /*0f02*/ 	.byte	0x04
	.zero		1


	//   ....[5]....
        /*0f04*/ 	.word	0x000006b0
        /*0f08*/ 	.word	0x000000ff
        /*0f0c*/ 	.word	0x00000048
        /*0f10*/ 	.short	0x0100
        /*0f12*/ 	.byte	0x04
	.zero		1


	//   ....[6]....
        /*0f14*/ 	.word	0x000006c0
        /*0f18*/ 	.word	0x000000ff
        /*0f1c*/ 	.word	0x00000018
        /*0f20*/ 	.short	0x0100
        /*0f22*/ 	.byte	0x04
	.zero		1


	//   ....[7]....
        /*0f24*/ 	.word	0x000006d0
        /*0f28*/ 	.word	0x000000ff
        /*0f2c*/ 	.word	0x00000050
        /*0f30*/ 	.short	0x0100
        /*0f32*/ 	.byte	0x04
	.zero		1


	//   ....[8]....
        /*0f34*/ 	.word	0x000006e0
        /*0f38*/ 	.word	0x000000ff
        /*0f3c*/ 	.word	0x00000020
        /*0f40*/ 	.short	0x0100
        /*0f42*/ 	.byte	0x04
	.zero		1


	//   ....[9]....
        /*0f44*/ 	.word	0x000006f0
        /*0f48*/ 	.word	0x000000ff
        /*0f4c*/ 	.word	0x00000058
        /*0f50*/ 	.short	0x0100
        /*0f52*/ 	.byte	0x04
	.zero		1


	//   ....[10]....
        /*0f54*/ 	.word	0x00000700
        /*0f58*/ 	.word	0x000000ff
        /*0f5c*/ 	.word	0x00000028
        /*0f60*/ 	.short	0x0100
        /*0f62*/ 	.byte	0x04
	.zero		1


	//   ....[11]....
        /*0f64*/ 	.word	0x00000710
        /*0f68*/ 	.word	0x000000ff
        /*0f6c*/ 	.word	0x00000060
        /*0f70*/ 	.short	0x0100
        /*0f72*/ 	.byte	0x04
	.zero		1


	//   ....[12]....
        /*0f74*/ 	.word	0x00000720
        /*0f78*/ 	.word	0x000000ff
        /*0f7c*/ 	.word	0x00000030
        /*0f80*/ 	.short	0x0100
        /*0f82*/ 	.byte	0x04
	.zero		1


	//   ....[13]....
        /*0f84*/ 	.word	0x00000730
        /*0f88*/ 	.word	0x000000ff
        /*0f8c*/ 	.word	0x00000068
        /*0f90*/ 	.short	0x0100
        /*0f92*/ 	.byte	0x04
	.zero		1


	//   ....[14]....
        /*0f94*/ 	.word	0x00000850
        /*0f98*/ 	.word	0x000000ff
        /*0f9c*/ 	.word	0x00000070
        /*0fa0*/ 	.short	0x0100
        /*0fa2*/ 	.byte	0x04
	.zero		1


	//   ....[15]....
        /*0fa4*/ 	.word	0x00000860
        /*0fa8*/ 	.word	0x000000ff
        /*0fac*/ 	.word	0x00000080
        /*0fb0*/ 	.short	0x0100
        /*0fb2*/ 	.byte	0x04
	.zero		1


	//   ....[16]....
        /*0fb4*/ 	.word	0x00000870
        /*0fb8*/ 	.word	0x000000ff
        /*0fbc*/ 	.word	0x00000078
        /*0fc0*/ 	.short	0x0100
        /*0fc2*/ 	.byte	0x04
	.zero		1


	//   ....[17]....
        /*0fc4*/ 	.word	0x00000880
        /*0fc8*/ 	.word	0x000000ff
        /*0fcc*/ 	.word	0x00000088
        /*0fd0*/ 	.short	0x0100
        /*0fd2*/ 	.byte	0x04
	.zero		1


	//   ....[18]....
        /*0fd4*/ 	.word	0x00000960
        /*0fd8*/ 	.word	0x000000ff
        /*0fdc*/ 	.word	0x00000090
        /*0fe0*/ 	.short	0x0100
        /*0fe2*/ 	.byte	0x04
	.zero		1


	//   ....[19]....
        /*0fe4*/ 	.word	0x00000970
        /*0fe8*/ 	.word	0x000000ff
        /*0fec*/ 	.word	0x00000098
        /*0ff0*/ 	.short	0x0100
        /*0ff2*/ 	.byte	0x04
	.zero		1


	//   ....[20]....
        /*0ff4*/ 	.word	0x00000aa0
        /*0ff8*/ 	.word	0x000000ff
        /*0ffc*/ 	.word	0x000000a0
        /*1000*/ 	.short	0x0100
        /*1002*/ 	.byte	0x04
	.zero		1


	//   ....[21]....
        /*1004*/ 	.word	0x00000ab0
        /*1008*/ 	.word	0x000000ff
        /*100c*/ 	.word	0x000000b0
        /*1010*/ 	.short	0x0100
        /*1012*/ 	.byte	0x04
	.zero		1


	//   ....[22]....
        /*1014*/ 	.word	0x00000ac0
        /*1018*/ 	.word	0x000000ff
        /*101c*/ 	.word	0x000000a8
        /*1020*/ 	.short	0x0100
        /*1022*/ 	.byte	0x04
	.zero		1


	//   ....[23]....
        /*1024*/ 	.word	0x00000ad0
        /*1028*/ 	.word	0x000000ff
        /*102c*/ 	.word	0x000000b8
        /*1030*/ 	.short	0x0100
        /*1032*/ 	.byte	0x04
	.zero		1


	//   ....[24]....
        /*1034*/ 	.word	0x00000bf0
        /*1038*/ 	.word	0x000000ff
        /*103c*/ 	.word	0x000000c0
        /*1040*/ 	.short	0x0100
        /*1042*/ 	.byte	0x04
	.zero		1


	//   ....[25]....
        /*1044*/ 	.word	0x00000c00
        /*1048*/ 	.word	0x000000ff
        /*104c*/ 	.word	0x000000d0
        /*1050*/ 	.short	0x0100
        /*1052*/ 	.byte	0x04
	.zero		1


	//   ....[26]....
        /*1054*/ 	.word	0x00000c10
        /*1058*/ 	.word	0x000000ff
        /*105c*/ 	.word	0x000000c8
        /*1060*/ 	.short	0x0100
        /*1062*/ 	.byte	0x04
	.zero		1


	//   ....[27]....
        /*1064*/ 	.word	0x00000c20
        /*1068*/ 	.word	0x000000ff
        /*106c*/ 	.word	0x000000d8
        /*1070*/ 	.short	0x0100
        /*1072*/ 	.byte	0x04
	.zero		1


	//   ....[28]....
        /*1074*/ 	.word	0x00000d10
        /*1078*/ 	.word	0x000000ff
        /*107c*/ 	.word	0x000000e0
        /*1080*/ 	.short	0x0100
        /*1082*/ 	.byte	0x04
	.zero		1


	//   ....[29]....
        /*1084*/ 	.word	0x00000d20
        /*1088*/ 	.word	0x000000ff
        /*108c*/ 	.word	0x000000f0
        /*1090*/ 	.short	0x0100
        /*1092*/ 	.byte	0x04
	.zero		1


	//   ....[30]....
        /*1094*/ 	.word	0x00000d30
        /*1098*/ 	.word	0x000000ff
        /*109c*/ 	.word	0x000000e8
        /*10a0*/ 	.short	0x0100
        /*10a2*/ 	.byte	0x04
	.zero		1


	//   ....[31]....
        /*10a4*/ 	.word	0x00000d40
        /*10a8*/ 	.word	0x000000ff
        /*10ac*/ 	.word	0x000000f8
        /*10b0*/ 	.short	0x0100
        /*10b2*/ 	.byte	0x04
	.zero		1


	//   ....[32]....
        /*10b4*/ 	.word	0x00000e40
        /*10b8*/ 	.word	0x000000ff
        /*10bc*/ 	.word	0x00000100
        /*10c0*/ 	.short	0x0100
        /*10c2*/ 	.byte	0x06
	.zero		1


	//   ....[33]....
        /*10c4*/ 	.word	0x00001900
        /*10c8*/ 	.word	0x00000000
        /*10cc*/ 	.word	0x000000f0
        /*10d0*/ 	.short	0x010a
        /*10d2*/ 	.byte	0xff
	.zero		1


	//   ....[34]....
        /*10d4*/ 	.word	0x00001930
        /*10d8*/ 	.word	0x00000000
        /*10dc*/ 	.word	0x000000e0
        /*10e0*/ 	.short	0x0101
        /*10e2*/ 	.byte	0xff
	.zero		1


	//   ....[35]....
        /*10e4*/ 	.word	0x00001a00
        /*10e8*/ 	.word	0x000000ff
        /*10ec*/ 	.word	0x00000038
        /*10f0*/ 	.short	0x010a
        /*10f2*/ 	.byte	0x05
	.zero		1


	//   ....[36]....
        /*10f4*/ 	.word	0x00001ad0
        /*10f8*/ 	.word	0x000000ff
        /*10fc*/ 	.word	0x00000038
        /*1100*/ 	.short	0x010a
        /*1102*/ 	.byte	0x21
	.zero		1


	//   ....[37]....
        /*1104*/ 	.word	0x00001c80
        /*1108*/ 	.word	0x000000ff
        /*110c*/ 	.word	0x00000038
        /*1110*/ 	.short	0x010a
        /*1112*/ 	.byte	0x07
	.zero		1


	//   ....[38]....
        /*1114*/ 	.word	0x00001d80
        /*1118*/ 	.word	0x000000ff
        /*111c*/ 	.word	0x00000098
        /*1120*/ 	.short	0x0101
        /*1122*/ 	.byte	0x04
	.zero		1


	//   ....[39]....
        /*1124*/ 	.word	0x00001da0
        /*1128*/ 	.word	0x000000ff
        /*112c*/ 	.word	0x00000038
        /*1130*/ 	.short	0x010a
        /*1132*/ 	.byte	0x05
	.zero		1


	//   ....[40]....
        /*1134*/ 	.word	0x00001e20
        /*1138*/ 	.word	0x000000ff
        /*113c*/ 	.word	0x00000038
        /*1140*/ 	.short	0x010a
        /*1142*/ 	.byte	0x11
	.zero		1


	//   ....[41]....
        /*1144*/ 	.word	0x00001fb0
        /*1148*/ 	.word	0x000000ff
        /*114c*/ 	.word	0x00000038
        /*1150*/ 	.short	0x010a
        /*1152*/ 	.byte	0x08
	.zero		1


	//   ....[42]....
        /*1154*/ 	.word	0x00002100
        /*1158*/ 	.word	0x00000003
        /*115c*/ 	.word	0x000000a0
        /*1160*/ 	.short	0x010a
        /*1162*/ 	.byte	0xff
	.zero		1


	//   ....[43]....
        /*1164*/ 	.word	0x00002250
        /*1168*/ 	.word	0x00000000
        /*116c*/ 	.word	0x00000000
        /*1170*/ 	.short	0x0101
        /*1172*/ 	.byte	0xff
	.zero		1


	//   ....[44]....
        /*1174*/ 	.word	0x000027f0
        /*1178*/ 	.word	0x000000ff
        /*117c*/ 	.word	0x00000000
        /*1180*/ 	.short	0x010a
        /*1182*/ 	.byte	0x04
	.zero		1


	//   ....[45]....
        /*1184*/ 	.word	0x00002880
        /*1188*/ 	.word	0x000000ff
        /*118c*/ 	.word	0x00000000
        /*1190*/ 	.short	0x010a
        /*1192*/ 	.byte	0x05
	.zero		1


	//   ....[46]....
        /*1194*/ 	.word	0x00002910
        /*1198*/ 	.word	0x000000ff
        /*119c*/ 	.word	0x00000000
        /*11a0*/ 	.short	0x010a
        /*11a2*/ 	.byte	0x05
	.zero		1


	//   ....[47]....
        /*11a4*/ 	.word	0x000029a0
        /*11a8*/ 	.word	0x000000ff
        /*11ac*/ 	.word	0x00000000
        /*11b0*/ 	.short	0x010a
        /*11b2*/ 	.byte	0x05
	.zero		1


	//   ....[48]....
        /*11b4*/ 	.word	0x00002a30
        /*11b8*/ 	.word	0x000000ff
        /*11bc*/ 	.word	0x00000000
        /*11c0*/ 	.short	0x010a
        /*11c2*/ 	.byte	0x05
	.zero		1


	//   ....[49]....
        /*11c4*/ 	.word	0x00002ac0
        /*11c8*/ 	.word	0x000000ff
        /*11cc*/ 	.word	0x00000000
        /*11d0*/ 	.short	0x010a
        /*11d2*/ 	.byte	0x05
	.zero		1


	//   ....[50]....
        /*11d4*/ 	.word	0x00002b60
        /*11d8*/ 	.word	0x00000000
        /*11dc*/ 	.word	0x00000000
        /*11e0*/ 	.short	0x010a
        /*11e2*/ 	.byte	0xff
	.zero		1


	//   ....[51]....
        /*11e4*/ 	.word	0x00002c80
        /*11e8*/ 	.word	0x00000002
        /*11ec*/ 	.word	0x000000e0
        /*11f0*/ 	.short	0x010a
        /*11f2*/ 	.byte	0xff
	.zero		1


	//   ....[52]....
        /*11f4*/ 	.word	0x00002cf0
        /*11f8*/ 	.word	0x00000002
        /*11fc*/ 	.word	0x00000000
        /*1200*/ 	.short	0x0101
        /*1202*/ 	.byte	0xff
	.zero		1


	//   ....[53]....
        /*1204*/ 	.word	0x00002d10
        /*1208*/ 	.word	0x000000ff
        /*120c*/ 	.word	0x000000b0
        /*1210*/ 	.short	0x010a
        /*1212*/ 	.byte	0x04
	.zero		1


	//   ....[54]....
        /*1214*/ 	.word	0x00002e30
        /*1218*/ 	.word	0x00000002
        /*121c*/ 	.word	0x000000a0
        /*1220*/ 	.short	0x010a
        /*1222*/ 	.byte	0xff
	.zero		1


	//   ....[55]....
        /*1224*/ 	.word	0x00002f30
        /*1228*/ 	.word	0x00000002
        /*122c*/ 	.word	0x00000000
        /*1230*/ 	.short	0x0101
        /*1232*/ 	.byte	0xff
	.zero		1


	//   ....[56]....
        /*1234*/ 	.word	0x00002fc0
        /*1238*/ 	.word	0x000000ff
        /*123c*/ 	.word	0x000000b0
        /*1240*/ 	.short	0x0106
        /*1242*/ 	.byte	0x04
	.zero		1


	//   ....[57]....
        /*1244*/ 	.word	0x00002fe0
        /*1248*/ 	.word	0x000000ff
        /*124c*/ 	.word	0x000000b0
        /*1250*/ 	.short	0x010a
        /*1252*/ 	.byte	0x04
	.zero		1


	//   ....[58]....
        /*1254*/ 	.word	0x00003070
        /*1258*/ 	.word	0x000000ff
        /*125c*/ 	.word	0x000000b0
        /*1260*/ 	.short	0x0106
        /*1262*/ 	.byte	0x06
	.zero		1


	//   ....[59]....
        /*1264*/ 	.word	0x000030b0
        /*1268*/ 	.word	0x00000000
        /*126c*/ 	.word	0x000000b0
        /*1270*/ 	.short	0x010a
        /*1272*/ 	.byte	0xff
	.zero		1


	//   ....[60]....
        /*1274*/ 	.word	0x000032f0
        /*1278*/ 	.word	0x000000ff
        /*127c*/ 	.word	0x00000008
        /*1280*/ 	.short	0x010a
        /*1282*/ 	.byte	0x05
	.zero		1


	//   ....[61]....
        /*1284*/ 	.word	0x00003310
        /*1288*/ 	.word	0x000000ff
        /*128c*/ 	.word	0x00000008
        /*1290*/ 	.short	0x010a
        /*1292*/ 	.byte	0x05
	.zero		1


	//   ....[62]....
        /*1294*/ 	.word	0x000034a0
        /*1298*/ 	.word	0x000000ff
        /*129c*/ 	.word	0x00000008
        /*12a0*/ 	.short	0x010a
        /*12a2*/ 	.byte	0x05
	.zero		1


	//   ....[63]....
        /*12a4*/ 	.word	0x000034c0
        /*12a8*/ 	.word	0x000000ff
        /*12ac*/ 	.word	0x00000008
        /*12b0*/ 	.short	0x010a
        /*12b2*/ 	.byte	0x05
	.zero		1


	//   ....[64]....
        /*12b4*/ 	.word	0x00003580
        /*12b8*/ 	.word	0x000000ff
        /*12bc*/ 	.word	0x00000000
        /*12c0*/ 	.short	0x0101
        /*12c2*/ 	.byte	0x04
	.zero		1


	//   ....[65]....
        /*12c4*/ 	.word	0x00003880
        /*12c8*/ 	.word	0x00000000
        /*12cc*/ 	.word	0x000000a0
        /*12d0*/ 	.short	0x010a
        /*12d2*/ 	.byte	0xff
	.zero		1


	//   ....[66]....
        /*12d4*/ 	.word	0x00003940
        /*12d8*/ 	.word	0x00000000
        /*12dc*/ 	.word	0x00000000
        /*12e0*/ 	.short	0x0101
        /*12e2*/ 	.byte	0xff
	.zero		1


	//   ....[67]....
        /*12e4*/ 	.word	0x000039f0
        /*12e8*/ 	.word	0x000000ff
        /*12ec*/ 	.word	0x00000000
        /*12f0*/ 	.short	0x010a
        /*12f2*/ 	.byte	0x05
	.zero		1


	//   ....[68]....
        /*12f4*/ 	.word	0x00003a00
        /*12f8*/ 	.word	0x000000ff
        /*12fc*/ 	.word	0x000000d0
        /*1300*/ 	.short	0x010a
        /*1302*/ 	.byte	0x17
	.zero		1


	//   ....[69]....
        /*1304*/ 	.word	0x00003ab0
        /*1308*/ 	.word	0x000000ff
        /*130c*/ 	.word	0x00000000
        /*1310*/ 	.short	0x010a
        /*1312*/ 	.byte	0x07
	.zero		1


	//   ....[70]....
        /*1314*/ 	.word	0x00003be0
        /*1318*/ 	.word	0x000000ff
        /*131c*/ 	.word	0x00000000
        /*1320*/ 	.short	0x010a
        /*1322*/ 	.byte	0x06
	.zero		1


	//   ....[71]....
        /*1324*/ 	.word	0x00003e50
        /*1328*/ 	.word	0x000000ff
        /*132c*/ 	.word	0x00000000
        /*1330*/ 	.short	0x010a
        /*1332*/ 	.byte	0x04
	.zero		1


	//   ....[72]....
        /*1334*/ 	.word	0x00003ef0
        /*1338*/ 	.word	0x00000000
        /*133c*/ 	.word	0x00000000
        /*1340*/ 	.short	0x010a
        /*1342*/ 	.byte	0xff
	.zero		1


	//   ....[73]....
        /*1344*/ 	.word	0x00003f30
        /*1348*/ 	.word	0x00000000
        /*134c*/ 	.word	0x00000000
        /*1350*/ 	.short	0x010a
        /*1352*/ 	.byte	0xff
	.zero		1


	//   ....[74]....
        /*1354*/ 	.word	0x00003fa0
        /*1358*/ 	.word	0x000000ff
        /*135c*/ 	.word	0x00000000
        /*1360*/ 	.short	0x0101
        /*1362*/ 	.byte	0x04
	.zero		1


	//   ....[75]....
        /*1364*/ 	.word	0x00003fe0
        /*1368*/ 	.word	0x000000ff
        /*136c*/ 	.word	0x00000100
        /*1370*/ 	.short	0x010a
        /*1372*/ 	.byte	0x12
	.zero		1


	//   ....[76]....
        /*1374*/ 	.word	0x00004030
        /*1378*/ 	.word	0x000000ff
        /*137c*/ 	.word	0x00000000
        /*1380*/ 	.short	0x0101
        /*1382*/ 	.byte	0x04
	.zero		1


	//   ....[77]....
        /*1384*/ 	.word	0x000044d0
        /*1388*/ 	.word	0x00000003
        /*138c*/ 	.word	0x000000a0
        /*1390*/ 	.short	0x010a
        /*1392*/ 	.byte	0xff
	.zero		1


	//   ....[78]....
        /*1394*/ 	.word	0x00004640
        /*1398*/ 	.word	0x00000000
        /*139c*/ 	.word	0x00000000
        /*13a0*/ 	.short	0x0101
        /*13a2*/ 	.byte	0xff
	.zero		1


	//   ....[79]....
        /*13a4*/ 	.word	0x00004af0
        /*13a8*/ 	.word	0x000000ff
        /*13ac*/ 	.word	0x00000098
        /*13b0*/ 	.short	0x010a
        /*13b2*/ 	.byte	0x06
	.zero		1


	//   ....[80]....
        /*13b4*/ 	.word	0x00004d00
        /*13b8*/ 	.word	0x000000ff
        /*13bc*/ 	.word	0x00000080
        /*13c0*/ 	.short	0x010a
        /*13c2*/ 	.byte	0x05
	.zero		1


	//   ....[81]....
        /*13c4*/ 	.word	0x000050e0
        /*13c8*/ 	.word	0x000000ff
        /*13cc*/ 	.word	0x00000070
        /*13d0*/ 	.short	0x010b
        /*13d2*/ 	.byte	0x05
	.zero		1


	//   ....[82]....
        /*13d4*/ 	.word	0x000050f0
        /*13d8*/ 	.word	0x000000ff
        /*13dc*/ 	.word	0x00000000
        /*13e0*/ 	.short	0x0101
        /*13e2*/ 	.byte	0x04
	.zero		1


	//   ....[83]....
        /*13e4*/ 	.word	0x00005140
        /*13e8*/ 	.word	0x000000ff
        /*13ec*/ 	.word	0x00000000
        /*13f0*/ 	.short	0x010a
        /*13f2*/ 	.byte	0x04
	.zero		1


	//   ....[84]....
        /*13f4*/ 	.word	0x000051e0
        /*13f8*/ 	.word	0x00000000
        /*13fc*/ 	.word	0x00000000
        /*1400*/ 	.short	0x010a
        /*1402*/ 	.byte	0xff
	.zero		1


	//   ....[85]....
        /*1404*/ 	.word	0x00005400
        /*1408*/ 	.word	0x000000ff
        /*140c*/ 	.word	0x000000a0
        /*1410*/ 	.short	0x010a
        /*1412*/ 	.byte	0x04
	.zero		1


	//   ....[86]....
        /*1414*/ 	.word	0x000054d0
        /*1418*/ 	.word	0x000000ff
        /*141c*/ 	.word	0x00000000
        /*1420*/ 	.short	0x0101
        /*1422*/ 	.byte	0x04
	.zero		1


	//   ....[87]....
        /*1424*/ 	.word	0x00006160
        /*1428*/ 	.word	0x00000008
        /*142c*/ 	.word	0x00000070
        /*1430*/ 	.short	0x010a
        /*1432*/ 	.byte	0xff
	.zero		1


	//   ....[88]....
        /*1434*/ 	.word	0x00006200
        /*1438*/ 	.word	0x00000005
        /*143c*/ 	.word	0x000000c0
        /*1440*/ 	.short	0x010a
        /*1442*/ 	.byte	0xff
	.zero		1


	//   ....[89]....
        /*1444*/ 	.word	0x000068c0
        /*1448*/ 	.word	0x00000008
        /*144c*/ 	.word	0x00000070
        /*1450*/ 	.short	0x010a
        /*1452*/ 	.byte	0xff
	.zero		1


	//   ....[90]....
        /*1454*/ 	.word	0x00007250
        /*1458*/ 	.word	0x00000005
        /*145c*/ 	.word	0x000000c0
        /*1460*/ 	.short	0x010a
        /*1462*/ 	.byte	0xff
	.zero		1


	//   ....[91]....
        /*1464*/ 	.word	0x00008a60
        /*1468*/ 	.word	0x000000ff
        /*146c*/ 	.word	0x00000000
        /*1470*/ 	.short	0x0101
        /*1472*/ 	.byte	0x07
	.zero		1


	//   ....[92]....
        /*1474*/ 	.word	0x0000c730
        /*1478*/ 	.word	0x00000000
        /*147c*/ 	.word	0x00000000
        /*1480*/ 	.short	0x0101
        /*1482*/ 	.byte	0xff
	.zero		1


	//   ....[93]....
        /*1484*/ 	.word	0x0000c9e0
        /*1488*/ 	.word	0x00000000
        /*148c*/ 	.word	0x000000f0
        /*1490*/ 	.short	0x010a
        /*1492*/ 	.byte	0xff
	.zero		1


	//   ....[94]....
        /*1494*/ 	.word	0x0000ca40
        /*1498*/ 	.word	0x00000000
        /*149c*/ 	.word	0x00000038
        /*14a0*/ 	.short	0x010a
        /*14a2*/ 	.byte	0xff
	.zero		1


	//   ....[95]....
        /*14a4*/ 	.word	0x0000caa0
        /*14a8*/ 	.word	0x00000000
        /*14ac*/ 	.word	0x00000038
        /*14b0*/ 	.short	0x010a
        /*14b2*/ 	.byte	0xff
	.zero		1


	//   ....[96]....
        /*14b4*/ 	.word	0x0000caf0
        /*14b8*/ 	.word	0x00000003
        /*14bc*/ 	.word	0x000000a0
        /*14c0*/ 	.short	0x010a
        /*14c2*/ 	.byte	0xff
	.zero		1


	//   ....[97]....
        /*14c4*/ 	.word	0x0000cb50
        /*14c8*/ 	.word	0x00000000
        /*14cc*/ 	.word	0x00000000
        /*14d0*/ 	.short	0x010a
        /*14d2*/ 	.byte	0xff
	.zero		1


	//   ....[98]....
        /*14d4*/ 	.word	0x0000cbb0
        /*14d8*/ 	.word	0x00000000
        /*14dc*/ 	.word	0x00000000
        /*14e0*/ 	.short	0x010a
        /*14e2*/ 	.byte	0xff
	.zero		1


	//   ....[99]....
        /*14e4*/ 	.word	0x0000cc10
        /*14e8*/ 	.word	0x00000000
        /*14ec*/ 	.word	0x00000000
        /*14f0*/ 	.short	0x010a
        /*14f2*/ 	.byte	0xff
	.zero		1


	//   ....[100]....
        /*14f4*/ 	.word	0x0000cc70
        /*14f8*/ 	.word	0x00000000
        /*14fc*/ 	.word	0x00000000
        /*1500*/ 	.short	0x010a
        /*1502*/ 	.byte	0xff
	.zero		1


	//   ....[101]....
        /*1504*/ 	.word	0x0000ccd0
        /*1508*/ 	.word	0x00000000
        /*150c*/ 	.word	0x00000000
        /*1510*/ 	.short	0x010a
        /*1512*/ 	.byte	0xff
	.zero		1


	//   ....[102]....
        /*1514*/ 	.word	0x0000cd30
        /*1518*/ 	.word	0x00000000
        /*151c*/ 	.word	0x00000000
        /*1520*/ 	.short	0x010a
        /*1522*/ 	.byte	0xff
	.zero		1


	//   ....[103]....
        /*1524*/ 	.word	0x0000cd80
        /*1528*/ 	.word	0x00000002
        /*152c*/ 	.word	0x000000e0
        /*1530*/ 	.short	0x010a
        /*1532*/ 	.byte	0xff
	.zero		1


	//   ....[104]....
        /*1534*/ 	.word	0x0000cde0
        /*1538*/ 	.word	0x00000002
        /*153c*/ 	.word	0x000000b0
        /*1540*/ 	.short	0x010a
        /*1542*/ 	.byte	0xff
	.zero		1


	//   ....[105]....
        /*1544*/ 	.word	0x0000ce30
        /*1548*/ 	.word	0x00000002
        /*154c*/ 	.word	0x000000a0
        /*1550*/ 	.short	0x010a
        /*1552*/ 	.byte	0xff
	.zero		1


	//   ....[106]....
        /*1554*/ 	.word	0x0000ce90
        /*1558*/ 	.word	0x00000000
        /*155c*/ 	.word	0x000000b0
        /*1560*/ 	.short	0x010a
        /*1562*/ 	.byte	0xff
	.zero		1


	//   ....[107]....
        /*1564*/ 	.word	0x0000cef0
        /*1568*/ 	.word	0x00000005
        /*156c*/ 	.word	0x00000008
        /*1570*/ 	.short	0x010a
        /*1572*/ 	.byte	0xff
	.zero		1


	//   ....[108]....
        /*1574*/ 	.word	0x0000cfd0
        /*1578*/ 	.word	0x00000000
        /*157c*/ 	.word	0x00000008
        /*1580*/ 	.short	0x010a
        /*1582*/ 	.byte	0xff
	.zero		1


	//   ....[109]....
        /*1584*/ 	.word	0x0000d020
        /*1588*/ 	.word	0x00000000
        /*158c*/ 	.word	0x000000a0
        /*1590*/ 	.short	0x010a
        /*1592*/ 	.byte	0xff
	.zero		1


	//   ....[110]....
        /*1594*/ 	.word	0x0000d080
        /*1598*/ 	.word	0x00000000
        /*159c*/ 	.word	0x000000d0
        /*15a0*/ 	.short	0x010a
        /*15a2*/ 	.byte	0xff
	.zero		1


	//   ....[111]....
        /*15a4*/ 	.word	0x0000d0e0
        /*15a8*/ 	.word	0x00000000
        /*15ac*/ 	.word	0x00000000
        /*15b0*/ 	.short	0x010a
        /*15b2*/ 	.byte	0xff
	.zero		1


	//   ....[112]....
        /*15b4*/ 	.word	0x0000d140
        /*15b8*/ 	.word	0x00000000
        /*15bc*/ 	.word	0x00000000
        /*15c0*/ 	.short	0x010a
        /*15c2*/ 	.byte	0xff
	.zero		1


	//   ....[113]....
        /*15c4*/ 	.word	0x0000d1a0
        /*15c8*/ 	.word	0x00000000
        /*15cc*/ 	.word	0x00000100
        /*15d0*/ 	.short	0x010a
        /*15d2*/ 	.byte	0xff
	.zero		1


	//   ....[114]....
        /*15d4*/ 	.word	0x0000d1f0
        /*15d8*/ 	.word	0x00000003
        /*15dc*/ 	.word	0x000000a0
        /*15e0*/ 	.short	0x010a
        /*15e2*/ 	.byte	0xff
	.zero		1


	//   ....[115]....
        /*15e4*/ 	.word	0x0000d250
        /*15e8*/ 	.word	0x00000000
        /*15ec*/ 	.word	0x00000098
        /*15f0*/ 	.short	0x010a
        /*15f2*/ 	.byte	0xff
	.zero		1


	//   ....[116]....
        /*15f4*/ 	.word	0x0000d2b0
        /*15f8*/ 	.word	0x00000002
        /*15fc*/ 	.word	0x00000080
        /*1600*/ 	.short	0x010a
        /*1602*/ 	.byte	0xff
	.zero		1


	//   ....[117]....
        /*1604*/ 	.word	0x0000d310
        /*1608*/ 	.word	0x00000000
        /*160c*/ 	.word	0x00000000
        /*1610*/ 	.short	0x010a
        /*1612*/ 	.byte	0xff
	.zero		1


	//   ....[118]....
        /*1614*/ 	.word	0x0000d370
        /*1618*/ 	.word	0x00000000
        /*161c*/ 	.word	0x000000a0
        /*1620*/ 	.short	0x010a
        /*1622*/ 	.byte	0xff
	.zero		1


	//   ....[119]....
        /*1624*/ 	.word	0x0000d3c0
        /*1628*/ 	.word	0x00000008
        /*162c*/ 	.word	0x00000070
        /*1630*/ 	.short	0x010a
        /*1632*/ 	.byte	0xff
	.zero		1


	//   ....[120]....
        /*1634*/ 	.word	0x0000d410
        /*1638*/ 	.word	0x00000005
        /*163c*/ 	.word	0x000000c0
        /*1640*/ 	.short	0x010a
        /*1642*/ 	.byte	0xff
	.zero		1


	//----- nvinfo : EIATTR_NUM_MBARRIERS
	.align		4
.L_49:
        /*1644*/ 	.byte	0x03, 0x38
        /*1646*/ 	.short	0x0021


	//----- nvinfo : EIATTR_EXIT_INSTR_OFFSETS
	.align		4
        /*1648*/ 	.byte	0x04, 0x1c
        /*164a*/ 	.short	(.L_51 - .L_50)


	//   ....[0]....
.L_50:
        /*164c*/ 	.word	0x00002b90


	//   ....[1]....
        /*1650*/ 	.word	0x00003080


	//   ....[2]....
        /*1654*/ 	.word	0x000030e0


	//   ....[3]....
        /*1658*/ 	.word	0x00004260


	//   ....[4]....
        /*165c*/ 	.word	0x00005210


	//   ....[5]....
        /*1660*/ 	.word	0x00005250


	//   ....[6]....
        /*1664*/ 	.word	0x0000c8e0


	//   ....[7]....
        /*1668*/ 	.word	0x0000c970


	//   ....[8]....
        /*166c*/ 	.word	0x0000c9a0


	//   ....[9]....
        /*1670*/ 	.word	0x0000c9d0


	//----- nvinfo : EIATTR_MAX_THREADS
	.align		4
.L_51:
        /*1674*/ 	.byte	0x04, 0x05
        /*1676*/ 	.short	(.L_53 - .L_52)
.L_52:
        /*1678*/ 	.word	0x00000100
        /*167c*/ 	.word	0x00000001
        /*1680*/ 	.word	0x00000001


	//----- nvinfo : EIATTR_CRS_STACK_SIZE
	.align		4
.L_53:
        /*1684*/ 	.byte	0x04, 0x1e
        /*1686*/ 	.short	(.L_55 - .L_54)
.L_54:
        /*1688*/ 	.word	0x00000000


	//----- nvinfo : EIATTR_CBANK_PARAM_SIZE
	.align		4
.L_55:
        /*168c*/ 	.byte	0x03, 0x19
        /*168e*/ 	.short	0x0800


	//----- nvinfo : EIATTR_PARAM_CBANK
	.align		4
        /*1690*/ 	.byte	0x04, 0x0a
        /*1692*/ 	.short	(.L_57 - .L_56)
	.align		4
.L_56:
        /*1694*/ 	.word	index@(.nv.constant0._ZN7cutlass13device_kernelINS_4gemm6kernel13GemmUniversalIN4cute5tupleIJiiiiEEENS1_10collective13CollectiveMmaINS1_35MainloopSm100TmaUmmaWarpSpecializedILi7ELi2ELi2ENS5_IJNS4_1CILi2EEENSA_ILi1EEESC_EEEEENS5_IJNSA_ILi256EEENSA_ILi224EEENSA_ILi32EEEEEENS_10bfloat16_tENS5_IJlSC_lEEESJ_SK_NS4_8TiledMMAINS4_8MMA_AtomIJNS4_26SM100_MMA_F16BF16_2x1SM_SSISJ_SJ_fLi256ELi224ELNS4_4UMMA5MajorE0ELSP_0ELNSO_7ScaleInE0ELSQ_0EEEEEENS4_6LayoutINS5_IJSC_SC_SC_EEENS5_IJNSA_ILi0EEESV_SV_EEEEENS5_IJNS4_10UnderscoreESY_SY_EEEEENS4_18SM100_TMA_2SM_LOADENS4_14ComposedLayoutINS4_7SwizzleILi2ELi4ELi3EEENS4_18smem_ptr_flag_bitsILi16EEENST_INS5_IJNSA_ILi8EEESH_EEENS5_IJSH_SC_EEEEEEEvNS4_8identityES11_S1B_vS1C_EENS_8epilogue10collective18CollectiveEpilogueINS1E_23Sm100TmaWarpSpecializedILi2ELi1ELi224ELb1ELb0EEEJNS5_IJNSA_ILi128EEESG_SH_EEENS5_IJNST_IS1J_SC_EENST_ISG_SC_EEEEESJ_SK_SJ_SK_NS1E_6fusion15FusionCallbacksIS1I_NS1O_17LinearCombinationISJ_fSJ_fLNS_15FloatRoundStyleE2EEES1K_S1N_JEEENS4_5SM1004TMEM4LOAD26SM100_TMEM_LOAD_32dp32b32xENS4_13SM90_TMA_LOADES1B_NS4_39AutoVectorizingCopyWithAssumedAlignmentILi128EEENS4_14SM90_TMA_STOREES1B_S20_S20_EEEvvEEEEvNT_6ParamsE)
        /*1698*/ 	.short	0x0380
        /*169a*/ 	.short	0x0800


	//----- nvinfo : EIATTR_SW_WAR
	.align		4
.L_57:
        /*169c*/ 	.byte	0x04, 0x36
        /*169e*/ 	.short	(.L_59 - .L_58)
.L_58:
        /*16a0*/ 	.word	0x00000008
.L_59:


//--------------------- .nv.callgraph             --------------------------
	.section	.nv.callgraph,"",@"SHT_CUDA_CALLGRAPH"
	.align	4
	.sectionentsize	8
	.align		4
        /*0000*/ 	.word	0x00000000
	.align		4
        /*0004*/ 	.word	0xffffffff
	.align		4
        /*0008*/ 	.word	index@(_ZN7cutlass13device_kernelINS_4gemm6kernel13GemmUniversalIN4cute5tupleIJiiiiEEENS1_10collective13CollectiveMmaINS1_35MainloopSm100TmaUmmaWarpSpecializedILi7ELi2ELi2ENS5_IJNS4_1CILi2EEENSA_ILi1EEESC_EEEEENS5_IJNSA_ILi256EEENSA_ILi224EEENSA_ILi32EEEEEENS_10bfloat16_tENS5_IJlSC_lEEESJ_SK_NS4_8TiledMMAINS4_8MMA_AtomIJNS4_26SM100_MMA_F16BF16_2x1SM_SSISJ_SJ_fLi256ELi224ELNS4_4UMMA5MajorE0ELSP_0ELNSO_7ScaleInE0ELSQ_0EEEEEENS4_6LayoutINS5_IJSC_SC_SC_EEENS5_IJNSA_ILi0EEESV_SV_EEEEENS5_IJNS4_10UnderscoreESY_SY_EEEEENS4_18SM100_TMA_2SM_LOADENS4_14ComposedLayoutINS4_7SwizzleILi2ELi4ELi3EEENS4_18smem_ptr_flag_bitsILi16EEENST_INS5_IJNSA_ILi8EEESH_EEENS5_IJSH_SC_EEEEEEEvNS4_8identityES11_S1B_vS1C_EENS_8epilogue10collective18CollectiveEpilogueINS1E_23Sm100TmaWarpSpecializedILi2ELi1ELi224ELb1ELb0EEEJNS5_IJNSA_ILi128EEESG_SH_EEENS5_IJNST_IS1J_SC_EENST_ISG_SC_EEEEESJ_SK_SJ_SK_NS1E_6fusion15FusionCallbacksIS1I_NS1O_17LinearCombinationISJ_fSJ_fLNS_15FloatRoundStyleE2EEES1K_S1N_JEEENS4_5SM1004TMEM4LOAD26SM100_TMEM_LOAD_32dp32b32xENS4_13SM90_TMA_LOADES1B_NS4_39AutoVectorizingCopyWithAssumedAlignmentILi128EEENS4_14SM90_TMA_STOREES1B_S20_S20_EEEvvEEEEvNT_6ParamsE)
	.align		4
        /*000c*/ 	.word	index@(__assertfail)
	.align		4
        /*0010*/ 	.word	0x00000000
	.align		4
        /*0014*/ 	.word	0xfffffffe
	.align		4
        /*0018*/ 	.word	0x00000000
	.align		4
        /*001c*/ 	.word	0xfffffffd
	.align		4
        /*0020*/ 	.word	0x00000000
	.align		4
        /*0024*/ 	.word	0xfffffffc


//--------------------- .nv.constant4             --------------------------
	.section	.nv.constant4,"a",@progbits
	.align	8
	.align		8
.nv.constant4:
        /*0000*/ 	.dword	__assertfail
	.align		8
        /*0008*/ 	.dword	__unnamed_1
	.align		8
        /*0010*/ 	.dword	__unnamed_2
	.align		8
        /*0018*/ 	.dword	_ZN40_INTERNAL_986918aa_4_k_cu_7330d1a5_316494cuda3std3__45__cpo5beginE
	.align		8
        /*0020*/ 	.dword	_ZN40_INTERNAL_986918aa_4_k_cu_7330d1a5_316494cuda3std3__45__cpo3endE
	.align		8
        /*0028*/ 	.dword	_ZN40_INTERNAL_986918aa_4_k_cu_7330d1a5_316494cuda3std3__45__cpo6cbeginE
	.align		8
        /*0030*/ 	.dword	_ZN40_INTERNAL_986918aa_4_k_cu_7330d1a5_316494cuda3std3__45__cpo4cendE
	.align		8
        /*0038*/ 	.dword	_ZN40_INTERNAL_986918aa_4_k_cu_7330d1a5_316494cuda3std3__442_GLOBAL__N__986918aa_4_k_cu_7330d1a5_316496ignoreE
	.align		8
        /*0040*/ 	.dword	_ZN40_INTERNAL_986918aa_4_k_cu_7330d1a5_316494cuda3std3__419piecewise_constructE
	.align		8
        /*0048*/ 	.dword	_ZN40_INTERNAL_986918aa_4_k_cu_7330d1a5_316494cuda3std3__48in_placeE
	.align		8
        /*0050*/ 	.dword	_ZN40_INTERNAL_986918aa_4_k_cu_7330d1a5_316494cuda3std6ranges3__45__cpo4swapE
	.align		8
        /*0058*/ 	.dword	_ZN40_INTERNAL_986918aa_4_k_cu_7330d1a5_316494cuda3std6ranges3__45__cpo9iter_moveE
	.align		8
        /*0060*/ 	.dword	_ZN40_INTERNAL_986918aa_4_k_cu_7330d1a5_316494cute7productE
	.align		8
        /*0068*/ 	.dword	_ZN40_INTERNAL_986918aa_4_k_cu_7330d1a5_316494cute1_E
	.align		8
        /*0070*/ 	.dword	$str$25
	.align		8
        /*0078*/ 	.dword	$str$26
	.align		8
        /*0080*/ 	.dword	$str$27
	.align		8
        /*0088*/ 	.dword	$str$28


//--------------------- .text._ZN7cutlass13device_kernelINS_4gemm6kernel13GemmUniversalIN4cute5tupleIJiiiiEEENS1_10collective13CollectiveMmaINS1_35MainloopSm100TmaUmmaWarpSpecializedILi7ELi2ELi2ENS5_IJNS4_1CILi2EEENSA_ILi1EEESC_EEEEENS5_IJNSA_ILi256EEENSA_ILi224EEENSA_ILi32EEEEEENS_10bfloat16_tENS5_IJlSC_lEEESJ_SK_NS4_8TiledMMAINS4_8MMA_AtomIJNS4_26SM100_MMA_F16BF16_2x1SM_SSISJ_SJ_fLi256ELi224ELNS4_4UMMA5MajorE0ELSP_0ELNSO_7ScaleInE0ELSQ_0EEEEEENS4_6LayoutINS5_IJSC_SC_SC_EEENS5_IJNSA_ILi0EEESV_SV_EEEEENS5_IJNS4_10UnderscoreESY_SY_EEEEENS4_18SM100_TMA_2SM_LOADENS4_14ComposedLayoutINS4_7SwizzleILi2ELi4ELi3EEENS4_18smem_ptr_flag_bitsILi16EEENST_INS5_IJNSA_ILi8EEESH_EEENS5_IJSH_SC_EEEEEEEvNS4_8identityES11_S1B_vS1C_EENS_8epilogue10collective18CollectiveEpilogueINS1E_23Sm100TmaWarpSpecializedILi2ELi1ELi224ELb1ELb0EEEJNS5_IJNSA_ILi128EEESG_SH_EEENS5_IJNST_IS1J_SC_EENST_ISG_SC_EEEEESJ_SK_SJ_SK_NS1E_6fusion15FusionCallbacksIS1I_NS1O_17LinearCombinationISJ_fSJ_fLNS_15FloatRoundStyleE2EEES1K_S1N_JEEENS4_5SM1004TMEM4LOAD26SM100_TMEM_LOAD_32dp32b32xENS4_13SM90_TMA_LOADES1B_NS4_39AutoVectorizingCopyWithAssumedAlignmentILi128EEENS4_14SM90_TMA_STOREES1B_S20_S20_EEEvvEEEEvNT_6ParamsE --------------------------
	.section	.text._ZN7cutlass13device_kernelINS_4gemm6kernel13GemmUniversalIN4cute5tupleIJiiiiEEENS1_10collective13CollectiveMmaINS1_35MainloopSm100TmaUmmaWarpSpecializedILi7ELi2ELi2ENS5_IJNS4_1CILi2EEENSA_ILi1EEESC_EEEEENS5_IJNSA_ILi256EEENSA_ILi224EEENSA_ILi32EEEEEENS_10bfloat16_tENS5_IJlSC_lEEESJ_SK_NS4_8TiledMMAINS4_8MMA_AtomIJNS4_26SM100_MMA_F16BF16_2x1SM_SSISJ_SJ_fLi256ELi224ELNS4_4UMMA5MajorE0ELSP_0ELNSO_7ScaleInE0ELSQ_0EEEEEENS4_6LayoutINS5_IJSC_SC_SC_EEENS5_IJNSA_ILi0EEESV_SV_EEEEENS5_IJNS4_10UnderscoreESY_SY_EEEEENS4_18SM100_TMA_2SM_LOADENS4_14ComposedLayoutINS4_7SwizzleILi2ELi4ELi3EEENS4_18smem_ptr_flag_bitsILi16EEENST_INS5_IJNSA_ILi8EEESH_EEENS5_IJSH_SC_EEEEEEEvNS4_8identityES11_S1B_vS1C_EENS_8epilogue10collective18CollectiveEpilogueINS1E_23Sm100TmaWarpSpecializedILi2ELi1ELi224ELb1ELb0EEEJNS5_IJNSA_ILi128EEESG_SH_EEENS5_IJNST_IS1J_SC_EENST_ISG_SC_EEEEESJ_SK_SJ_SK_NS1E_6fusion15FusionCallbacksIS1I_NS1O_17LinearCombinationISJ_fSJ_fLNS_15FloatRoundStyleE2EEES1K_S1N_JEEENS4_5SM1004TMEM4LOAD26SM100_TMEM_LOAD_32dp32b32xENS4_13SM90_TMA_LOADES1B_NS4_39AutoVectorizingCopyWithAssumedAlignmentILi128EEENS4_14SM90_TMA_STOREES1B_S20_S20_EEEvvEEEEvNT_6ParamsE,"ax",@progbits
	.align	128
.text._ZN7cutlass13device_kernelINS_4gemm6kernel13GemmUniversalIN4cute5tupleIJiiiiEEENS1_10collective13CollectiveMmaINS1_35MainloopSm100TmaUmmaWarpSpecializedILi7ELi2ELi2ENS5_IJNS4_1CILi2EEENSA_ILi1EEESC_EEEEENS5_IJNSA_ILi256EEENSA_ILi224EEENSA_ILi32EEEEEENS_10bfloat16_tENS5_IJlSC_lEEESJ_SK_NS4_8TiledMMAINS4_8MMA_AtomIJNS4_26SM100_MMA_F16BF16_2x1SM_SSISJ_SJ_fLi256ELi224ELNS4_4UMMA5MajorE0ELSP_0ELNSO_7ScaleInE0ELSQ_0EEEEEENS4_6LayoutINS5_IJSC_SC_SC_EEENS5_IJNSA_ILi0EEESV_SV_EEEEENS5_IJNS4_10UnderscoreESY_SY_EEEEENS4_18SM100_TMA_2SM_LOADENS4_14ComposedLayoutINS4_7SwizzleILi2ELi4ELi3EEENS4_18smem_ptr_flag_bitsILi16EEENST_INS5_IJNSA_ILi8EEESH_EEENS5_IJSH_SC_EEEEEEEvNS4_8identityES11_S1B_vS1C_EENS_8epilogue10collective18CollectiveEpilogueINS1E_23Sm100TmaWarpSpecializedILi2ELi1ELi224ELb1ELb0EEEJNS5_IJNSA_ILi128EEESG_SH_EEENS5_IJNST_IS1J_SC_EENST_ISG_SC_EEEEESJ_SK_SJ_SK_NS1E_6fusion15FusionCallbacksIS1I_NS1O_17LinearCombinationISJ_fSJ_fLNS_15FloatRoundStyleE2EEES1K_S1N_JEEENS4_5SM1004TMEM4LOAD26SM100_TMEM_LOAD_32dp32b32xENS4_13SM90_TMA_LOADES1B_NS4_39AutoVectorizingCopyWithAssumedAlignmentILi128EEENS4_14SM90_TMA_STOREES1B_S20_S20_EEEvvEEEEvNT_6ParamsE:
        .type           _ZN7cutlass13device_kernelINS_4gemm6kernel13GemmUniversalIN4cute5tupleIJiiiiEEENS1_10collective13CollectiveMmaINS1_35MainloopSm100TmaUmmaWarpSpecializedILi7ELi2ELi2ENS5_IJNS4_1CILi2EEENSA_ILi1EEESC_EEEEENS5_IJNSA_ILi256EEENSA_ILi224EEENSA_ILi32EEEEEENS_10bfloat16_tENS5_IJlSC_lEEESJ_SK_NS4_8TiledMMAINS4_8MMA_AtomIJNS4_26SM100_MMA_F16BF16_2x1SM_SSISJ_SJ_fLi256ELi224ELNS4_4UMMA5MajorE0ELSP_0ELNSO_7ScaleInE0ELSQ_0EEEEEENS4_6LayoutINS5_IJSC_SC_SC_EEENS5_IJNSA_ILi0EEESV_SV_EEEEENS5_IJNS4_10UnderscoreESY_SY_EEEEENS4_18SM100_TMA_2SM_LOADENS4_14ComposedLayoutINS4_7SwizzleILi2ELi4ELi3EEENS4_18smem_ptr_flag_bitsILi16EEENST_INS5_IJNSA_ILi8EEESH_EEENS5_IJSH_SC_EEEEEEEvNS4_8identityES11_S1B_vS1C_EENS_8epilogue10collective18CollectiveEpilogueINS1E_23Sm100TmaWarpSpecializedILi2ELi1ELi224ELb1ELb0EEEJNS5_IJNSA_ILi128EEESG_SH_EEENS5_IJNST_IS1J_SC_EENST_ISG_SC_EEEEESJ_SK_SJ_SK_NS1E_6fusion15FusionCallbacksIS1I_NS1O_17LinearCombinationISJ_fSJ_fLNS_15FloatRoundStyleE2EEES1K_S1N_JEEENS4_5SM1004TMEM4LOAD26SM100_TMEM_LOAD_32dp32b32xENS4_13SM90_TMA_LOADES1B_NS4_39AutoVectorizingCopyWithAssumedAlignmentILi128EEENS4_14SM90_TMA_STOREES1B_S20_S20_EEEvvEEEEvNT_6ParamsE,@function
        .size           _ZN7cutlass13device_kernelINS_4gemm6kernel13GemmUniversalIN4cute5tupleIJiiiiEEENS1_10collective13CollectiveMmaINS1_35MainloopSm100TmaUmmaWarpSpecializedILi7ELi2ELi2ENS5_IJNS4_1CILi2EEENSA_ILi1EEESC_EEEEENS5_IJNSA_ILi256EEENSA_ILi224EEENSA_ILi32EEEEEENS_10bfloat16_tENS5_IJlSC_lEEESJ_SK_NS4_8TiledMMAINS4_8MMA_AtomIJNS4_26SM100_MMA_F16BF16_2x1SM_SSISJ_SJ_fLi256ELi224ELNS4_4UMMA5MajorE0ELSP_0ELNSO_7ScaleInE0ELSQ_0EEEEEENS4_6LayoutINS5_IJSC_SC_SC_EEENS5_IJNSA_ILi0EEESV_SV_EEEEENS5_IJNS4_10UnderscoreESY_SY_EEEEENS4_18SM100_TMA_2SM_LOADENS4_14ComposedLayoutINS4_7SwizzleILi2ELi4ELi3EEENS4_18smem_ptr_flag_bitsILi16EEENST_INS5_IJNSA_ILi8EEESH_EEENS5_IJSH_SC_EEEEEEEvNS4_8identityES11_S1B_vS1C_EENS_8epilogue10collective18CollectiveEpilogueINS1E_23Sm100TmaWarpSpecializedILi2ELi1ELi224ELb1ELb0EEEJNS5_IJNSA_ILi128EEESG_SH_EEENS5_IJNST_IS1J_SC_EENST_ISG_SC_EEEEESJ_SK_SJ_SK_NS1E_6fusion15FusionCallbacksIS1I_NS1O_17LinearCombinationISJ_fSJ_fLNS_15FloatRoundStyleE2EEES1K_S1N_JEEENS4_5SM1004TMEM4LOAD26SM100_TMEM_LOAD_32dp32b32xENS4_13SM90_TMA_LOADES1B_NS4_39AutoVectorizingCopyWithAssumedAlignmentILi128EEENS4_14SM90_TMA_STOREES1B_S20_S20_EEEvvEEEEvNT_6ParamsE,(.L_x_168 - _ZN7cutlass13device_kernelINS_4gemm6kernel13GemmUniversalIN4cute5tupleIJiiiiEEENS1_10collective13CollectiveMmaINS1_35MainloopSm100TmaUmmaWarpSpecializedILi7ELi2ELi2ENS5_IJNS4_1CILi2EEENSA_ILi1EEESC_EEEEENS5_IJNSA_ILi256EEENSA_ILi224EEENSA_ILi32EEEEEENS_10bfloat16_tENS5_IJlSC_lEEESJ_SK_NS4_8TiledMMAINS4_8MMA_AtomIJNS4_26SM100_MMA_F16BF16_2x1SM_SSISJ_SJ_fLi256ELi224ELNS4_4UMMA5MajorE0ELSP_0ELNSO_7ScaleInE0ELSQ_0EEEEEENS4_6LayoutINS5_IJSC_SC_SC_EEENS5_IJNSA_ILi0EEESV_SV_EEEEENS5_IJNS4_10UnderscoreESY_SY_EEEEENS4_18SM100_TMA_2SM_LOADENS4_14ComposedLayoutINS4_7SwizzleILi2ELi4ELi3EEENS4_18smem_ptr_flag_bitsILi16EEENST_INS5_IJNSA_ILi8EEESH_EEENS5_IJSH_SC_EEEEEEEvNS4_8identityES11_S1B_vS1C_EENS_8epilogue10collective18CollectiveEpilogueINS1E_23Sm100TmaWarpSpecializedILi2ELi1ELi224ELb1ELb0EEEJNS5_IJNSA_ILi128EEESG_SH_EEENS5_IJNST_IS1J_SC_EENST_ISG_SC_EEEEESJ_SK_SJ_SK_NS1E_6fusion15FusionCallbacksIS1I_NS1O_17LinearCombinationISJ_fSJ_fLNS_15FloatRoundStyleE2EEES1K_S1N_JEEENS4_5SM1004TMEM4LOAD26SM100_TMEM_LOAD_32dp32b32xENS4_13SM90_TMA_LOADES1B_NS4_39AutoVectorizingCopyWithAssumedAlignmentILi128EEENS4_14SM90_TMA_STOREES1B_S20_S20_EEEvvEEEEvNT_6ParamsE)
        .other          _ZN7cutlass13device_kernelINS_4gemm6kernel13GemmUniversalIN4cute5tupleIJiiiiEEENS1_10collective13CollectiveMmaINS1_35MainloopSm100TmaUmmaWarpSpecializedILi7ELi2ELi2ENS5_IJNS4_1CILi2EEENSA_ILi1EEESC_EEEEENS5_IJNSA_ILi256EEENSA_ILi224EEENSA_ILi32EEEEEENS_10bfloat16_tENS5_IJlSC_lEEESJ_SK_NS4_8TiledMMAINS4_8MMA_AtomIJNS4_26SM100_MMA_F16BF16_2x1SM_SSISJ_SJ_fLi256ELi224ELNS4_4UMMA5MajorE0ELSP_0ELNSO_7ScaleInE0ELSQ_0EEEEEENS4_6LayoutINS5_IJSC_SC_SC_EEENS5_IJNSA_ILi0EEESV_SV_EEEEENS5_IJNS4_10UnderscoreESY_SY_EEEEENS4_18SM100_TMA_2SM_LOADENS4_14ComposedLayoutINS4_7SwizzleILi2ELi4ELi3EEENS4_18smem_ptr_flag_bitsILi16EEENST_INS5_IJNSA_ILi8EEESH_EEENS5_IJSH_SC_EEEEEEEvNS4_8identityES11_S1B_vS1C_EENS_8epilogue10collective18CollectiveEpilogueINS1E_23Sm100TmaWarpSpecializedILi2ELi1ELi224ELb1ELb0EEEJNS5_IJNSA_ILi128EEESG_SH_EEENS5_IJNST_IS1J_SC_EENST_ISG_SC_EEEEESJ_SK_SJ_SK_NS1E_6fusion15FusionCallbacksIS1I_NS1O_17LinearCombinationISJ_fSJ_fLNS_15FloatRoundStyleE2EEES1K_S1N_JEEENS4_5SM1004TMEM4LOAD26SM100_TMEM_LOAD_32dp32b32xENS4_13SM90_TMA_LOADES1B_NS4_39AutoVectorizingCopyWithAssumedAlignmentILi128EEENS4_14SM90_TMA_STOREES1B_S20_S20_EEEvvEEEEvNT_6ParamsE,@"STO_CUDA_ENTRY STV_DEFAULT"
_ZN7cutlass13device_kernelINS_4gemm6kernel13GemmUniversalIN4cute5tupleIJiiiiEEENS1_10collective13CollectiveMmaINS1_35MainloopSm100TmaUmmaWarpSpecializedILi7ELi2ELi2ENS5_IJNS4_1CILi2EEENSA_ILi1EEESC_EEEEENS5_IJNSA_ILi256EEENSA_ILi224EEENSA_ILi32EEEEEENS_10bfloat16_tENS5_IJlSC_lEEESJ_SK_NS4_8TiledMMAINS4_8MMA_AtomIJNS4_26SM100_MMA_F16BF16_2x1SM_SSISJ_SJ_fLi256ELi224ELNS4_4UMMA5MajorE0ELSP_0ELNSO_7ScaleInE0ELSQ_0EEEEEENS4_6LayoutINS5_IJSC_SC_SC_EEENS5_IJNSA_ILi0EEESV_SV_EEEEENS5_IJNS4_10UnderscoreESY_SY_EEEEENS4_18SM100_TMA_2SM_LOADENS4_14ComposedLayoutINS4_7SwizzleILi2ELi4ELi3EEENS4_18smem_ptr_flag_bitsILi16EEENST_INS5_IJNSA_ILi8EEESH_EEENS5_IJSH_SC_EEEEEEEvNS4_8identityES11_S1B_vS1C_EENS_8epilogue10collective18CollectiveEpilogueINS1E_23Sm100TmaWarpSpecializedILi2ELi1ELi224ELb1ELb0EEEJNS5_IJNSA_ILi128EEESG_SH_EEENS5_IJNST_IS1J_SC_EENST_ISG_SC_EEEEESJ_SK_SJ_SK_NS1E_6fusion15FusionCallbacksIS1I_NS1O_17LinearCombinationISJ_fSJ_fLNS_15FloatRoundStyleE2EEES1K_S1N_JEEENS4_5SM1004TMEM4LOAD26SM100_TMEM_LOAD_32dp32b32xENS4_13SM90_TMA_LOADES1B_NS4_39AutoVectorizingCopyWithAssumedAlignmentILi128EEENS4_14SM90_TMA_STOREES1B_S20_S20_EEEvvEEEEvNT_6ParamsE:
[----:B------:R-:W1:Y:S01]  /*0000*/  LDC R1, c[0x0][0x37c] ;  /* 0x0000df00ff017b82 */ /* 0x000e620000000800 */
[----:B------:R-:W2:Y:S01]  /*0010*/  S2R R4, SR_TID.X ;  /* 0x0000000000047919 */ /* 0x000ea20000002100 */
[----:B------:R-:W3:Y:S01]  /*0020*/  LDCU.64 UR8, c[0x0][0x890] ;  /* 0x00011200ff0877ac */ /* 0x000ee20008000a00 */
[----:B-1----:R-:W-:-:S05]  /*0030*/  VIADD R1, R1, 0xfffffe58 ;  /* 0xfffffe5801017836 */ /* 0x002fca0000000000 */
[----:B------:R-:W1:Y:S01]  /*0040*/  S2UR UR15, SR_CgaCtaId ;  /* 0x00000000000f79c3 */ /* 0x000e620000008800 */
[----:B------:R-:W-:Y:S01]  /*0050*/  ELECT P1, URZ, PT ;  /* 0x0000000000ff782f */ /* 0x000fe20003820000 */
[----:B---3--:R-:W-:-:S04]  /*0060*/  UISETP.NE.U32.AND UP0, UPT, UR8, URZ, UPT ;  /* 0x000000ff0800728c */ /* 0x008fc8000bf05070 */
[----:B------:R-:W-:Y:S02]  /*0070*/  UISETP.NE.AND.EX UP0, UPT, UR9, URZ, UPT, UP0 ;  /* 0x000000ff0900728c */ /* 0x000fe4000bf05300 */
[----:B-1----:R-:W-:Y:S02]  /*0080*/  ULOP3.LUT UR34, UR15, 0x1, URZ, 0xc0, !UPT ;  /* 0x000000010f227892 */ /* 0x002fe4000f8ec0ff */
[----:B------:R-:W-:Y:S01]  /*0090*/  ULOP3.LUT UR33, UR15, 0x1, URZ, 0x3c, !UPT ;  /* 0x000000010f217892 */ /* 0x000fe2000f8e3cff */
[----:B--2---:R-:W-:-:S05]  /*00a0*/  SHF.R.U32.HI R2, RZ, 0x5, R4 ;  /* 0x00000005ff027819 */ /* 0x004fca0000011604 */
[----:B------:R-:W1:Y:S02]  /*00b0*/  SHFL.IDX PT, R0, R2, RZ, 0x1f ;  /* 0x00001fff02007589 */ /* 0x000e6400000e0000 */
[----:B-1----:R-:W-:Y:S02]  /*00c0*/  R2UR UR14, R0 ;  /* 0x00000000000e72ca */ /* 0x002fe400000e0000 */
[----:B------:R-:W-:-:S05]  /*00d0*/  PRMT R0, RZ, 0x7610, R0 ;  /* 0x00007610ff007816 */ /* 0x000fca0000000000 */
[----:B------:R1:W-:Y:S01]  /*00e0*/  STL.S16 [R1+0x190], R0 ;  /* 0x0001900001007387 */ /* 0x0003e20000100600 */
[----:B------:R-:W-:Y:S07]  /*00f0*/  BRA.U UP0, `(.L_x_0) ;  /* 0x0000000100387547 */ /* 0x000fee000b800000 */
[----:B------:R-:W2:Y:S02]  /*0100*/  LDCU.64 UR4, c[0x0][0x888] ;  /* 0x00011100ff0477ac */ /* 0x000ea40008000a00 */
[----:B--2---:R-:W-:-:S04]  /*0110*/  UISETP.NE.U32.AND UP0, UPT, UR4, URZ, UPT ;  /* 0x000000ff0400728c */ /* 0x004fc8000bf05070 */
[----:B------:R-:W-:-:S09]  /*0120*/  UISETP.NE.AND.EX UP0, UPT, UR5, URZ, UPT, UP0 ;  /* 0x000000ff0500728c */ /* 0x000fd2000bf05300 */
[----:B------:R-:W-:Y:S05]  /*0130*/  BRA.U !UP0, `(.L_x_1) ;  /* 0x0000000108187547 */ /* 0x000fea000b800000 */
[----:B------:R-:W2:Y:S01]  /*0140*/  LDC.64 R6, c[0x0][0x888] ;  /* 0x00022200ff067b82 */ /* 0x000ea20000000a00 */
[----:B------:R-:W2:Y:S02]  /*0150*/  LDCU.64 UR4, c[0x0][0x358] ;  /* 0x00006b00ff0477ac */ /* 0x000ea40008000a00 */
[----:B--2---:R2:W5:Y:S01]  /*0160*/  LDG.E R249, desc[UR4][R6.64] ;  /* 0x0000000406f97981 */ /* 0x004562000c1e1900 */
[----:B-1----:R-:W-:-:S05]  /*0170*/  HFMA2 R0, -RZ, RZ, 0, 5.9604644775390625e-08 ;  /* 0x00000001ff007431 */ /* 0x002fca00000001ff */
[----:B------:R2:W-:Y:S01]  /*0180*/  STL.S16 [R1+0x190], R0 ;  /* 0x0001900001007387 */ /* 0x0005e20000100600 */
[----:B------:R-:W-:Y:S05]  /*0190*/  BRA `(.L_x_0) ;  /* 0x0000000000107947 */ /* 0x000fea0003800000 */
.L_x_1:
[----:B-1----:R-:W-:Y:S01]  /*01a0*/  HFMA2 R0, -RZ, RZ, 0, 5.9604644775390625e-08 ;  /* 0x00000001ff007431 */ /* 0x002fe200000001ff */
[----:B------:R-:W1:Y:S04]  /*01b0*/  LDCU UR4, c[0x0][0x880] ;  /* 0x00011000ff0477ac */ /* 0x000e680008000800 */
[----:B------:R3:W-:Y:S01]  /*01c0*/  STL.S16 [R1+0x190], R0 ;  /* 0x0001900001007387 */ /* 0x0007e20000100600 */
[----:B-1----:R-:W-:-:S07]  /*01d0*/  MOV R249, UR4 ;  /* 0x0000000400f97c02 */ /* 0x002fce0008000f00 */
.L_x_0:
[----:B------:R-:W4:Y:S02]  /*01e0*/  LDCU.64 UR4, c[0x0][0x8b0] ;  /* 0x00011600ff0477ac */ /* 0x000f240008000a00 */
[----:B----4-:R-:W-:-:S04]  /*01f0*/  UISETP.NE.U32.AND UP0, UPT, UR4, URZ, UPT ;  /* 0x000000ff0400728c */ /* 0x010fc8000bf05070 */
[----:B------:R-:W-:-:S09]  /*0200*/  UISETP.NE.AND.EX UP0, UPT, UR5, URZ, UPT, UP0 ;  /* 0x000000ff0500728c */ /* 0x000fd2000bf05300 */
[----:B------:R-:W-:Y:S05]  /*0210*/  BRA.U UP0, `(.L_x_2) ;  /* 0x0000000100287547 */ /* 0x000fea000b800000 */
[----:B------:R-:W4:Y:S02]  /*0220*/  LDCU.64 UR4, c[0x0][0x8a8] ;  /* 0x00011500ff0477ac */ /* 0x000f240008000a00 */
[----:B----4-:R-:W-:-:S04]  /*0230*/  UISETP.NE.U32.AND UP0, UPT, UR4, URZ, UPT ;  /* 0x000000ff0400728c */ /* 0x010fc8000bf05070 */
[----:B------:R-:W-:-:S09]  /*0240*/  UISETP.NE.AND.EX UP0, UPT, UR5, URZ, UPT, UP0 ;  /* 0x000000ff0500728c */ /* 0x000fd2000bf05300 */
[----:B------:R-:W-:Y:S05]  /*0250*/  BRA.U !UP0, `(.L_x_3) ;  /* 0x0000000108107547 */ /* 0x000fea000b800000 */
[----:B--2---:R-:W2:Y:S01]  /*0260*/  LDC.64 R6, c[0x0][0x8a8] ;  /* 0x00022a00ff067b82 */ /* 0x004ea20000000a00 */
[----:B------:R-:W2:Y:S02]  /*0270*/  LDCU.64 UR4, c[0x0][0x358] ;  /* 0x00006b00ff0477ac */ /* 0x000ea40008000a00 */
[----:B--2---:R4:W5:Y:S01]  /*0280*/  LDG.E R248, desc[UR4][R6.64] ;  /* 0x0000000406f87981 */ /* 0x004962000c1e1900 */
[----:B------:R-:W-:Y:S05]  /*0290*/  BRA `(.L_x_2) ;  /* 0x0000000000087947 */ /* 0x000fea0003800000 */
.L_x_3:
[----:B------:R-:W4:Y:S02]  /*02a0*/  LDCU UR4, c[0x0][0x8a0] ;  /* 0x00011400ff0477ac */ /* 0x000f240008000800 */
[----:B----4-:R-:W-:Y:S02]  /*02b0*/  MOV R248, UR4 ;  /* 0x0000000400f87c02 */ /* 0x010fe40008000f00 */
.L_x_2:
[----:B-123--:R-:W-:Y:S01]  /*02c0*/  IMAD.U32 R0, RZ, RZ, UR14 ;  /* 0x0000000eff007e24 */ /* 0x00efe2000f8e00ff */
[----:B------:R-:W-:Y:S04]  /*02d0*/  BSSY.RECONVERGENT B0, `(.L_x_4) ;  /* 0x000000c000007945 */ /* 0x000fe80003800200 */
[C---:B------:R-:W-:Y:S02]  /*02e0*/  ISETP.NE.OR P2, PT, R0.reuse, 0x1, !P1 ;  /* 0x000000010000780c */ /* 0x040fe40004f45670 */
[----:B------:R-:W-:-:S11]  /*02f0*/  ISETP.NE.OR P0, PT, R0, 0x3, !P1 ;  /* 0x000000030000780c */ /* 0x000fd60004f05670 */
[----:B------:R-:W-:Y:S05]  /*0300*/  @P2 BRA `(.L_x_5) ;  /* 0x0000000000202947 */ /* 0x000fea0003800000 */
[----:B------:R-:W1:Y:S02]  /*0310*/  LDCU.64 UR4, c[0x0][0x348] ;  /* 0x00006900ff0477ac */ /* 0x000e640008000a00 */
[----:B-1----:R-:W-:Y:S02]  /*0320*/  UIADD3 UR6, UP1, UPT, UR4, 0x80, URZ ;  /* 0x0000008004067890 */ /* 0x002fe4000ff3e0ff */
[----:B------:R-:W-:Y:S02]  /*0330*/  UIADD3 UR4, UP0, UPT, UR4, 0x180, URZ ;  /* 0x0000018004047890 */ /* 0x000fe4000ff1e0ff */
[----:B------:R-:W-:Y:S02]  /*0340*/  UIADD3.X UR7, UPT, UPT, URZ, UR5, URZ, UP1, !UPT ;  /* 0x00000005ff077290 */ /* 0x000fe40008ffe4ff */
[----:B------:R-:W-:-:S07]  /*0350*/  UIADD3.X UR5, UPT, UPT, URZ, UR5, URZ, UP0, !UPT ;  /* 0x00000005ff057290 */ /* 0x000fce00087fe4ff */
[----:B------:R1:W-:Y:S02]  /*0360*/  UTMACCTL.PF [UR6] ;  /* 0x00000000060079b9 */ /* 0x0003e40008040000 */
[----:B------:R1:W-:Y:S02]  /*0370*/  UTMACCTL.PF [UR4] ;  /* 0x00000000040079b9 */ /* 0x0003e40008040000 */
[----:B-1----:R-:W-:Y:S01]  /*0380*/  NOP ;  /* 0x0000000000007918 */ /* 0x002fe20000000000 */
.L_x_5:
[----:B------:R-:W-:Y:S05]  /*0390*/  BSYNC.RECONVERGENT B0 ;  /* 0x0000000000007941 */ /* 0x000fea0003800200 */
.L_x_4:
[----:B------:R-:W-:Y:S04]  /*03a0*/  BSSY.RECONVERGENT B0, `(.L_x_6) ;  /* 0x000000a000007945 */ /* 0x000fe80003800200 */
        /* <DEDUP_REMOVED lines=9> */
.L_x_7:
[----:B------:R-:W-:Y:S05]  /*0440*/  BSYNC.RECONVERGENT B0 ;  /* 0x0000000000007941 */ /* 0x000fea0003800200 */
.L_x_6:
[----:B------:R-:W1:Y:S01]  /*0450*/  LDCU.64 UR4, c[0x0][0x888] ;  /* 0x00011100ff0477ac */ /* 0x000e620008000a00 */
[----:B------:R-:W-:Y:S02]  /*0460*/  UISETP.EQ.U32.AND UP1, UPT, UR8, URZ, UPT ;  /* 0x000000ff0800728c */ /* 0x000fe4000bf22070 */
[----:B------:R-:W-:Y:S02]  /*0470*/  UPLOP3.LUT UP4, UPT, UPT, UPT, UPT, 0x80, 0x8 ;  /* 0x000000000008789c */ /* 0x000fe40003f8f070 */
[----:B-1----:R-:W-:-:S04]  /*0480*/  UISETP.NE.U32.AND UP0, UPT, UR4, URZ, UPT ;  /* 0x000000ff0400728c */ /* 0x002fc8000bf05070 */
[----:B------:R-:W-:-:S04]  /*0490*/  UISETP.NE.AND.EX UP2, UPT, UR5, URZ, UPT, UP0 ;  /* 0x000000ff0500728c */ /* 0x000fc8000bf45300 */
[----:B------:R-:W-:-:S04]  /*04a0*/  UISETP.EQ.OR.EX UP3, UPT, UR9, URZ, !UP2, UP1 ;  /* 0x000000ff0900728c */ /* 0x000fc8000d762710 */
[----:B------:R-:W-:-:S06]  /*04b0*/  UP2UR UR4, UPR, URZ, 0x8 ;  /* 0x00000008ff047883 */ /* 0x000fcc0008000000 */
[----:B------:R-:W-:-:S05]  /*04c0*/  MOV R0, UR4 ;  /* 0x0000000400007c02 */ /* 0x000fca0008000f00 */
[----:B------:R1:W-:Y:S01]  /*04d0*/  STL [R1+0x194], R0 ;  /* 0x0001940001007387 */ /* 0x0003e20000100800 */
[----:B------:R-:W-:Y:S05]  /*04e0*/  BRA.U !UP3, `(.L_x_8) ;  /* 0x000000010b207547 */ /* 0x000fea000b800000 */
[----:B------:R-:W-:Y:S01]  /*04f0*/  UISETP.NE.U32.AND UP1, UPT, UR8, URZ, UPT ;  /* 0x000000ff0800728c */ /* 0x000fe2000bf25070 */
[----:B-----5:R-:W-:Y:S01]  /*0500*/  FSETP.NEU.AND P0, PT, R249, RZ, PT ;  /* 0x000000fff900720b */ /* 0x020fe20003f0d000 */
[----:B------:R-:W-:Y:S02]  /*0510*/  USEL UR4, URZ, 0xffffffff, UP2 ;  /* 0xffffffffff047887 */ /* 0x000fe40009000000 */
[----:B------:R-:W-:-:S10]  /*0520*/  UISETP.NE.AND.EX UP1, UPT, UR9, URZ, UPT, UP1 ;  /* 0x000000ff0900728c */ /* 0x000fd4000bf25310 */
[----:B------:R-:W-:Y:S01]  /*0530*/  VOTEU.ANY UP0, P0 ;  /* 0x0000000000ff7886 */ /* 0x000fe20000000100 */
[----:B------:R-:W-:-:S04]  /*0540*/  @!UP1 USEL UR4, URZ, 0xffffffff, UP0 ;  /* 0xffffffffff049887 */ /* 0x000fc80008000000 */
[----:B------:R-:W-:-:S04]  /*0550*/  ULOP3.LUT UR4, UR4, 0x1, URZ, 0xc0, !UPT ;  /* 0x0000000104047892 */ /* 0x000fc8000f8ec0ff */
[----:B------:R-:W-:-:S11]  /*0560*/  UISETP.NE.U32.AND UP4, UPT, UR4, 0x1, UPT ;  /* 0x000000010400788c */ /* 0x000fd6000bf85070 */
.L_x_8:
[----:B-1----:R-:W1:Y:S01]  /*0570*/  SHFL.IDX PT, R0, R2, RZ, 0x1f ;  /* 0x00001fff02007589 */ /* 0x002e6200000e0000 */
[----:B------:R-:W-:-:S04]  /*0580*/  UISETP.NE.AND UP0, UPT, UR14, 0x2, UPT ;  /* 0x000000020e00788c */ /* 0x000fc8000bf05270 */
[----:B------:R-:W-:Y:S02]  /*0590*/  UISETP.EQ.AND UP1, UPT, UR34, URZ, !UP0 ;  /* 0x000000ff2200728c */ /* 0x000fe4000c722270 */
[----:B------:R-:W-:-:S04]  /*05a0*/  USEL UR53, URZ, 0x1, UP0 ;  /* 0x00000001ff357887 */ /* 0x000fc80008000000 */
[----:B------:R-:W-:Y:S02]  /*05b0*/  PLOP3.LUT P3, PT, P1, PT, UP1, 0x80, 0x8 ;  /* 0x000000000008781c */ /* 0x000fe40000f6f018 */
[----:B-1----:R-:W-:-:S13]  /*05c0*/  ISETP.NE.AND P0, PT, R0, RZ, PT ;  /* 0x000000ff0000720c */ /* 0x002fda0003f05270 */
[----:B------:R-:W-:Y:S05]  /*05d0*/  @P0 BRA `(.L_x_9) ;  /* 0x00000000005c0947 */ /* 0x000fea0003800000 */
[----:B------:R-:W-:Y:S01]  /*05e0*/  UMOV UR4, 0x400 ;  /* 0x0000040000047882 */ /* 0x000fe20000000000 */
[----:B------:R-:W-:Y:S01]  /*05f0*/  UMOV UR6, 0x1 ;  /* 0x0000000100067882 */ /* 0x000fe20000000000 */
[----:B------:R-:W-:Y:S02]  /*0600*/  ULEA UR4, UR15, UR4, 0x18 ;  /* 0x000000040f047291 */ /* 0x000fe4000f8ec0ff */
[----:B------:R-:W-:-:S04]  /*0610*/  UIADD3 UR6, UPT, UPT, -UR6, 0x100000, URZ ;  /* 0x0010000006067890 */ /* 0x000fc8000fffe1ff */
[----:B------:R-:W-:Y:S02]  /*0620*/  USHF.L.U32 UR7, UR6, 0xb, URZ ;  /* 0x0000000b06077899 */ /* 0x000fe400080006ff */
[----:B------:R-:W-:Y:S01]  /*0630*/  USHF.L.U32 UR6, UR6, 0x1, URZ ;  /* 0x0000000106067899 */ /* 0x000fe200080006ff */
[----:B------:R-:W-:Y:S01]  /*0640*/  ELECT P0, URZ, PT ;  /* 0x0000000000ff782f */ /* 0x000fe20003800000 */
[----:B------:R-:W1:Y:S10]  /*0650*/  FENCE.VIEW.ASYNC.S ;  /* 0x00000000000073c6 */ /* 0x000e740000000000 */
[----:B-1----:R1:W2:Y:S01]  /*0660*/  SYNCS.EXCH.64 URZ, [UR4], UR6 ;  /* 0x0000000604ff75b2 */ /* 0x0022a20008000100 */
[----:B------:R1:W3:Y:S01]  /*0670*/  SYNCS.EXCH.64 URZ, [UR4+0x38], UR6 ;  /* 0x0000380604ff75b2 */ /* 0x0002e20008000100 */
[----:B------:R1:W1:Y:S01]  /*0680*/  SYNCS.EXCH.64 URZ, [UR4+0x8], UR6 ;  /* 0x0000080604ff75b2 */ /* 0x0002620008000100 */
        /* <DEDUP_REMOVED lines=11> */
[----:B------:R-:W-:Y:S01]  /*0740*/  NOP ;  /* 0x0000000000007918 */ /* 0x000fe20000000000 */
.L_x_9:
[----:B------:R-:W4:Y:S01]  /*0750*/  SHFL.IDX PT, R0, R2, RZ, 0x1f ;  /* 0x00001fff02007589 */ /* 0x000f2200000e0000 */
[----:B------:R-:W-:Y:S01]  /*0760*/  NOP ;  /* 0x0000000000007918 */ /* 0x000fe20000000000 */
[----:B----4-:R-:W-:-:S13]  /*0770*/  ISETP.NE.AND P0, PT, R0, 0x1, PT ;  /* 0x000000010000780c */ /* 0x010fda0003f05270 */
[----:B------:R-:W-:Y:S05]  /*0780*/  @P0 BRA `(.L_x_10) ;  /* 0x0000000000440947 */ /* 0x000fea0003800000 */
[----:B-1----:R-:W-:Y:S01]  /*0790*/  UMOV UR4, 0x400 ;  /* 0x0000040000047882 */ /* 0x002fe20000000000 */
[----:B------:R-:W-:Y:S01]  /*07a0*/  UMOV UR8, 0x20 ;  /* 0x0000002000087882 */ /* 0x000fe20000000000 */
[----:B------:R-:W-:Y:S01]  /*07b0*/  UMOV UR6, 0x80 ;  /* 0x0000008000067882 */ /* 0x000fe20000000000 */
[----:B------:R-:W-:Y:S02]  /*07c0*/  ULEA UR4, UR15, UR4, 0x18 ;  /* 0x000000040f047291 */ /* 0x000fe4000f8ec0ff */
[----:B------:R-:W-:-:S04]  /*07d0*/  UIADD3 UR8, UPT, UPT, -UR8, 0x100000, URZ ;  /* 0x0010000008087890 */ /* 0x000fc8000fffe1ff */
[----:B------:R-:W-:Y:S02]  /*07e0*/  USHF.L.U32 UR9, UR8, 0xb, URZ ;  /* 0x0000000b08097899 */ /* 0x000fe400080006ff */
[----:B------:R-:W-:Y:S02]  /*07f0*/  USHF.L.U32 UR8, UR8, 0x1, URZ ;  /* 0x0000000108087899 */ /* 0x000fe400080006ff */
[----:B------:R-:W-:-:S04]  /*0800*/  UIADD3 UR6, UPT, UPT, -UR6, 0x100000, URZ ;  /* 0x0010000006067890 */ /* 0x000fc8000fffe1ff */
[----:B------:R-:W-:Y:S02]  /*0810*/  USHF.L.U32 UR7, UR6, 0xb, URZ ;  /* 0x0000000b06077899 */ /* 0x000fe400080006ff */
[----:B------:R-:W-:Y:S01]  /*0820*/  USHF.L.U32 UR6, UR6, 0x1, URZ ;  /* 0x0000000106067899 */ /* 0x000fe200080006ff */
[----:B------:R-:W-:Y:S01]  /*0830*/  ELECT P0, URZ, PT ;  /* 0x0000000000ff782f */ /* 0x000fe20003800000 */
[----:B------:R-:W1:Y:S02]  /*0840*/  FENCE.VIEW.ASYNC.S ;  /* 0x00000000000073c6 */ /* 0x000e640000000000 */
[----:B-1----:R4:W1:Y:S08]  /*0850*/  SYNCS.EXCH.64 URZ, [UR4+0x70], UR8 ;  /* 0x0000700804ff75b2 */ /* 0x0028700008000100 */
[----:B------:R4:W1:Y:S01]  /*0860*/  SYNCS.EXCH.64 URZ, [UR4+0x80], UR6 ;  /* 0x0000800604ff75b2 */ /* 0x0008620008000100 */
[----:B------:R4:W1:Y:S01]  /*0870*/  SYNCS.EXCH.64 URZ, [UR4+0x78], UR8 ;  /* 0x0000780804ff75b2 */ /* 0x0008620008000100 */
[----:B------:R4:W1:Y:S02]  /*0880*/  SYNCS.EXCH.64 URZ, [UR4+0x88], UR6 ;  /* 0x0000880604ff75b2 */ /* 0x0008640008000100 */
[----:B----4-:R-:W-:Y:S01]  /*0890*/  NOP ;  /* 0x0000000000007918 */ /* 0x010fe20000000000 */
.L_x_10:
[----:B------:R-:W4:Y:S01]  /*08a0*/  SHFL.IDX PT, R0, R2, RZ, 0x1f ;  /* 0x00001fff02007589 */ /* 0x000f2200000e0000 */
[----:B------:R-:W-:Y:S01]  /*08b0*/  NOP ;  /* 0x0000000000007918 */ /* 0x000fe20000000000 */
[----:B----4-:R-:W-:-:S13]  /*08c0*/  ISETP.NE.AND P0, PT, R0, 0x3, PT ;  /* 0x000000030000780c */ /* 0x010fda0003f05270 */
[----:B------:R-:W-:Y:S05]  /*08d0*/  @P0 BRA `(.L_x_11) ;  /* 0x00000000002c0947 */ /* 0x000fea0003800000 */
[----:B-1----:R-:W-:Y:S01]  /*08e0*/  UMOV UR4, 0x400 ;  /* 0x0000040000047882 */ /* 0x002fe20000000000 */
[----:B------:R-:W-:Y:S01]  /*08f0*/  UMOV UR6, 0x20 ;  /* 0x0000002000067882 */ /* 0x000fe20000000000 */
[----:B------:R-:W-:Y:S02]  /*0900*/  ULEA UR4, UR15, UR4, 0x18 ;  /* 0x000000040f047291 */ /* 0x000fe4000f8ec0ff */
[----:B------:R-:W-:-:S04]  /*0910*/  UIADD3 UR6, UPT, UPT, -UR6, 0x100000, URZ ;  /* 0x0010000006067890 */ /* 0x000fc8000fffe1ff */
[----:B------:R-:W-:Y:S02]  /*0920*/  USHF.L.U32 UR7, UR6, 0xb, URZ ;  /* 0x0000000b06077899 */ /* 0x000fe400080006ff */
[----:B------:R-:W-:Y:S01]  /*0930*/  USHF.L.U32 UR6, UR6, 0x1, URZ ;  /* 0x0000000106067899 */ /* 0x000fe200080006ff */
[----:B------:R-:W-:Y:S01]  /*0940*/  ELECT P0, URZ, PT ;  /* 0x0000000000ff782f */ /* 0x000fe20003800000 */
[----:B------:R-:W1:Y:S10]  /*0950*/  FENCE.VIEW.ASYNC.S ;  /* 0x00000000000073c6 */ /* 0x000e740000000000 */
[----:B-1----:R4:W1:Y:S01]  /*0960*/  SYNCS.EXCH.64 URZ, [UR4+0x90], UR6 ;  /* 0x0000900604ff75b2 */ /* 0x0028620008000100 */
[----:B------:R4:W1:Y:S02]  /*0970*/  SYNCS.EXCH.64 URZ, [UR4+0x98], UR6 ;  /* 0x0000980604ff75b2 */ /* 0x0008640008000100 */
[----:B----4-:R-:W-:Y:S01]  /*0980*/  NOP ;  /* 0x0000000000007918 */ /* 0x010fe20000000000 */
.L_x_11:
[----:B------:R-:W4:Y:S01]  /*0990*/  SHFL.IDX PT, R0, R2, RZ, 0x1f ;  /* 0x00001fff02007589 */ /* 0x000f2200000e0000 */
[----:B------:R-:W-:Y:S01]  /*09a0*/  NOP ;  /* 0x0000000000007918 */ /* 0x000fe20000000000 */
[----:B----4-:R-:W-:-:S13]  /*09b0*/  ISETP.NE.AND P0, PT, R0, 0x4, PT ;  /* 0x000000040000780c */ /* 0x010fda0003f05270 */
[----:B------:R-:W-:Y:S05]  /*09c0*/  @P0 BRA `(.L_x_12) ;  /* 0x0000000000480947 */ /* 0x000fea0003800000 */
[----:B-1----:R-:W-:Y:S01]  /*09d0*/  UMOV UR6, 0x1e0 ;  /* 0x000001e000067882 */ /* 0x002fe20000000000 */
[----:B------:R-:W-:Y:S01]  /*09e0*/  UMOV UR4, 0x400 ;  /* 0x0000040000047882 */ /* 0x000fe20000000000 */
[----:B------:R-:W-:Y:S01]  /*09f0*/  USEL UR6, UR6, 0x1a0, UP4 ;  /* 0x000001a006067887 */ /* 0x000fe2000a000000 */
        /* <DEDUP_REMOVED lines=15> */
.L_x_12:
        /* <DEDUP_REMOVED lines=21> */
.L_x_13:
[----:B------:R-:W4:Y:S01]  /*0c40*/  SHFL.IDX PT, R2, R2, RZ, 0x1f ;  /* 0x00001fff02027589 */ /* 0x000f2200000e0000 */
[----:B------:R-:W-:Y:S01]  /*0c50*/  ISETP.NE.OR P1, PT, RZ, UR14, !P1 ;  /* 0x0000000eff007c0c */ /* 0x000fe2000cf25670 */
        /* <DEDUP_REMOVED lines=12> */
[----:B------:R4:W1:Y:S01]  /*0d20*/  SYNCS.EXCH.64 URZ, [UR4+0xf0], UR6 ;  /* 0x0000f00604ff75b2 */ /* 0x0008620008000100 */
[----:B------:R4:W1:Y:S01]  /*0d30*/  SYNCS.EXCH.64 URZ, [UR4+0xe8], UR6 ;  /* 0x0000e80604ff75b2 */ /* 0x0008620008000100 */
[----:B------:R4:W1:Y:S02]  /*0d40*/  SYNCS.EXCH.64 URZ, [UR4+0xf8], UR6 ;  /* 0x0000f80604ff75b2 */ /* 0x0008640008000100 */
[----:B----4-:R-:W-:Y:S01]  /*0d50*/  NOP ;  /* 0x0000000000007918 */ /* 0x010fe20000000000 */
.L_x_14:
[----:B------:R-:W-:Y:S01]  /*0d60*/  VOTEU.ALL UP0, P1 ;  /* 0x0000000000ff7886 */ /* 0x000fe20000800000 */
[----:B-1----:R-:W-:Y:S01]  /*0d70*/  UMOV UR4, 0x20 ;  /* 0x0000002000047882 */ /* 0x002fe20000000000 */
[----:B------:R-:W1:Y:S01]  /*0d80*/  LDCU UR7, c[0x0][0x36c] ;  /* 0x00006d80ff0777ac */ /* 0x000e620008000800 */
[----:B------:R-:W-:Y:S01]  /*0d90*/  NOP ;  /* 0x0000000000007918 */ /* 0x000fe20000000000 */
[----:B------:R-:W-:Y:S01]  /*0da0*/  LOP3.LUT R0, R4, 0x1f, RZ, 0xc0, !PT ;  /* 0x0000001f04007812 */ /* 0x000fe200078ec0ff */
[----:B------:R-:W-:Y:S01]  /*0db0*/  @!UP0 UMOV UR6, 0x400 ;  /* 0x0000040000068882 */ /* 0x000fe20000000000 */
[----:B------:R-:W-:-:S04]  /*0dc0*/  @!UP0 UIADD3 UR4, UPT, UPT, -UR4, 0x100000, URZ ;  /* 0x0010000004048890 */ /* 0x000fc8000fffe1ff */
[----:B------:R-:W-:Y:S02]  /*0dd0*/  @!UP0 USHF.L.U32 UR5, UR4, 0xb, URZ ;  /* 0x0000000b04058899 */ /* 0x000fe400080006ff */
[----:B------:R-:W-:Y:S02]  /*0de0*/  @!UP0 USHF.L.U32 UR4, UR4, 0x1, URZ ;  /* 0x0000000104048899 */ /* 0x000fe400080006ff */
[----:B------:R-:W-:Y:S01]  /*0df0*/  @!UP0 ULEA UR6, UR15, UR6, 0x18 ;  /* 0x000000060f068291 */ /* 0x000fe2000f8ec0ff */
[----:B------:R-:W-:Y:S01]  /*0e00*/  VOTEU.ALL UP0, P1 ;  /* 0x0000000000ff7886 */ /* 0x000fe20000800000 */
[----:B------:R-:W-:Y:S02]  /*0e10*/  UISETP.NE.AND UP5, UPT, UR14, URZ, UPT ;  /* 0x000000ff0e00728c */ /* 0x000fe4000bfa5270 */
[----:B-1----:R-:W-:Y:S01]  /*0e20*/  UISETP.EQ.U32.AND UP6, UPT, UR7, 0x1, UPT ;  /* 0x000000010700788c */ /* 0x002fe2000bfc2070 */
[----:B------:R-:W1:Y:S07]  /*0e30*/  FENCE.VIEW.ASYNC.S ;  /* 0x00000000000073c6 */ /* 0x000e6e0000000000 */
[----:B-1----:R1:W4:Y:S01]  /*0e40*/  @!UP0 SYNCS.EXCH.64 URZ, [UR6+0x100], UR4 ;  /* 0x0001000406ff85b2 */ /* 0x0023220008000100 */
[----:B------:R-:W-:Y:S05]  /*0e50*/  BRA.U !UP6, `(.L_x_15) ;  /* 0x000000010e087547 */ /* 0x000fea000b800000 */
[----:B--234-:R-:W-:Y:S01]  /*0e60*/  UCGABAR_ARV ;  /* 0x00000000000079c7 */ /* 0x01cfe20008000000 */
[----:B------:R-:W-:Y:S05]  /*0e70*/  BRA `(.L_x_16) ;  /* 0x0000000000047947 */ /* 0x000fea0003800000 */
.L_x_15:
[----:B--234-:R-:W-:Y:S01]  /*0e80*/  NOP ;  /* 0x0000000000007918 */ /* 0x01cfe20000000000 */
.L_x_16:
[----:B------:R-:W2:Y:S01]  /*0e90*/  S2UR UR23, SR_CTAID.X ;  /* 0x00000000001779c3 */ /* 0x000ea20000002500 */
[----:B------:R-:W-:-:S05]  /*0ea0*/  CS2R.32 R3, SR_CgaSize ;  /* 0x0000000000037805 */ /* 0x000fca0000008a00 */
[----:B------:R-:W-:-:S05]  /*0eb0*/  IMAD R3, R3, -0xa0, RZ ;  /* 0xffffff6003037824 */ /* 0x000fca00078e02ff */
[----:B-1----:R-:W-:-:S14]  /*0ec0*/  R2UR UR5, R3 ;  /* 0x00000000030572ca */ /* 0x002fdc00000e0000 */
[----:B------:R-:W1:Y:S01]  /*0ed0*/  LDCU UR5, c[0x0][UR5+0x2b0] ;  /* 0x00005600050577ac */ /* 0x000e620008000800 */
[----:B------:R-:W-:-:S05]  /*0ee0*/  CS2R.32 R3, SR_CgaSize ;  /* 0x0000000000037805 */ /* 0x000fca0000008a00 */
[----:B------:R-:W-:-:S05]  /*0ef0*/  IMAD R3, R3, -0xa0, RZ ;  /* 0xffffff6003037824 */ /* 0x000fca00078e02ff */
[----:B------:R-:W-:-:S14]  /*0f00*/  R2UR UR4, R3 ;  /* 0x00000000030472ca */ /* 0x000fdc00000e0000 */
[----:B------:R-:W3:Y:S01]  /*0f10*/  LDCU UR4, c[0x0][UR4+0x2b4] ;  /* 0x00005680040477ac */ /* 0x000ee20008000800 */
[----:B------:R-:W4:Y:S01]  /*0f20*/  S2UR UR7, SR_CTAID.Y ;  /* 0x00000000000779c3 */ /* 0x000f220000002600 */
[----:B------:R-:W3:Y:S01]  /*0f30*/  LDCU UR20, c[0x0][0xb24] ;  /* 0x00016480ff1477ac */ /* 0x000ee20008000800 */
[----:B------:R-:W-:-:S05]  /*0f40*/  CS2R.32 R3, SR_CgaSize ;  /* 0x0000000000037805 */ /* 0x000fca0000008a00 */
[----:B------:R-:W-:-:S05]  /*0f50*/  IMAD R3, R3, -0xa0, RZ ;  /* 0xffffff6003037824 */ /* 0x000fca00078e02ff */
[----:B------:R-:W-:-:S14]  /*0f60*/  R2UR UR60, R3 ;  /* 0x00000000033c72ca */ /* 0x000fdc00000e0000 */
[----:B------:R-:W4:Y:S01]  /*0f70*/  LDCU UR60, c[0x0][UR60+0x2a0] ;  /* 0x000054003c3c77ac */ /* 0x000f220008000800 */
[----:B------:R-:W1:Y:S01]  /*0f80*/  S2UR UR36, SR_CTAID.Z ;  /* 0x00000000002479c3 */ /* 0x000e620000002700 */
[----:B------:R-:W-:-:S05]  /*0f90*/  CS2R.32 R3, SR_CgaSize ;  /* 0x0000000000037805 */ /* 0x000fca0000008a00 */
[----:B------:R-:W-:-:S05]  /*0fa0*/  IMAD R3, R3, -0xa0, RZ ;  /* 0xffffff6003037824 */ /* 0x000fca00078e02ff */
[----:B------:R-:W-:-:S14]  /*0fb0*/  R2UR UR61, R3 ;  /* 0x00000000033d72ca */ /* 0x000fdc00000e0000 */
[----:B------:R-:W4:Y:S01]  /*0fc0*/  LDCU UR61, c[0x0][UR61+0x2a4] ;  /* 0x000054803d3d77ac */ /* 0x000f220008000800 */
[----:B------:R-:W4:Y:S01]  /*0fd0*/  LDCU UR21, c[0x0][0xb24] ;  /* 0x00016480ff1577ac */ /* 0x000f220008000800 */
[----:B--2---:R-:W-:Y:S01]  /*0fe0*/  I2FP.F32.U32 R3, UR23 ;  /* 0x0000001700037c45 */ /* 0x004fe20008201000 */
[----:B------:R-:W2:Y:S04]  /*0ff0*/  LDCU UR25, c[0x0][0xb30] ;  /* 0x00016600ff1977ac */ /* 0x000ea80008000800 */
[----:B-1----:R-:W-:Y:S01]  /*1000*/  FMUL R3, R3, UR5 ;  /* 0x0000000503037c20 */ /* 0x002fe20008400000 */
[----:B---3--:R-:W-:Y:S01]  /*1010*/  UISETP.GE.AND UP1, UPT, UR20, 0x1, UPT ;  /* 0x000000011400788c */ /* 0x008fe2000bf26270 */
[----:B----4-:R-:W-:Y:S01]  /*1020*/  I2FP.F32.U32 R2, UR7 ;  /* 0x0000000700027c45 */ /* 0x010fe20008201000 */
[----:B------:R-:W-:Y:S01]  /*1030*/  UMOV UR47, UR7 ;  /* 0x00000007002f7c82 */ /* 0x000fe20008000000 */
[----:B------:R-:W-:-:S02]  /*1040*/  UMOV UR46, UR23 ;  /* 0x00000017002e7c82 */ /* 0x000fc40008000000 */
[----:B------:R-:W1:Y:S01]  /*1050*/  F2I.U32.TRUNC.NTZ R3, R3 ;  /* 0x0000000300037305 */ /* 0x000e62000020f000 */
[----:B------:R-:W-:-:S07]  /*1060*/  FMUL R2, R2, UR4 ;  /* 0x0000000402027c20 */ /* 0x000fce0008400000 */
[----:B------:R-:W3:Y:S01]  /*1070*/  F2I.U32.TRUNC.NTZ R2, R2 ;  /* 0x0000000200027305 */ /* 0x000ee2000020f000 */
[----:B-1----:R-:W-:Y:S02]  /*1080*/  R2UR UR4, R3 ;  /* 0x00000000030472ca */ /* 0x002fe400000e0000 */
[----:B------:R-:W-:Y:S02]  /*1090*/  PRMT R3, RZ, 0x7610, R3 ;  /* 0x00007610ff037816 */ /* 0x000fe40000000003 */
[----:B---3--:R-:W-:Y:S02]  /*10a0*/  R2UR UR6, R2 ;  /* 0x00000000020672ca */ /* 0x008fe400000e0000 */
[----:B------:R-:W-:-:S07]  /*10b0*/  PRMT R2, RZ, 0x7610, R2 ;  /* 0x00007610ff027816 */ /* 0x000fce0000000002 */
[----:B------:R-:W-:-:S04]  /*10c0*/  UIADD3 UR5, UPT, UPT, -UR4, URZ, URZ ;  /* 0x000000ff04057290 */ /* 0x000fc8000fffe1ff */
[----:B------:R-:W-:Y:S02]  /*10d0*/  UIMAD UR60, UR60, UR5, UR23 ;  /* 0x000000053c3c72a4 */ /* 0x000fe4000f8e0217 */
[----:B------:R-:W-:-:S04]  /*10e0*/  UIADD3 UR4, UPT, UPT, -UR6, URZ, URZ ;  /* 0x000000ff06047290 */ /* 0x000fc8000fffe1ff */
[----:B------:R-:W-:Y:S01]  /*10f0*/  UIMAD UR61, UR61, UR4, UR7 ;  /* 0x000000043d3d72a4 */ /* 0x000fe2000f8e0207 */
[----:B--2---:R-:W-:Y:S11]  /*1100*/  BRA.U UP5, `(.L_x_17) ;  /* 0x0000000105287547 */ /* 0x004ff6000b800000 */
[----:B------:R-:W-:Y:S02]  /*1110*/  UISETP.NE.AND UP0, UPT, UR61, URZ, UPT ;  /* 0x000000ff3d00728c */ /* 0x000fe4000bf05270 */
[----:B------:R-:W-:Y:S02]  /*1120*/  ULOP3.LUT UR4, UR60, 0xfffffffe, URZ, 0xc0, !UPT ;  /* 0xfffffffe3c047892 */ /* 0x000fe4000f8ec0ff */
[----:B------:R-:W-:Y:S01]  /*1130*/  UISETP.LT.U32.OR UP0, UPT, UR60, 0x2, !UP0 ;  /* 0x000000023c00788c */ /* 0x000fe2000c701470 */
[----:B------:R-:W-:-:S03]  /*1140*/  UMOV UR7, 0x3 ;  /* 0x0000000300077882 */ /* 0x000fc60000000000 */
[----:B------:R-:W-:Y:S02]  /*1150*/  USEL UR6, URZ, 0x1, !UP0 ;  /* 0x00000001ff067887 */ /* 0x000fe4000c000000 */
[----:B------:R-:W-:Y:S02]  /*1160*/  USEL UR5, URZ, 0x2, !UP0 ;  /* 0x00000002ff057887 */ /* 0x000fe4000c000000 */
[----:B------:R-:W-:Y:S02]  /*1170*/  USHF.L.U32 UR4, UR7, UR4, URZ ;  /* 0x0000000407047299 */ /* 0x000fe400080006ff */
[----:B------:R-:W-:-:S04]  /*1180*/  UIADD3 UR5, UPT, UPT, UR6, UR5, URZ ;  /* 0x0000000506057290 */ /* 0x000fc8000fffe0ff */
[----:B------:R-:W-:Y:S02]  /*1190*/  MOV R2, UR4 ;  /* 0x0000000400027c02 */ /* 0x000fe40008000f00 */
[----:B------:R-:W-:Y:S02]  /*11a0*/  MOV R3, UR5 ;  /* 0x0000000500037c02 */ /* 0x000fe40008000f00 */
.L_x_17:
[----:B------:R-:W-:Y:S05]  /*11b0*/  BRA.U !UP1, `(.L_x_18) ;  /* 0x0000000109d47547 */ /* 0x000fea000b800000 */
[----:B------:R-:W1:Y:S01]  /*11c0*/  LDCU.128 UR16, c[0x0][0xb10] ;  /* 0x00016200ff1077ac */ /* 0x000e620008000c00 */
[----:B------:R-:W2:Y:S01]  /*11d0*/  LDCU UR6, c[0x0][0x370] ;  /* 0x00006e00ff0677ac */ /* 0x000ea20008000800 */
[----:B------:R-:W3:Y:S01]  /*11e0*/  LDCU UR7, c[0x0][0x374] ;  /* 0x00006e80ff0777ac */ /* 0x000ee20008000800 */
[----:B------:R-:W4:Y:S01]  /*11f0*/  LDCU UR22, c[0x0][0xb0c] ;  /* 0x00016180ff1677ac */ /* 0x000f220008000800 */
[----:B------:R-:W4:Y:S01]  /*1200*/  LDCU UR24, c[0x0][0xb20] ;  /* 0x00016400ff1877ac */ /* 0x000f220008000800 */
[----:B------:R-:W4:Y:S01]  /*1210*/  LDCU.64 UR8, c[0x0][0xb28] ;  /* 0x00016500ff0877ac */ /* 0x000f220008000a00 */
[----:B-1----:R-:W-:Y:S02]  /*1220*/  UISETP.NE.AND UP3, UPT, UR18, 0x1, UPT ;  /* 0x000000011200788c */ /* 0x002fe4000bf65270 */
[----:B---3--:R-:W-:Y:S02]  /*1230*/  UIMAD.WIDE.U32 UR10, UR7, UR19, URZ ;  /* 0x00000013070a72a5 */ /* 0x008fe4000f8e00ff */
[----:B--2---:R-:W-:-:S02]  /*1240*/  UIMAD.WIDE.U32 UR12, UR6, UR16, URZ ;  /* 0x00000010060c72a5 */ /* 0x004fc4000f8e00ff */
[----:B----4-:R-:W-:Y:S02]  /*1250*/  UISETP.NE.AND UP0, UPT, UR22, 0x1, UPT ;  /* 0x000000011600788c */ /* 0x010fe4000bf05270 */
[----:B------:R-:W-:Y:S01]  /*1260*/  UIMAD.WIDE.U32 UR4, UR23, UR16, URZ ;  /* 0x00000010170472a5 */ /* 0x000fe2000f8e00ff */
[----:B------:R-:W-:Y:S02]  /*1270*/  UMOV UR10, UR11 ;  /* 0x0000000b000a7c82 */ /* 0x000fe40008000000 */
[----:B------:R-:W-:Y:S01]  /*1280*/  UMOV UR12, UR13 ;  /* 0x0000000d000c7c82 */ /* 0x000fe20008000000 */
[----:B------:R-:W-:Y:S02]  /*1290*/  @UP3 USHF.R.U32.HI UR7, URZ, UR24, UR10 ;  /* 0x00000018ff073299 */ /* 0x000fe4000801160a */
[----:B------:R-:W-:Y:S01]  /*12a0*/  UISETP.NE.AND UP1, UPT, UR20, 0x1, UPT ;  /* 0x000000011400788c */ /* 0x000fe2000bf25270 */
[----:B------:R-:W-:Y:S02]  /*12b0*/  UMOV UR4, UR5 ;  /* 0x0000000500047c82 */ /* 0x000fe40008000000 */
[----:B------:R-:W-:-:S02]  /*12c0*/  @UP0 USHF.R.U32.HI UR6, URZ, UR17, UR12 ;  /* 0x00000011ff060299 */ /* 0x000fc4000801160c */
[----:B------:R-:W-:Y:S02]  /*12d0*/  USHF.R.U32.HI UR4, URZ, UR17, UR4 ;  /* 0x00000011ff047299 */ /* 0x000fe40008011604 */
[----:B------:R-:W-:Y:S02]  /*12e0*/  UIMAD.WIDE.U32 UR12, UR47, UR19, URZ ;  /* 0x000000132f0c72a5 */ /* 0x000fe4000f8e00ff */
[----:B------:R-:W-:Y:S02]  /*12f0*/  UIMAD.WIDE.U32 UR10, UR7, UR8, URZ ;  /* 0x00000008070a72a5 */ /* 0x000fe4000f8e00ff */
[----:B------:R-:W-:Y:S02]  /*1300*/  UIMAD.WIDE.U32 UR16, UR6, UR8, URZ ;  /* 0x00000008061072a5 */ /* 0x000fe4000f8e00ff */
[----:B------:R-:W-:-:S03]  /*1310*/  USEL UR5, UR23, UR4, !UP0 ;  /* 0x0000000417057287 */ /* 0x000fc6000c000000 */
[----:B------:R-:W-:Y:S01]  /*1320*/  UMOV UR4, UR13 ;  /* 0x0000000d00047c82 */ /* 0x000fe20008000000 */
[----:B------:R-:W-:Y:S01]  /*1330*/  UMOV UR10, UR11 ;  /* 0x0000000b000a7c82 */ /* 0x000fe20008000000 */
[----:B------:R-:W-:Y:S02]  /*1340*/  USHF.R.U32.HI UR4, URZ, UR24, UR4 ;  /* 0x00000018ff047299 */ /* 0x000fe40008011604 */
[----:B------:R-:W-:Y:S01]  /*1350*/  @UP1 USHF.R.U32.HI UR7, URZ, UR9, UR10 ;  /* 0x00000009ff071299 */ /* 0x000fe2000801160a */
[----:B------:R-:W-:Y:S01]  /*1360*/  UMOV UR16, UR17 ;  /* 0x0000001100107c82 */ /* 0x000fe20008000000 */
[----:B------:R-:W-:Y:S02]  /*1370*/  USEL UR4, UR47, UR4, !UP3 ;  /* 0x000000042f047287 */ /* 0x000fe4000d800000 */
[----:B------:R-:W-:Y:S02]  /*1380*/  @UP1 USHF.R.U32.HI UR6, URZ, UR9, UR16 ;  /* 0x00000009ff061299 */ /* 0x000fe40008011610 */
[----:B------:R-:W-:-:S02]  /*1390*/  UIMAD UR7, UR7, UR20, URZ ;  /* 0x00000014070772a4 */ /* 0x000fc4000f8e02ff */
[----:B------:R-:W-:Y:S02]  /*13a0*/  UIMAD UR12, UR6, UR20, URZ ;  /* 0x00000014060c72a4 */ /* 0x000fe4000f8e02ff */
[----:B------:R-:W-:Y:S02]  /*13b0*/  UISETP.GE.AND UP0, UPT, UR4, UR7, UPT ;  /* 0x000000070400728c */ /* 0x000fe4000bf06270 */
[----:B------:R-:W-:Y:S02]  /*13c0*/  UIMAD.WIDE.U32 UR10, UR4, UR8, URZ ;  /* 0x00000008040a72a5 */ /* 0x000fe4000f8e00ff */
[----:B------:R-:W-:Y:S02]  /*13d0*/  UISETP.GE.OR UP0, UPT, UR5, UR12, UP0 ;  /* 0x0000000c0500728c */ /* 0x000fe40008706670 */
[----:B------:R-:W-:Y:S02]  /*13e0*/  UIMAD.WIDE.U32 UR12, UR5, UR8, URZ ;  /* 0x00000008050c72a5 */ /* 0x000fe4000f8e00ff */
[----:B------:R-:W-:Y:S01]  /*13f0*/  UIADD3 UR10, UPT, UPT, -UR4, URZ, URZ ;  /* 0x000000ff040a7290 */ /* 0x000fe2000fffe1ff */
[----:B------:R-:W-:Y:S01]  /*1400*/  UMOV UR8, UR11 ;  /* 0x0000000b00087c82 */ /* 0x000fe20008000000 */
[----:B------:R-:W-:-:S02]  /*1410*/  UIADD3 UR46, UPT, UPT, -UR5, URZ, URZ ;  /* 0x000000ff052e7290 */ /* 0x000fc4000fffe1ff */
[----:B------:R-:W-:-:S03]  /*1420*/  USHF.R.U32.HI UR8, URZ, UR9, UR8 ;  /* 0x00000009ff087299 */ /* 0x000fc60008011608 */
[----:B------:R-:W-:Y:S01]  /*1430*/  @!UP0 UMOV UR7, UR13 ;  /* 0x0000000d00078c82 */ /* 0x000fe20008000000 */
[----:B------:R-:W-:Y:S02]  /*1440*/  UIMAD UR47, UR18, UR10, UR47 ;  /* 0x0000000a122f72a4 */ /* 0x000fe4000f8e022f */
[----:B------:R-:W-:Y:S02]  /*1450*/  USEL UR8, UR4, UR8, !UP1 ;  /* 0x0000000804087287 */ /* 0x000fe4000c800000 */
[----:B------:R-:W-:Y:S02]  /*1460*/  @!UP0 USHF.R.U32.HI UR7, URZ, UR9, UR7 ;  /* 0x00000009ff078299 */ /* 0x000fe40008011607 */
[----:B------:R-:W-:Y:S02]  /*1470*/  UIADD3 UR9, UPT, UPT, -UR8, URZ, URZ ;  /* 0x000000ff08097290 */ /* 0x000fe4000fffe1ff */
[----:B------:R-:W-:Y:S02]  /*1480*/  @!UP0 USEL UR7, UR5, UR7, !UP1 ;  /* 0x0000000705078287 */ /* 0x000fe4000c800000 */
[----:B------:R-:W-:-:S02]  /*1490*/  UIMAD UR9, UR20, UR9, UR4 ;  /* 0x00000009140972a4 */ /* 0x000fc4000f8e0204 */
[----:B------:R-:W-:Y:S02]  /*14a0*/  @!UP0 UIADD3 UR8, UPT, UPT, UR8, -UR7, URZ ;  /* 0x8000000708088290 */ /* 0x000fe4000fffe0ff */
[----:B------:R-:W-:Y:S02]  /*14b0*/  @!UP0 UIMAD UR6, UR9, UR6, UR7 ;  /* 0x00000006090682a4 */ /* 0x000fe4000f8e0207 */
[----:B------:R-:W-:Y:S02]  /*14c0*/  @!UP0 UIMAD UR4, UR8, UR20, UR5 ;  /* 0x00000014080482a4 */ /* 0x000fe4000f8e0205 */
[----:B------:R-:W-:Y:S02]  /*14d0*/  UIMAD UR46, UR22, UR46, UR23 ;  /* 0x0000002e162e72a4 */ /* 0x000fe4000f8e0217 */
[----:B------:R-:W-:Y:S01]  /*14e0*/  UIMAD UR47, UR4, UR18, UR47 ;  /* 0x00000012042f72a4 */ /* 0x000fe2000f8e022f */
[----:B------:R-:W-:Y:S02]  /*14f0*/  @!UP0 UMOV UR5, UR6 ;  /* 0x0000000600058c82 */ /* 0x000fe40008000000 */
[----:B------:R-:W-:-:S12]  /*1500*/  UIMAD UR46, UR5, UR22, UR46 ;  /* 0x00000016052e72a4 */ /* 0x000fd8000f8e022e */
.L_x_18:
[----:B------:R-:W-:Y:S02]  /*1510*/  UISETP.NE.AND UP1, UPT, UR25, 0x1, UPT ;  /* 0x000000011900788c */ /* 0x000fe4000bf25270 */
[----:B------:R-:W-:-:S07]  /*1520*/  UISETP.NE.AND UP0, UPT, UR14, 0x2, UPT ;  /* 0x000000020e00788c */ /* 0x000fce000bf05270 */
[----:B------:R-:W-:Y:S05]  /*1530*/  BRA.U UP1, `(.L_x_19) ;  /* 0x0000000101407547 */ /* 0x000fea000b800000 */
[----:B------:R-:W1:Y:S01]  /*1540*/  LDCU.128 UR8, c[0x0][0xb10] ;  /* 0x00016200ff0877ac */ /* 0x000e620008000c00 */
[----:B------:R-:W2:Y:S01]  /*1550*/  LDCU UR12, c[0x0][0xb0c] ;  /* 0x00016180ff0c77ac */ /* 0x000ea20008000800 */
[----:B------:R-:W3:Y:S01]  /*1560*/  LDCU UR13, c[0x0][0xb20] ;  /* 0x00016400ff0d77ac */ /* 0x000ee20008000800 */
[----:B-1----:R-:W-:Y:S02]  /*1570*/  UIMAD.WIDE.U32 UR4, UR46, UR8, URZ ;  /* 0x000000082e0472a5 */ /* 0x002fe4000f8e00ff */
[----:B------:R-:W-:Y:S02]  /*1580*/  UIMAD.WIDE.U32 UR6, UR47, UR11, URZ ;  /* 0x0000000b2f0672a5 */ /* 0x000fe4000f8e00ff */
[----:B--2---:R-:W-:Y:S02]  /*1590*/  UISETP.NE.AND UP1, UPT, UR12, 0x1, UPT ;  /* 0x000000010c00788c */ /* 0x004fe4000bf25270 */
[----:B------:R-:W-:-:S03]  /*15a0*/  USHF.R.U32.HI UR5, URZ, UR9, UR5 ;  /* 0x00000009ff057299 */ /* 0x000fc60008011605 */
[----:B------:R-:W-:Y:S01]  /*15b0*/  UMOV UR4, UR7 ;  /* 0x0000000700047c82 */ /* 0x000fe20008000000 */
[----:B------:R-:W-:Y:S02]  /*15c0*/  USEL UR5, UR46, UR5, !UP1 ;  /* 0x000000052e057287 */ /* 0x000fe4000c800000 */
[----:B------:R-:W-:Y:S02]  /*15d0*/  UISETP.NE.AND UP1, UPT, UR10, 0x1, UPT ;  /* 0x000000010a00788c */ /* 0x000fe4000bf25270 */
[----:B---3--:R-:W-:-:S04]  /*15e0*/  USHF.R.U32.HI UR4, URZ, UR13, UR4 ;  /* 0x0000000dff047299 */ /* 0x008fc80008011604 */
[----:B------:R-:W-:-:S04]  /*15f0*/  USEL UR4, UR47, UR4, !UP1 ;  /* 0x000000042f047287 */ /* 0x000fc8000c800000 */
[----:B------:R-:W-:Y:S02]  /*1600*/  UIADD3 UR6, UPT, UPT, -UR4, UR5, URZ ;  /* 0x0000000504067290 */ /* 0x000fe4000fffe1ff */
[----:B------:R-:W-:Y:S02]  /*1610*/  UIADD3 UR4, UPT, UPT, UR4, -UR5, URZ ;  /* 0x8000000504047290 */ /* 0x000fe4000fffe0ff */
[----:B------:R-:W-:Y:S02]  /*1620*/  UIMAD UR47, UR6, UR10, UR47 ;  /* 0x0000000a062f72a4 */ /* 0x000fe4000f8e022f */
[----:B------:R-:W-:-:S12]  /*1630*/  UIMAD UR46, UR4, UR12, UR46 ;  /* 0x0000000c042e72a4 */ /* 0x000fd8000f8e022e */
.L_x_19:
[----:B------:R-:W-:Y:S05]  /*1640*/  BRA.U !UP6, `(.L_x_20) ;  /* 0x000000010e0c7547 */ /* 0x000fea000b800000 */
[----:B------:R-:W-:Y:S01]  /*1650*/  UCGABAR_WAIT ;  /* 0x0000000000007dc7 */ /* 0x000fe20008000000 */
[----:B------:R-:W-:Y:S01]  /*1660*/  CCTL.IVALL ;  /* 0x00000000ff00798f */ /* 0x000fe20002000000 */
[----:B------:R-:W-:Y:S05]  /*1670*/  BRA `(.L_x_21) ;  /* 0x0000000000047947 */ /* 0x000fea0003800000 */
.L_x_20:
[----:B------:R-:W-:Y:S06]  /*1680*/  BAR.SYNC.DEFER_BLOCKING 0x0 ;  /* 0x0000000000007b1d */ /* 0x000fec0000010000 */
.L_x_21:
[----:B------:R-:W-:Y:S05]  /*1690*/  BRA.U UP0, `(.L_x_22) ;  /* 0x0000001500447547 */ /* 0x000fea000b800000 */
[----:B------:R-:W1:Y:S01]  /*16a0*/  LDCU UR6, c[0x0][0x38c] ;  /* 0x00007180ff0677ac */ /* 0x000e620008000800 */
[----:B------:R-:W-:Y:S01]  /*16b0*/  PLOP3.LUT P1, PT, PT, PT, UP4, 0x80, 0x8 ;  /* 0x000000000008781c */ /* 0x000fe20003f2f048 */
[----:B------:R-:W-:Y:S01]  /*16c0*/  IMAD.MOV.U32 R12, RZ, RZ, 0x1 ;  /* 0x00000001ff0c7424 */ /* 0x000fe200078e00ff */
[----:B------:R-:W-:Y:S02]  /*16d0*/  ISETP.NE.AND P2, PT, R0, RZ, P3 ;  /* 0x000000ff0000720c */ /* 0x000fe40001f45270 */
[----:B------:R-:W-:Y:S02]  /*16e0*/  CS2R R10, SRZ ;  /* 0x00000000000a7805 */ /* 0x000fe4000001ff00 */
[----:B------:R-:W-:Y:S01]  /*16f0*/  PLOP3.LUT P1, PT, P1, PT, PT, 0x8, 0x80 ;  /* 0x000000000080781c */ /* 0x000fe20000f2e170 */
[----:B------:R-:W-:Y:S01]  /*1700*/  IMAD.MOV.U32 R9, RZ, RZ, RZ ;  /* 0x000000ffff097224 */ /* 0x000fe200078e00ff */
[----:B------:R-:W2:Y:S01]  /*1710*/  LDCU UR39, c[0x0][0x370] ;  /* 0x00006e00ff2777ac */ /* 0x000ea20008000800 */
[----:B------:R-:W-:Y:S01]  /*1720*/  IMAD.MOV.U32 R8, RZ, RZ, 0x1 ;  /* 0x00000001ff087424 */ /* 0x000fe200078e00ff */
[----:B------:R-:W-:Y:S01]  /*1730*/  ULOP3.LUT UR48, UR23, 0x1, URZ, 0xc0, !UPT ;  /* 0x0000000117307892 */ /* 0x000fe2000f8ec0ff */
[----:B------:R-:W3:Y:S01]  /*1740*/  LDCU.64 UR26, c[0x0][0x348] ;  /* 0x00006900ff1a77ac */ /* 0x000ee20008000a00 */
[----:B------:R-:W-:-:S02]  /*1750*/  USHF.L.U32 UR45, UR23, 0x7, URZ ;  /* 0x00000007172d7899 */ /* 0x000fc400080006ff */
[----:B-1----:R-:W-:Y:S02]  /*1760*/  UIADD3 UR5, UPT, UPT, UR6, 0x1f, URZ ;  /* 0x0000001f06057890 */ /* 0x002fe4000fffe0ff */
[----:B------:R-:W-:Y:S02]  /*1770*/  UIADD3 UR44, UPT, UPT, UR6, 0x3e, URZ ;  /* 0x0000003e062c7890 */ /* 0x000fe4000fffe0ff */
[----:B------:R-:W-:Y:S01]  /*1780*/  USHF.R.S32.HI UR4, URZ, 0x1f, UR5 ;  /* 0x0000001fff047899 */ /* 0x000fe20008011405 */
[----:B------:R-:W1:Y:S03]  /*1790*/  LDCU UR38, c[0x0][0x374] ;  /* 0x00006e80ff2677ac */ /* 0x000e660008000800 */
[----:B------:R-:W-:Y:S02]  /*17a0*/  ULEA.HI UR4, UR4, UR5, URZ, 0x5 ;  /* 0x0000000504047291 */ /* 0x000fe4000f8f28ff */
[----:B------:R-:W-:-:S02]  /*17b0*/  UIADD3 UR5, UPT, UPT, UR6, -0x1, URZ ;  /* 0xffffffff06057890 */ /* 0x000fc4000fffe0ff */
[----:B------:R-:W-:Y:S02]  /*17c0*/  USHF.R.S32.HI UR41, URZ, 0x5, UR4 ;  /* 0x00000005ff297899 */ /* 0x000fe40008011404 */
[----:B------:R-:W-:Y:S02]  /*17d0*/  UISETP.GE.U32.AND UP1, UPT, UR5, -0x3f, UPT ;  /* 0xffffffc10500788c */ /* 0x000fe4000bf26070 */
[----:B------:R-:W-:Y:S01]  /*17e0*/  UISETP.LT.U32.AND UP0, UPT, UR41, 0x7, UPT ;  /* 0x000000072900788c */ /* 0x000fe2000bf01070 */
[----:B------:R-:W-:-:S03]  /*17f0*/  UMOV UR6, URZ ;  /* 0x000000ff00067c82 */ /* 0x000fc60008000000 */
[----:B------:R-:W-:Y:S02]  /*1800*/  USEL UR40, UR41, 0x7, UP0 ;  /* 0x0000000729287887 */ /* 0x000fe40008000000 */
[----:B------:R-:W-:Y:S02]  /*1810*/  UISETP.NE.AND UP0, UPT, UR14, URZ, UPT ;  /* 0x000000ff0e00728c */ /* 0x000fe4000bf05270 */
[----:B------:R-:W-:Y:S02]  /*1820*/  UIADD3 UR4, UPT, UPT, UR40, -0x1, URZ ;  /* 0xffffffff28047890 */ /* 0x000fe4000fffe0ff */
[----:B------:R-:W-:Y:S02]  /*1830*/  @UP1 UIADD3 UR4, UPT, UPT, UR40, URZ, URZ ;  /* 0x000000ff28041290 */ /* 0x000fe4000fffe0ff */
[----:B------:R-:W-:Y:S02]  /*1840*/  USEL UR14, UR53, 0x2, UP0 ;  /* 0x00000002350e7887 */ /* 0x000fe40008000000 */
[----:B------:R-:W-:-:S02]  /*1850*/  UIADD3 UR43, UPT, UPT, UR41, -UR40, URZ ;  /* 0x80000028292b7290 */ /* 0x000fc4000fffe0ff */
[----:B------:R-:W-:Y:S02]  /*1860*/  UIADD3 UR30, UPT, UPT, UR4, 0x1, URZ ;  /* 0x00000001041e7890 */ /* 0x000fe4000fffe0ff */
[----:B-123--:R-:W-:-:S12]  /*1870*/  UIADD3 UR42, UPT, UPT, -UR4, URZ, URZ ;  /* 0x000000ff042a7290 */ /* 0x00efd8000fffe1ff */
.L_x_42:
[----:B------:R-:W-:Y:S01]  /*1880*/  UISETP.NE.AND UP0, UPT, UR15, URZ, UPT ;  /* 0x000000ff0f00728c */ /* 0x000fe2000bf05270 */
[----:B------:R-:W1:Y:S08]  /*1890*/  S2UR UR15, SR_CgaCtaId ;  /* 0x00000000000f79c3 */ /* 0x000e700000008800 */
[----:B------:R-:W-:Y:S05]  /*18a0*/  BRA.U UP0, `(.L_x_23) ;  /* 0x0000000100347547 */ /* 0x000fea000b800000 */
[----:B------:R-:W2:Y:S01]  /*18b0*/  S2R R0, SR_CgaCtaId ;  /* 0x0000000000007919 */ /* 0x000ea20000008800 */
[----:B------:R-:W-:-:S04]  /*18c0*/  MOV R2, 0x400 ;  /* 0x0000040000027802 */ /* 0x000fc80000000f00 */
[----:B--2---:R-:W-:Y:S02]  /*18d0*/  LEA R0, R0, R2, 0x18 ;  /* 0x0000000200007211 */ /* 0x004fe400078ec0ff */
[----:B------:R-:W-:-:S03]  /*18e0*/  SHF.L.U32 R2, R8, 0x1f, RZ ;  /* 0x0000001f08027819 */ /* 0x000fc600000006ff */
[----:B------:R-:W-:-:S04]  /*18f0*/  IMAD R0, R9, 0x8, R0 ;  /* 0x0000000809007824 */ /* 0x000fc800078e0200 */
[----:B------:R-:W2:Y:S02]  /*1900*/  SYNCS.PHASECHK.TRANS64.TRYWAIT P0, [R0+URZ+0xf0], R2 ;  /* 0x0000f002000075a7 */ /* 0x000ea400080011ff */
[----:B--2---:R-:W-:Y:S05]  /*1910*/  @!P0 BRA `(.L_x_24) ;  /* 0x000000b000308947 */ /* 0x004fea0003800000 */
.L_x_127:
[----:B------:R-:W-:Y:S01]  /*1920*/  VIADD R9, R9, 0x1 ;  /* 0x0000000109097836 */ /* 0x000fe20000000000 */
[----:B------:R2:W-:Y:S04]  /*1930*/  SYNCS.ARRIVE.TRANS64.A1T0 RZ, [R0+URZ+0xe0], RZ ;  /* 0x0000e0ff00ff79a7 */ /* 0x0005e800081000ff */
[----:B------:R-:W-:-:S04]  /*1940*/  ISETP.NE.AND P0, PT, R9, 0x2, PT ;  /* 0x000000020900780c */ /* 0x000fc80003f05270 */
[----:B------:R-:W-:Y:S02]  /*1950*/  SEL R9, R9, RZ, P0 ;  /* 0x000000ff09097207 */ /* 0x000fe40000000000 */
[----:B--2---:R-:W-:-:S04]  /*1960*/  SEL R0, RZ, 0x1, P0 ;  /* 0x00000001ff007807 */ /* 0x004fc80000000000 */
[----:B------:R-:W-:-:S07]  /*1970*/  LOP3.LUT R8, R8, R0, RZ, 0x3c, !PT ;  /* 0x0000000008087212 */ /* 0x000fce00078e3cff */
.L_x_23:
[----:B------:R-:W-:Y:S01]  /*1980*/  UMOV UR4, 0x400 ;  /* 0x0000040000047882 */ /* 0x000fe20000000000 */
[----:B------:R-:W-:Y:S01]  /*1990*/  SHF.L.U32 R0, R12, 0x1f, RZ ;  /* 0x0000001f0c007819 */ /* 0x000fe200000006ff */
[----:B-1----:R-:W-:Y:S02]  /*19a0*/  ULEA UR4, UR15, UR4, 0x18 ;  /* 0x000000040f047291 */ /* 0x002fe4000f8ec0ff */
[----:B------:R-:W-:Y:S02]  /*19b0*/  UISETP.GE.U32.AND UP0, UPT, UR44, 0x3f, UPT ;  /* 0x0000003f2c00788c */ /* 0x000fe4000bf06070 */
[----:B------:R-:W-:Y:S02]  /*19c0*/  ULEA UR5, UR6, UR4, 0x3 ;  /* 0x0000000406057291 */ /* 0x000fe4000f8e18ff */
[----:B------:R-:W-:Y:S01]  /*19d0*/  ULEA UR11, UR47, UR48, 0x1 ;  /* 0x000000302f0b7291 */ /* 0x000fe2000f8e08ff */
[----:B------:R-:W-:-:S03]  /*19e0*/  UMOV UR7, URZ ;  /* 0x000000ff00077c82 */ /* 0x000fc60008000000 */
[----:B------:R-:W-:-:S03]  /*19f0*/  UIMAD UR11, UR11, 0x70, URZ ;  /* 0x000000700b0b78a4 */ /* 0x000fc6000f8e02ff */
[----:B------:R1:W2:Y:S01]  /*1a00*/  SYNCS.PHASECHK.TRANS64.TRYWAIT P0, [UR5+0x38], R0 ;  /* 0x00003800ff0075a7 */ /* 0x0002a20008001105 */
[----:B------:R-:W-:-:S04]  /*1a10*/  ULEA.HI UR5, UR46, UR46, URZ, 0x1 ;  /* 0x0000002e2e057291 */ /* 0x000fc8000f8f08ff */
[----:B------:R-:W-:-:S04]  /*1a20*/  USHF.L.U32 UR5, UR5, 0x7, URZ ;  /* 0x0000000705057899 */ /* 0x000fc800080006ff */
[----:B------:R-:W-:-:S04]  /*1a30*/  ULOP3.LUT UR35, UR5, 0xffffff00, URZ, 0xc0, !UPT ;  /* 0xffffff0005237892 */ /* 0x000fc8000f8ec0ff */
[----:B------:R-:W-:Y:S01]  /*1a40*/  ULOP3.LUT UR35, UR35, 0x80, UR45, 0xf8, !UPT ;  /* 0x0000008023237892 */ /* 0x000fe2000f8ef82d */
[----:B------:R-:W-:Y:S11]  /*1a50*/  BRA.U !UP0, `(.L_x_25) ;  /* 0x0000000108c07547 */ /* 0x000ff6000b800000 */
[----:B------:R-:W-:Y:S01]  /*1a60*/  UMOV UR13, UR42 ;  /* 0x0000002a000d7c82 */ /* 0x000fe20008000000 */
[----:B------:R-:W-:Y:S01]  /*1a70*/  UMOV UR5, UR6 ;  /* 0x0000000600057c82 */ /* 0x000fe20008000000 */
[----:B------:R-:W-:-:S05]  /*1a80*/  UMOV UR34, URZ ;  /* 0x000000ff00227c82 */ /* 0x000fca0008000000 */
.L_x_31:
[----:B--2---:R-:W-:Y:S01]  /*1a90*/  @P3 MOV R2, 0x7800 ;  /* 0x0000780000023802 */ /* 0x004fe20000000f00 */
[----:B------:R-:W-:Y:S01]  /*1aa0*/  ULEA UR33, UR5, UR4, 0x3 ;  /* 0x0000000405217291 */ /* 0x000fe2000f8e18ff */
[----:B--234-:R-:W-:Y:S11]  /*1ab0*/  @P0 BRA `(.L_x_26) ;  /* 0x00000000000c0947 */ /* 0x01cff60003800000 */
[----:B------:R-:W-:Y:S04]  /*1ac0*/  SHF.L.U32 R3, R12, 0x1f, RZ ;  /* 0x0000001f0c037819 */ /* 0x000fe800000006ff */
[----:B------:R-:W2:Y:S02]  /*1ad0*/  SYNCS.PHASECHK.TRANS64.TRYWAIT P0, [UR33+0x38], R3 ;  /* 0x00003803ff0075a7 */ /* 0x000ea40008001121 */
[----:B--2---:R-:W-:Y:S05]  /*1ae0*/  @!P0 BRA `(.L_x_27) ;  /* 0x000000ac00d08947 */ /* 0x004fea0003800000 */
.L_x_26:
[----:B------:R2:W-:Y:S01]  /*1af0*/  @P3 SYNCS.ARRIVE.TRANS64 RZ, [UR33], R2 ;  /* 0x00000002ffff39a7 */ /* 0x0005e20008000021 */
[----:B------:R-:W-:Y:S02]  /*1b00*/  ULOP3.LUT UR6, UR14, 0x2, URZ, 0xfc, !UPT ;  /* 0x000000020e067892 */ /* 0x000fe4000f8efcff */
[----:B------:R-:W-:Y:S02]  /*1b10*/  UIADD3 UR13, UPT, UPT, UR13, 0x1, URZ ;  /* 0x000000010d0d7890 */ /* 0x000fe4000fffe0ff */
[----:B------:R-:W-:Y:S02]  /*1b20*/  UISETP.NE.AND UP0, UPT, UR6, 0x2, UPT ;  /* 0x000000020600788c */ /* 0x000fe4000bf05270 */
[----:B------:R-:W-:Y:S07]  /*1b30*/  UISETP.NE.AND UP2, UPT, UR13, 0x1, UPT ;  /* 0x000000010d00788c */ /* 0x000fee000bf45270 */
[----:B------:R-:W-:Y:S05]  /*1b40*/  BRA.U UP0, `(.L_x_28) ;  /* 0x0000000100047547 */ /* 0x000fea000b800000 */
[----:B------:R-:W-:Y:S05]  /*1b50*/  BPT.TRAP 0x1 ;  /* 0x000000040000795c */ /* 0x000fea0000300000 */
.L_x_28:
[----:B------:R-:W-:Y:S04]  /*1b60*/  BSSY.RECONVERGENT B0, `(.L_x_29) ;  /* 0x0000003000007945 */ /* 0x000fe80003800200 */
[----:B------:R-:W-:Y:S05]  /*1b70*/  @!P2 BRA `(.L_x_30) ;  /* 0x000000000004a947 */ /* 0x000fea0003800000 */
[----:B------:R-:W-:Y:S05]  /*1b80*/  BPT.TRAP 0x1 ;  /* 0x000000040000795c */ /* 0x000fea0000300000 */
.L_x_30:
[----:B------:R-:W-:Y:S05]  /*1b90*/  BSYNC.RECONVERGENT B0 ;  /* 0x0000000000007941 */ /* 0x000fea0003800200 */
.L_x_29:
[----:B------:R-:W-:Y:S02]  /*1ba0*/  UIADD3 UR6, UPT, UPT, UR5, 0x1, URZ ;  /* 0x0000000105067890 */ /* 0x000fe4000fffe0ff */
[----:B------:R-:W-:Y:S02]  /*1bb0*/  UIADD3 UR18, UP1, UPT, UR26, 0x80, URZ ;  /* 0x000000801a127890 */ /* 0x000fe4000ff3e0ff */
[----:B------:R-:W-:Y:S02]  /*1bc0*/  UISETP.NE.AND UP0, UPT, UR6, 0x7, UPT ;  /* 0x000000070600788c */ /* 0x000fe4000bf05270 */
[----:B------:R-:W-:Y:S02]  /*1bd0*/  ULEA UR32, UR5, UR4, 0xd ;  /* 0x0000000405207291 */ /* 0x000fe4000f8e68ff */
[----:B------:R-:W-:Y:S02]  /*1be0*/  USEL UR8, URZ, 0x1, UP0 ;  /* 0x00000001ff087887 */ /* 0x000fe40008000000 */
[----:B------:R-:W-:Y:S02]  /*1bf0*/  USEL UR6, UR6, URZ, UP0 ;  /* 0x000000ff06067287 */ /* 0x000fe40008000000 */
[----:B------:R-:W-:Y:S02]  /*1c00*/  ULOP3.LUT UR33, UR33, 0xfefffff8, URZ, 0xc0, !UPT ;  /* 0xfefffff821217892 */ /* 0x000fe4000f8ec0ff */
[----:B------:R-:W-:Y:S01]  /*1c10*/  ULEA UR7, UR6, UR4, 0x3 ;  /* 0x0000000406077291 */ /* 0x000fe2000f8e18ff */
[----:B------:R-:W-:Y:S01]  /*1c20*/  LOP3.LUT R12, R12, UR8, RZ, 0x3c, !PT ;  /* 0x000000080c0c7c12 */ /* 0x000fe2000f8e3cff */
[----:B------:R-:W-:Y:S02]  /*1c30*/  UIADD3.X UR19, UPT, UPT, URZ, UR27, URZ, UP1, !UPT ;  /* 0x0000001bff137290 */ /* 0x000fe40008ffe4ff */
[----:B------:R-:W-:Y:S01]  /*1c40*/  UIADD3 UR32, UPT, UPT, UR32, 0x1c400, URZ ;  /* 0x0001c40020207890 */ /* 0x000fe2000fffe0ff */
[----:B-1----:R-:W-:Y:S01]  /*1c50*/  SHF.L.U32 R0, R12, 0x1f, RZ ;  /* 0x0000001f0c007819 */ /* 0x002fe200000006ff */
[----:B------:R-:W-:Y:S01]  /*1c60*/  UIMAD UR8, UR5, 0x1c00, UR4 ;  /* 0x00001c00050878a4 */ /* 0x000fe2000f8e0204 */
[----:B------:R-:W-:Y:S02]  /*1c70*/  UMOV UR22, 0x0 ;  /* 0x0000000000167882 */ /* 0x000fe40000000000 */
[----:B------:R3:W4:Y:S01]  /*1c80*/  SYNCS.PHASECHK.TRANS64.TRYWAIT P0, [UR7+0x38], R0 ;  /* 0x00003800ff0075a7 */ /* 0x0007220008001107 */
[----:B------:R-:W-:Y:S01]  /*1c90*/  UMOV UR23, 0x10000000 ;  /* 0x1000000000177882 */ /* 0x000fe20000000000 */
[----:B------:R-:W-:Y:S02]  /*1ca0*/  UIADD3 UR16, UP0, UPT, UR26, 0x180, URZ ;  /* 0x000001801a107890 */ /* 0x000fe4000ff1e0ff */
[----:B------:R1:W-:Y:S01]  /*1cb0*/  UTMALDG.3D.2CTA [UR32], [UR18], desc[UR22] ;  /* 0x00001620120075b4 */ /* 0x0003e20008211000 */
[----:B------:R-:W-:Y:S02]  /*1cc0*/  UIADD3 UR8, UPT, UPT, UR8, 0x2a400, URZ ;  /* 0x0002a40008087890 */ /* 0x000fe4000fffe0ff */
[----:B------:R-:W-:Y:S01]  /*1cd0*/  UIADD3.X UR17, UPT, UPT, URZ, UR27, URZ, UP0, !UPT ;  /* 0x0000001bff117290 */ /* 0x000fe200087fe4ff */
[----:B------:R-:W-:Y:S01]  /*1ce0*/  UMOV UR10, UR34 ;  /* 0x00000022000a7c82 */ /* 0x000fe20008000000 */
[----:B------:R-:W-:Y:S01]  /*1cf0*/  UMOV UR12, UR36 ;  /* 0x00000024000c7c82 */ /* 0x000fe20008000000 */
[----:B------:R-:W-:Y:S01]  /*1d00*/  UMOV UR9, UR33 ;  /* 0x0000002100097c82 */ /* 0x000fe20008000000 */
[----:B------:R-:W-:Y:S01]  /*1d10*/  UMOV UR7, UR30 ;  /* 0x0000001e00077c82 */ /* 0x000fe20008000000 */
[----:B------:R-:W-:Y:S04]  /*1d20*/  UMOV UR5, UR6 ;  /* 0x0000000600057c82 */ /* 0x000fe80008000000 */
[----:B------:R3:W-:Y:S01]  /*1d30*/  UTMALDG.3D.2CTA [UR8], [UR16], desc[UR22] ;  /* 0x00001608100075b4 */ /* 0x0007e20008211000 */
[----:B-1----:R-:W-:Y:S01]  /*1d40*/  UIADD3 UR34, UPT, UPT, UR34, 0x20, URZ ;  /* 0x0000002022227890 */ /* 0x002fe2000fffe0ff */
[----:B------:R-:W-:Y:S11]  /*1d50*/  BRA.U UP2, `(.L_x_31) ;  /* 0xfffffffd024c7547 */ /* 0x000ff6000b83ffff */
.L_x_25:
[----:B------:R-:W-:Y:S01]  /*1d60*/  ULEA UR5, UR6, UR4, 0x3 ;  /* 0x0000000406057291 */ /* 0x000fe2000f8e18ff */
[----:B-1-3--:R-:W-:Y:S01]  /*1d70*/  SHF.L.U32 R0, R12, 0x1f, RZ ;  /* 0x0000001f0c007819 */ /* 0x00afe200000006ff */
[----:B------:R-:W-:Y:S01]  /*1d80*/  @!P1 SYNCS.ARRIVE.TRANS64.A1T0 RZ, [UR4+0x98], RZ ;  /* 0x000098ffffff99a7 */ /* 0x000fe20008100004 */
[----:B------:R-:W-:-:S06]  /*1d90*/  UISETP.GT.AND UP0, UPT, UR41, UR40, UPT ;  /* 0x000000282900728c */ /* 0x000fcc000bf04270 */
[----:B--2-4-:R1:W2:Y:S03]  /*1da0*/  SYNCS.PHASECHK.TRANS64.TRYWAIT P0, [UR5+0x38], R0 ;  /* 0x00003800ff0075a7 */ /* 0x0142a60008001105 */
[----:B------:R-:W-:Y:S05]  /*1db0*/  BRA.U !UP0, `(.L_x_32) ;  /* 0x0000000108c07547 */ /* 0x000fea000b800000 */
[----:B------:R-:W-:Y:S01]  /*1dc0*/  UIADD3 UR13, UPT, UPT, UR43, UR7, URZ ;  /* 0x000000072b0d7290 */ /* 0x000fe2000fffe0ff */
[----:B------:R-:W-:-:S11]  /*1dd0*/  UMOV UR5, UR6 ;  /* 0x0000000600057c82 */ /* 0x000fd60008000000 */
.L_x_38:
[----:B--2---:R-:W-:Y:S01]  /*1de0*/  @P3 MOV R2, 0x7800 ;  /* 0x0000780000023802 */ /* 0x004fe20000000f00 */
[----:B------:R-:W-:Y:S01]  /*1df0*/  ULEA UR17, UR5, UR4, 0x3 ;  /* 0x0000000405117291 */ /* 0x000fe2000f8e18ff */
[----:B--2-4-:R-:W-:Y:S11]  /*1e00*/  @P0 BRA `(.L_x_33) ;  /* 0x00000000000c0947 */ /* 0x014ff60003800000 */
[----:B------:R-:W-:Y:S04]  /*1e10*/  SHF.L.U32 R3, R12, 0x1f, RZ ;  /* 0x0000001f0c037819 */ /* 0x000fe800000006ff */
[----:B------:R-:W2:Y:S02]  /*1e20*/  SYNCS.PHASECHK.TRANS64.TRYWAIT P0, [UR17+0x38], R3 ;  /* 0x00003803ff0075a7 */ /* 0x000ea40008001111 */
[----:B--2---:R-:W-:Y:S05]  /*1e30*/  @!P0 BRA `(.L_x_34) ;  /* 0x000000ac00148947 */ /* 0x004fea0003800000 */
.L_x_33:
[----:B------:R2:W-:Y:S01]  /*1e40*/  @P3 SYNCS.ARRIVE.TRANS64 RZ, [UR17], R2 ;  /* 0x00000002ffff39a7 */ /* 0x0005e20008000011 */
[----:B------:R-:W-:Y:S04]  /*1e50*/  ULOP3.LUT UR6, UR14, 0x2, URZ, 0xfc, !UPT ;  /* 0x000000020e067892 */ /* 0x000fe8000f8efcff */
[----:B------:R-:W-:Y:S09]  /*1e60*/  UISETP.NE.AND UP0, UPT, UR6, 0x2, UPT ;  /* 0x000000020600788c */ /* 0x000ff2000bf05270 */
[----:B------:R-:W-:Y:S05]  /*1e70*/  BRA.U UP0, `(.L_x_35) ;  /* 0x0000000100047547 */ /* 0x000fea000b800000 */
[----:B------:R-:W-:Y:S05]  /*1e80*/  BPT.TRAP 0x1 ;  /* 0x000000040000795c */ /* 0x000fea0000300000 */
.L_x_35:
[----:B------:R-:W-:Y:S04]  /*1e90*/  BSSY.RECONVERGENT B0, `(.L_x_36) ;  /* 0x0000003000007945 */ /* 0x000fe80003800200 */
[----:B------:R-:W-:Y:S05]  /*1ea0*/  @!P2 BRA `(.L_x_37) ;  /* 0x000000000004a947 */ /* 0x000fea0003800000 */
[----:B------:R-:W-:Y:S05]  /*1eb0*/  BPT.TRAP 0x1 ;  /* 0x000000040000795c */ /* 0x000fea0000300000 */
.L_x_37:
[----:B------:R-:W-:Y:S05]  /*1ec0*/  BSYNC.RECONVERGENT B0 ;  /* 0x0000000000007941 */ /* 0x000fea0003800200 */
.L_x_36:
[----:B------:R-:W-:Y:S02]  /*1ed0*/  UIADD3 UR6, UPT, UPT, UR5, 0x1, URZ ;  /* 0x0000000105067890 */ /* 0x000fe4000fffe0ff */
[----:B------:R-:W-:Y:S02]  /*1ee0*/  ULEA UR16, UR5, UR4, 0xd ;  /* 0x0000000405107291 */ /* 0x000fe4000f8e68ff */
[----:B------:R-:W-:Y:S02]  /*1ef0*/  UISETP.NE.AND UP0, UPT, UR6, 0x7, UPT ;  /* 0x000000070600788c */ /* 0x000fe4000bf05270 */
[----:B------:R-:W-:Y:S02]  /*1f00*/  UIADD3 UR24, UP1, UPT, UR26, 0x80, URZ ;  /* 0x000000801a187890 */ /* 0x000fe4000ff3e0ff */
[----:B------:R-:W-:Y:S02]  /*1f10*/  USEL UR9, URZ, 0x1, UP0 ;  /* 0x00000001ff097887 */ /* 0x000fe40008000000 */
[----:B------:R-:W-:Y:S02]  /*1f20*/  USEL UR6, UR6, URZ, UP0 ;  /* 0x000000ff06067287 */ /* 0x000fe40008000000 */
[----:B------:R-:W-:Y:S02]  /*1f30*/  ULOP3.LUT UR17, UR17, 0xfefffff8, URZ, 0xc0, !UPT ;  /* 0xfefffff811117892 */ /* 0x000fe4000f8ec0ff */
[----:B------:R-:W-:Y:S01]  /*1f40*/  ULEA UR8, UR6, UR4, 0x3 ;  /* 0x0000000406087291 */ /* 0x000fe2000f8e18ff */
[----:B------:R-:W-:Y:S01]  /*1f50*/  LOP3.LUT R12, R12, UR9, RZ, 0x3c, !PT ;  /* 0x000000090c0c7c12 */ /* 0x000fe2000f8e3cff */
[----:B------:R-:W-:Y:S02]  /*1f60*/  USHF.L.U32 UR18, UR7, 0x5, URZ ;  /* 0x0000000507127899 */ /* 0x000fe400080006ff */
[----:B------:R-:W-:Y:S01]  /*1f70*/  UIADD3 UR16, UPT, UPT, UR16, 0x1c400, URZ ;  /* 0x0001c40010107890 */ /* 0x000fe2000fffe0ff */
[----:B-1----:R-:W-:Y:S01]  /*1f80*/  SHF.L.U32 R0, R12, 0x1f, RZ ;  /* 0x0000001f0c007819 */ /* 0x002fe200000006ff */
[----:B------:R-:W-:Y:S02]  /*1f90*/  UIADD3.X UR25, UPT, UPT, URZ, UR27, URZ, UP1, !UPT ;  /* 0x0000001bff197290 */ /* 0x000fe40008ffe4ff */
[----:B------:R-:W-:Y:S01]  /*1fa0*/  UIADD3 UR22, UP0, UPT, UR26, 0x180, URZ ;  /* 0x000001801a167890 */ /* 0x000fe2000ff1e0ff */
[----:B------:R3:W4:Y:S01]  /*1fb0*/  SYNCS.PHASECHK.TRANS64.TRYWAIT P0, [UR8+0x38], R0 ;  /* 0x00003800ff0075a7 */ /* 0x0007220008001108 */
[----:B------:R-:W-:Y:S02]  /*1fc0*/  UIMAD UR8, UR5, 0x1c00, UR4 ;  /* 0x00001c00050878a4 */ /* 0x000fe4000f8e0204 */
[----:B------:R-:W-:Y:S01]  /*1fd0*/  UIADD3.X UR23, UPT, UPT, URZ, UR27, URZ, UP0, !UPT ;  /* 0x0000001bff177290 */ /* 0x000fe200087fe4ff */
[----:B------:R-:W-:Y:S01]  /*1fe0*/  UMOV UR28, 0x0 ;  /* 0x00000000001c7882 */ /* 0x000fe20000000000 */
[----:B------:R-:W-:Y:S01]  /*1ff0*/  UMOV UR29, 0x10000000 ;  /* 0x10000000001d7882 */ /* 0x000fe20000000000 */
[----:B------:R-:W-:Y:S01]  /*2000*/  UMOV UR19, UR35 ;  /* 0x0000002300137c82 */ /* 0x000fe20008000000 */
[----:B------:R-:W-:Y:S01]  /*2010*/  UMOV UR20, UR36 ;  /* 0x0000002400147c82 */ /* 0x000fe20008000000 */
[----:B------:R-:W-:Y:S01]  /*2020*/  UIADD3 UR8, UPT, UPT, UR8, 0x2a400, URZ ;  /* 0x0002a40008087890 */ /* 0x000fe2000fffe0ff */
[----:B------:R3:W-:Y:S01]  /*2030*/  UTMALDG.3D.2CTA [UR16], [UR24], desc[UR28] ;  /* 0x00001c10180075b4 */ /* 0x0007e20008211000 */
[----:B------:R-:W-:Y:S01]  /*2040*/  UIADD3 UR7, UPT, UPT, UR7, 0x1, URZ ;  /* 0x0000000107077890 */ /* 0x000fe2000fffe0ff */
[----:B------:R-:W-:Y:S01]  /*2050*/  UMOV UR12, UR36 ;  /* 0x00000024000c7c82 */ /* 0x000fe20008000000 */
[----:B------:R-:W-:Y:S01]  /*2060*/  UMOV UR9, UR17 ;  /* 0x0000001100097c82 */ /* 0x000fe20008000000 */
[----:B------:R-:W-:Y:S01]  /*2070*/  UMOV UR10, UR18 ;  /* 0x00000012000a7c82 */ /* 0x000fe20008000000 */
[----:B------:R-:W-:Y:S03]  /*2080*/  UISETP.NE.AND UP0, UPT, UR7, UR13, UPT ;  /* 0x0000000d0700728c */ /* 0x000fe6000bf05270 */
[----:B------:R3:W-:Y:S01]  /*2090*/  UTMALDG.3D.2CTA [UR8], [UR22], desc[UR28] ;  /* 0x00001c08160075b4 */ /* 0x0007e20008211000 */
[----:B------:R-:W-:Y:S05]  /*20a0*/  UMOV UR5, UR6 ;  /* 0x0000000600057c82 */ /* 0x000fea0008000000 */
[----:B---3--:R-:W-:Y:S05]  /*20b0*/  BRA.U UP0, `(.L_x_38) ;  /* 0xfffffffd00487547 */ /* 0x008fea000b83ffff */
.L_x_32:
[C---:B------:R-:W-:Y:S01]  /*20c0*/  LEA R3, R11.reuse, UR4, 0x3 ;  /* 0x000000040b037c11 */ /* 0x040fe2000f8e18ff */
[----:B------:R-:W-:Y:S01]  /*20d0*/  NOP ;  /* 0x0000000000007918 */ /* 0x000fe20000000000 */
[----:B-1----:R-:W-:Y:S02]  /*20e0*/  SHF.L.U32 R0, R10, 0x1f, RZ ;  /* 0x0000001f0a007819 */ /* 0x002fe400000006ff */
[----:B------:R-:W-:Y:S02]  /*20f0*/  LEA R4, R11, UR4, 0x4 ;  /* 0x000000040b047c11 */ /* 0x000fe4000f8e20ff */
[----:B--2-4-:R-:W1:Y:S02]  /*2100*/  SYNCS.PHASECHK.TRANS64.TRYWAIT P0, [R3+URZ+0xa0], R0 ;  /* 0x0000a000030075a7 */ /* 0x014e6400080011ff */
[----:B-1----:R-:W-:Y:S05]  /*2110*/  @!P0 BRA `(.L_x_39) ;  /* 0x000000a800748947 */ /* 0x002fea0003800000 */
.L_x_130:
[----:B------:R-:W2:Y:S01]  /*2120*/  LDS.128 R4, [R4+0x110] ;  /* 0x0001100004047984 */ /* 0x000ea20000000c00 */
[----:B------:R-:W-:Y:S01]  /*2130*/  UISETP.GE.AND UP0, UPT, UR21, 0x1, UPT ;  /* 0x000000011500788c */ /* 0x000fe2000bf06270 */
[----:B------:R-:W-:Y:S01]  /*2140*/  @!PT LDS RZ, [RZ] ;  /* 0x00000000fffff984 */ /* 0x000fe20000000800 */
[----:B------:R-:W-:Y:S01]  /*2150*/  @!PT LDS RZ, [RZ] ;  /* 0x00000000fffff984 */ /* 0x000fe20000000800 */
[----:B------:R-:W-:Y:S01]  /*2160*/  @!PT LDS RZ, [RZ] ;  /* 0x00000000fffff984 */ /* 0x000fe20000000800 */
[----:B------:R-:W-:Y:S01]  /*2170*/  @!PT LDS RZ, [RZ] ;  /* 0x00000000fffff984 */ /* 0x000fe20000000800 */
[----:B------:R3:W-:Y:S06]  /*2180*/  MEMBAR.ALL.CTA ;  /* 0x0000000000007992 */ /* 0x0007ec0000008000 */
[----:B---3--:R-:W3:Y:S01]  /*2190*/  FENCE.VIEW.ASYNC.S ;  /* 0x00000000000073c6 */ /* 0x008ee20000000000 */
[----:B--2---:R-:W-:-:S13]  /*21a0*/  LOP3.LUT P0, RZ, R6, 0x1, RZ, 0xc0, !PT ;  /* 0x0000000106ff7812 */ /* 0x004fda000780c0ff */
[----:B---3--:R-:W-:Y:S01]  /*21b0*/  VOTEU.ANY UP1, P0 ;  /* 0x0000000000ff7886 */ /* 0x008fe20000020100 */
[----:B------:R-:W-:-:S13]  /*21c0*/  PLOP3.LUT P0, PT, PT, PT, UP1, 0x80, 0x8 ;  /* 0x000000000008781c */ /* 0x000fda0003f0f018 */
[----:B-1----:R-:W-:Y:S02]  /*21d0*/  @P0 LOP3.LUT R0, R5, 0xffff, RZ, 0xc0, !PT ;  /* 0x0000ffff05000812 */ /* 0x002fe400078ec0ff */
[----:B------:R-:W-:Y:S02]  /*21e0*/  @P0 MOV R2, R4 ;  /* 0x0000000400020202 */ /* 0x000fe40000000f00 */
[----:B------:R-:W-:Y:S01]  /*21f0*/  @P0 R2UR UR7, R0 ;  /* 0x00000000000702ca */ /* 0x000fe200000e0000 */
[----:B------:R-:W-:Y:S01]  /*2200*/  VIADD R0, R3, 0xb0 ;  /* 0x000000b003007836 */ /* 0x000fe20000000000 */
[----:B------:R-:W-:Y:S02]  /*2210*/  @P0 SHF.R.U32.HI R4, RZ, 0x10, R5 ;  /* 0x00000010ff040819 */ /* 0x000fe40000011605 */
[----:B------:R-:W-:Y:S02]  /*2220*/  @P0 R2UR UR8, R2 ;  /* 0x00000000020802ca */ /* 0x000fe400000e0000 */
[----:B------:R-:W-:-:S02]  /*2230*/  PRMT R0, RZ, 0x654, R0 ;  /* 0x00000654ff007816 */ /* 0x000fc40000000000 */
[----:B------:R-:W-:Y:S02]  /*2240*/  @P0 R2UR UR5, R4 ;  /* 0x00000000040502ca */ /* 0x000fe400000e0000 */
[----:B------:R1:W-:Y:S03]  /*2250*/  SYNCS.ARRIVE.TRANS64.RED.A1T0 RZ, [R0+URZ], RZ ;  /* 0x000000ff00ff79a7 */ /* 0x0003e600081004ff */
[----:B------:R-:W-:-:S04]  /*2260*/  @UP1 UMOV UR31, UR7 ;  /* 0x00000007001f1c82 */ /* 0x000fc80008000000 */
[----:B------:R-:W-:-:S04]  /*2270*/  @UP1 UMOV UR37, UR8 ;  /* 0x0000000800251c82 */ /* 0x000fc80008000000 */
[----:B------:R-:W-:Y:S01]  /*2280*/  @UP1 UMOV UR36, UR5 ;  /* 0x0000000500241c82 */ /* 0x000fe20008000000 */
[----:B------:R-:W-:Y:S05]  /*2290*/  BRA.U !UP0, `(.L_x_40) ;  /* 0x0000000108d47547 */ /* 0x000fea000b800000 */
[----:B------:R-:W2:Y:S01]  /*22a0*/  LDCU.128 UR16, c[0x0][0xb10] ;  /* 0x00016200ff1077ac */ /* 0x000ea20008000c00 */
[----:B------:R-:W3:Y:S01]  /*22b0*/  LDCU UR28, c[0x0][0xb20] ;  /* 0x00016400ff1c77ac */ /* 0x000ee20008000800 */
[----:B------:R-:W4:Y:S01]  /*22c0*/  LDCU UR20, c[0x0][0xb0c] ;  /* 0x00016180ff1477ac */ /* 0x000f220008000800 */
[----:B------:R-:W1:Y:S01]  /*22d0*/  LDCU.64 UR10, c[0x0][0xb28] ;  /* 0x00016500ff0a77ac */ /* 0x000e620008000a00 */
[----:B------:R-:W-:Y:S02]  /*22e0*/  UISETP.NE.AND UP3, UPT, UR21, 0x1, UPT ;  /* 0x000000011500788c */ /* 0x000fe4000bf65270 */
[----:B--2---:R-:W-:Y:S02]  /*22f0*/  UIMAD.WIDE.U32 UR12, UR38, UR19, URZ ;  /* 0x00000013260c72a5 */ /* 0x004fe4000f8e00ff */
[----:B------:R-:W-:Y:S02]  /*2300*/  UIMAD.WIDE.U32 UR8, UR39, UR16, URZ ;  /* 0x00000010270872a5 */ /* 0x000fe4000f8e00ff */
[----:B------:R-:W-:-:S02]  /*2310*/  UISETP.NE.AND UP0, UPT, UR18, 0x1, UPT ;  /* 0x000000011200788c */ /* 0x000fc4000bf05270 */
[----:B------:R-:W-:Y:S01]  /*2320*/  UIMAD.WIDE.U32 UR24, UR31, UR19, URZ ;  /* 0x000000131f1872a5 */ /* 0x000fe2000f8e00ff */
[----:B------:R-:W-:Y:S02]  /*2330*/  UMOV UR12, UR13 ;  /* 0x0000000d000c7c82 */ /* 0x000fe40008000000 */
[----:B------:R-:W-:Y:S01]  /*2340*/  UMOV UR8, UR9 ;  /* 0x0000000900087c82 */ /* 0x000fe20008000000 */
[----:B---3--:R-:W-:Y:S02]  /*2350*/  USHF.R.U32.HI UR12, URZ, UR28, UR12 ;  /* 0x0000001cff0c7299 */ /* 0x008fe4000801160c */
[----:B----4-:R-:W-:Y:S02]  /*2360*/  UISETP.NE.AND UP2, UPT, UR20, 0x1, UPT ;  /* 0x000000011400788c */ /* 0x010fe4000bf45270 */
[----:B------:R-:W-:Y:S02]  /*2370*/  USHF.R.U32.HI UR8, URZ, UR17, UR8 ;  /* 0x00000011ff087299 */ /* 0x000fe40008011608 */
[----:B------:R-:W-:-:S02]  /*2380*/  USEL UR7, UR38, UR12, !UP0 ;  /* 0x0000000c26077287 */ /* 0x000fc4000c000000 */
[----:B------:R-:W-:Y:S02]  /*2390*/  USEL UR8, UR39, UR8, !UP2 ;  /* 0x0000000827087287 */ /* 0x000fe4000d000000 */
[----:B-1----:R-:W-:Y:S01]  /*23a0*/  UIMAD.WIDE.U32 UR12, UR7, UR10, URZ ;  /* 0x0000000a070c72a5 */ /* 0x002fe2000f8e00ff */
[----:B------:R-:W-:Y:S01]  /*23b0*/  UMOV UR5, UR25 ;  /* 0x0000001900057c82 */ /* 0x000fe20008000000 */
[----:B------:R-:W-:Y:S02]  /*23c0*/  UIMAD.WIDE.U32 UR22, UR37, UR16, URZ ;  /* 0x00000010251672a5 */ /* 0x000fe4000f8e00ff */
[----:B------:R-:W-:-:S03]  /*23d0*/  UIMAD.WIDE.U32 UR24, UR8, UR10, URZ ;  /* 0x0000000a081872a5 */ /* 0x000fc6000f8e00ff */
[----:B------:R-:W-:Y:S01]  /*23e0*/  UMOV UR12, UR13 ;  /* 0x0000000d000c7c82 */ /* 0x000fe20008000000 */
[----:B------:R-:W-:Y:S02]  /*23f0*/  USHF.R.U32.HI UR5, URZ, UR28, UR5 ;  /* 0x0000001cff057299 */ /* 0x000fe40008011605 */
[----:B------:R-:W-:Y:S01]  /*2400*/  @UP3 USHF.R.U32.HI UR7, URZ, UR11, UR12 ;  /* 0x0000000bff073299 */ /* 0x000fe2000801160c */
[----:B------:R-:W-:Y:S01]  /*2410*/  UMOV UR22, UR23 ;  /* 0x0000001700167c82 */ /* 0x000fe20008000000 */
[----:B------:R-:W-:Y:S01]  /*2420*/  UMOV UR24, UR25 ;  /* 0x0000001900187c82 */ /* 0x000fe20008000000 */
[----:B------:R-:W-:Y:S02]  /*2430*/  USHF.R.U32.HI UR17, URZ, UR17, UR22 ;  /* 0x00000011ff117299 */ /* 0x000fe40008011616 */
[----:B------:R-:W-:Y:S02]  /*2440*/  USEL UR5, UR31, UR5, !UP0 ;  /* 0x000000051f057287 */ /* 0x000fe4000c000000 */
[----:B------:R-:W-:-:S02]  /*2450*/  @UP3 USHF.R.U32.HI UR8, URZ, UR11, UR24 ;  /* 0x0000000bff083299 */ /* 0x000fc40008011618 */
[----:B------:R-:W-:Y:S02]  /*2460*/  UIMAD UR9, UR21, UR7, URZ ;  /* 0x00000007150972a4 */ /* 0x000fe4000f8e02ff */
[----:B------:R-:W-:Y:S02]  /*2470*/  USEL UR7, UR37, UR17, !UP2 ;  /* 0x0000001125077287 */ /* 0x000fe4000d000000 */
[----:B------:R-:W-:Y:S02]  /*2480*/  UIMAD UR12, UR21, UR8, URZ ;  /* 0x00000008150c72a4 */ /* 0x000fe4000f8e02ff */
[----:B------:R-:W-:Y:S02]  /*2490*/  UISETP.GE.AND UP0, UPT, UR5, UR9, UPT ;  /* 0x000000090500728c */ /* 0x000fe4000bf06270 */
[----:B------:R-:W-:Y:S02]  /*24a0*/  UIMAD.WIDE.U32 UR16, UR5, UR10, URZ ;  /* 0x0000000a051072a5 */ /* 0x000fe4000f8e00ff */
[----:B------:R-:W-:-:S02]  /*24b0*/  UISETP.GE.OR UP0, UPT, UR7, UR12, UP0 ;  /* 0x0000000c0700728c */ /* 0x000fc40008706670 */
[----:B------:R-:W-:Y:S02]  /*24c0*/  UIMAD.WIDE.U32 UR12, UR7, UR10, URZ ;  /* 0x0000000a070c72a5 */ /* 0x000fe4000f8e00ff */
[----:B------:R-:W-:Y:S01]  /*24d0*/  UIADD3 UR16, UPT, UPT, -UR5, URZ, URZ ;  /* 0x000000ff05107290 */ /* 0x000fe2000fffe1ff */
[----:B------:R-:W-:Y:S01]  /*24e0*/  UMOV UR10, UR17 ;  /* 0x00000011000a7c82 */ /* 0x000fe20008000000 */
[----:B------:R-:W-:Y:S02]  /*24f0*/  UIADD3 UR12, UPT, UPT, -UR7, URZ, URZ ;  /* 0x000000ff070c7290 */ /* 0x000fe4000fffe1ff */
        /* <DEDUP_REMOVED lines=15> */
.L_x_40:
[----:B------:R-:W2:Y:S02]  /*25f0*/  LDCU UR5, c[0x0][0xb30] ;  /* 0x00016600ff0577ac */ /* 0x000ea40008000800 */
[----:B--2---:R-:W-:-:S09]  /*2600*/  UISETP.NE.AND UP0, UPT, UR5, 0x1, UPT ;  /* 0x000000010500788c */ /* 0x004fd2000bf05270 */
[----:B------:R-:W-:Y:S05]  /*2610*/  BRA.U UP0, `(.L_x_41) ;  /* 0x0000000100447547 */ /* 0x000fea000b800000 */
[----:B------:R-:W2:Y:S01]  /*2620*/  LDCU.128 UR16, c[0x0][0xb10] ;  /* 0x00016200ff1077ac */ /* 0x000ea20008000c00 */
[----:B------:R-:W3:Y:S01]  /*2630*/  LDCU UR12, c[0x0][0xb0c] ;  /* 0x00016180ff0c77ac */ /* 0x000ee20008000800 */
[----:B------:R-:W4:Y:S01]  /*2640*/  LDCU UR13, c[0x0][0xb20] ;  /* 0x00016400ff0d77ac */ /* 0x000f220008000800 */
[----:B--2---:R-:W-:Y:S02]  /*2650*/  UIMAD.WIDE.U32 UR10, UR37, UR16, URZ ;  /* 0x00000010250a72a5 */ /* 0x004fe4000f8e00ff */
[----:B------:R-:W-:Y:S02]  /*2660*/  UIMAD.WIDE.U32 UR8, UR31, UR19, URZ ;  /* 0x000000131f0872a5 */ /* 0x000fe4000f8e00ff */
[----:B---3--:R-:W-:Y:S02]  /*2670*/  UISETP.NE.AND UP2, UPT, UR12, 0x1, UPT ;  /* 0x000000010c00788c */ /* 0x008fe4000bf45270 */
[----:B------:R-:W-:Y:S01]  /*2680*/  UISETP.NE.AND UP0, UPT, UR18, 0x1, UPT ;  /* 0x000000011200788c */ /* 0x000fe2000bf05270 */
[----:B------:R-:W-:-:S02]  /*2690*/  UMOV UR7, UR11 ;  /* 0x0000000b00077c82 */ /* 0x000fc40008000000 */
[----:B------:R-:W-:Y:S01]  /*26a0*/  UMOV UR5, UR9 ;  /* 0x0000000900057c82 */ /* 0x000fe20008000000 */
[----:B------:R-:W-:Y:S02]  /*26b0*/  USHF.R.U32.HI UR7, URZ, UR17, UR7 ;  /* 0x00000011ff077299 */ /* 0x000fe40008011607 */
[----:B----4-:R-:W-:Y:S02]  /*26c0*/  USHF.R.U32.HI UR5, URZ, UR13, UR5 ;  /* 0x0000000dff057299 */ /* 0x010fe40008011605 */
[----:B------:R-:W-:Y:S02]  /*26d0*/  USEL UR7, UR37, UR7, !UP2 ;  /* 0x0000000725077287 */ /* 0x000fe4000d000000 */
[----:B------:R-:W-:-:S04]  /*26e0*/  USEL UR5, UR31, UR5, !UP0 ;  /* 0x000000051f057287 */ /* 0x000fc8000c000000 */
[----:B------:R-:W-:Y:S02]  /*26f0*/  UIADD3 UR8, UPT, UPT, UR7, -UR5, URZ ;  /* 0x8000000507087290 */ /* 0x000fe4000fffe0ff */
[----:B------:R-:W-:Y:S02]  /*2700*/  UIADD3 UR5, UPT, UPT, -UR7, UR5, URZ ;  /* 0x0000000507057290 */ /* 0x000fe4000fffe1ff */
[----:B------:R-:W-:Y:S02]  /*2710*/  UIMAD UR31, UR8, UR18, UR31 ;  /* 0x00000012081f72a4 */ /* 0x000fe4000f8e021f */
[----:B------:R-:W-:-:S12]  /*2720*/  UIMAD UR37, UR5, UR12, UR37 ;  /* 0x0000000c052572a4 */ /* 0x000fd8000f8e0225 */
.L_x_41:
[----:B------:R-:W-:Y:S01]  /*2730*/  VIADD R11, R11, 0x1 ;  /* 0x000000010b0b7836 */ /* 0x000fe20000000000 */
[----:B------:R-:W-:Y:S01]  /*2740*/  PLOP3.LUT P1, PT, PT, PT, PT, 0x80, 0x8 ;  /* 0x000000000008781c */ /* 0x000fe20003f2f070 */
[----:B------:R-:W-:Y:S02]  /*2750*/  UIADD3 UR46, UPT, UPT, UR37, UR60, URZ ;  /* 0x0000003c252e7290 */ /* 0x000fe4000fffe0ff */
[----:B------:R-:W-:Y:S01]  /*2760*/  UIADD3 UR47, UPT, UPT, UR31, UR61, URZ ;  /* 0x0000003d1f2f7290 */ /* 0x000fe2000fffe0ff */
[----:B------:R-:W-:-:S04]  /*2770*/  ISETP.NE.AND P0, PT, R11, 0x2, PT ;  /* 0x000000020b00780c */ /* 0x000fc80003f05270 */
[----:B-1----:R-:W-:Y:S02]  /*2780*/  SEL R0, RZ, 0x1, P0 ;  /* 0x00000001ff007807 */ /* 0x002fe40000000000 */
[----:B------:R-:W-:Y:S02]  /*2790*/  SEL R11, R11, RZ, P0 ;  /* 0x000000ff0b0b7207 */ /* 0x000fe40000000000 */
[----:B------:R-:W-:Y:S01]  /*27a0*/  LOP3.LUT R10, R10, R0, RZ, 0x3c, !PT ;  /* 0x000000000a0a7212 */ /* 0x000fe200078e3cff */
[----:B------:R-:W-:Y:S06]  /*27b0*/  BRA.U UP1, `(.L_x_42) ;  /* 0xfffffff101307547 */ /* 0x000fec000b83ffff */
[----:B------:R-:W-:Y:S01]  /*27c0*/  UIADD3 UR7, UPT, UPT, UR4, 0x38, URZ ;  /* 0x0000003804077890 */ /* 0x000fe2000fffe0ff */
[----:B------:R-:W-:-:S03]  /*27d0*/  SHF.L.U32 R2, R12, 0x1f, RZ ;  /* 0x0000001f0c027819 */ /* 0x000fc600000006ff */
[----:B------:R-:W-:-:S09]  /*27e0*/  ULEA UR4, UR6, UR7, 0x3 ;  /* 0x0000000706047291 */ /* 0x000fd2000f8e18ff */
[----:B------:R-:W1:Y:S02]  /*27f0*/  SYNCS.PHASECHK.TRANS64.TRYWAIT P0, [UR4], R2 ;  /* 0x00000002ff0075a7 */ /* 0x000e640008001104 */
[----:B-1----:R-:W-:Y:S05]  /*2800*/  @!P0 BRA `(.L_x_43) ;  /* 0x000000a000cc8947 */ /* 0x002fea0003800000 */
.L_x_132:
[----:B------:R-:W-:-:S04]  /*2810*/  UIADD3 UR4, UPT, UPT, UR6, 0x1, URZ ;  /* 0x0000000106047890 */ /* 0x000fc8000fffe0ff */
[----:B------:R-:W-:-:S04]  /*2820*/  UISETP.NE.AND UP0, UPT, UR4, 0x7, UPT ;  /* 0x000000070400788c */ /* 0x000fc8000bf05270 */
[----:B------:R-:W-:Y:S02]  /*2830*/  USEL UR6, URZ, 0x1, UP0 ;  /* 0x00000001ff067887 */ /* 0x000fe40008000000 */
[----:B------:R-:W-:-:S04]  /*2840*/  USEL UR4, UR4, URZ, UP0 ;  /* 0x000000ff04047287 */ /* 0x000fc80008000000 */
[----:B------:R-:W-:Y:S01]  /*2850*/  ULEA UR5, UR4, UR7, 0x3 ;  /* 0x0000000704057291 */ /* 0x000fe2000f8e18ff */
[----:B-1----:R-:W-:-:S04]  /*2860*/  LOP3.LUT R2, R12, UR6, RZ, 0x3c, !PT ;  /* 0x000000060c027c12 */ /* 0x002fc8000f8e3cff */
[----:B------:R-:W-:-:S04]  /*2870*/  SHF.L.U32 R3, R2, 0x1f, RZ ;  /* 0x0000001f02037819 */ /* 0x000fc800000006ff */
[----:B------:R-:W1:Y:S02]  /*2880*/  SYNCS.PHASECHK.TRANS64.TRYWAIT P0, [UR5], R3 ;  /* 0x00000003ff0075a7 */ /* 0x000e640008001105 */
[----:B-1----:R-:W-:Y:S05]  /*2890*/  @!P0 BRA `(.L_x_44) ;  /* 0x000000a000c08947 */ /* 0x002fea0003800000 */
.L_x_134:
[----:B------:R-:W-:-:S04]  /*28a0*/  UIADD3 UR4, UPT, UPT, UR4, 0x1, URZ ;  /* 0x0000000104047890 */ /* 0x000fc8000fffe0ff */
[----:B------:R-:W-:-:S04]  /*28b0*/  UISETP.NE.AND UP0, UPT, UR4, 0x7, UPT ;  /* 0x000000070400788c */ /* 0x000fc8000bf05270 */
[----:B------:R-:W-:Y:S02]  /*28c0*/  USEL UR6, URZ, 0x1, UP0 ;  /* 0x00000001ff067887 */ /* 0x000fe40008000000 */
[----:B------:R-:W-:-:S04]  /*28d0*/  USEL UR4, UR4, URZ, UP0 ;  /* 0x000000ff04047287 */ /* 0x000fc80008000000 */
[----:B------:R-:W-:Y:S01]  /*28e0*/  ULEA UR5, UR4, UR7, 0x3 ;  /* 0x0000000704057291 */ /* 0x000fe2000f8e18ff */
[----:B------:R-:W-:-:S04]  /*28f0*/  LOP3.LUT R2, R2, UR6, RZ, 0x3c, !PT ;  /* 0x0000000602027c12 */ /* 0x000fc8000f8e3cff */
[----:B-1----:R-:W-:-:S04]  /*2900*/  SHF.L.U32 R3, R2, 0x1f, RZ ;  /* 0x0000001f02037819 */ /* 0x002fc800000006ff */
[----:B------:R-:W1:Y:S02]  /*2910*/  SYNCS.PHASECHK.TRANS64.TRYWAIT P0, [UR5], R3 ;  /* 0x00000003ff0075a7 */ /* 0x000e640008001105 */
[----:B-1----:R-:W-:Y:S05]  /*2920*/  @!P0 BRA `(.L_x_45) ;  /* 0x000000a000b48947 */ /* 0x002fea0003800000 */
.L_x_136:
        /* <DEDUP_REMOVED lines=9> */
.L_x_138:
        /* <DEDUP_REMOVED lines=9> */
.L_x_140:
        /* <DEDUP_REMOVED lines=9> */
.L_x_142:
[----:B------:R-:W-:-:S04]  /*2ae0*/  UIADD3 UR4, UPT, UPT, UR4, 0x1, URZ ;  /* 0x0000000104047890 */ /* 0x000fc8000fffe0ff */
[----:B------:R-:W-:-:S04]  /*2af0*/  UISETP.NE.AND UP0, UPT, UR4, 0x7, UPT ;  /* 0x000000070400788c */ /* 0x000fc8000bf05270 */
[----:B------:R-:W-:Y:S02]  /*2b00*/  USEL UR5, URZ, 0x1, UP0 ;  /* 0x00000001ff057887 */ /* 0x000fe40008000000 */
[----:B------:R-:W-:-:S04]  /*2b10*/  USEL UR4, UR4, URZ, UP0 ;  /* 0x000000ff04047287 */ /* 0x000fc80008000000 */
[----:B------:R-:W-:Y:S01]  /*2b20*/  ULEA UR4, UR4, UR7, 0x3 ;  /* 0x0000000704047291 */ /* 0x000fe2000f8e18ff */
[----:B------:R-:W-:-:S04]  /*2b30*/  LOP3.LUT R2, R2, UR5, RZ, 0x3c, !PT ;  /* 0x0000000502027c12 */ /* 0x000fc8000f8e3cff */
[----:B------:R-:W-:Y:S01]  /*2b40*/  SHF.L.U32 R2, R2, 0x1f, RZ ;  /* 0x0000001f02027819 */ /* 0x000fe200000006ff */
[----:B-1----:R-:W-:-:S07]  /*2b50*/  IMAD.U32 R0, RZ, RZ, UR4 ;  /* 0x00000004ff007e24 */ /* 0x002fce000f8e00ff */
.L_x_49:
[----:B-1----:R1:W2:Y:S02]  /*2b60*/  SYNCS.PHASECHK.TRANS64.TRYWAIT P0, [R0+URZ], R2 ;  /* 0x00000002000075a7 */ /* 0x0022a400080011ff */
[----:B--2---:R-:W-:Y:S05]  /*2b70*/  @!P0 NANOSLEEP.SYNCS 0x989680 ;  /* 0x009896800000895d */ /* 0x004fea0003900000 */
[----:B------:R-:W2:Y:S02]  /*2b80*/  @!P0 SYNCS.PHASECHK.TRANS64 P0, [R0+URZ], R2 ;  /* 0x00000002000085a7 */ /* 0x000ea400080010ff */
[----:B--2---:R-:W-:Y:S05]  /*2b90*/  @P0 EXIT ;  /* 0x000000000000094d */ /* 0x004fea0003800000 */
[----:B------:R-:W-:Y:S05]  /*2ba0*/  BRA `(.L_x_49) ;  /* 0xfffffffc00ec7947 */ /* 0x000fea000383ffff */
.L_x_22:
[----:B------:R-:W-:-:S04]  /*2bb0*/  UISETP.NE.AND UP0, UPT, UR15, URZ, UPT ;  /* 0x000000ff0f00728c */ /* 0x000fc8000bf05270 */
[----:B------:R-:W-:-:S09]  /*2bc0*/  UISETP.NE.OR UP0, UPT, UR14, 0x1, UP0 ;  /* 0x000000010e00788c */ /* 0x000fd20008705670 */
[----:B------:R-:W-:Y:S05]  /*2bd0*/  BRA.U UP0, `(.L_x_50) ;  /* 0x0000000500487547 */ /* 0x000fea000b800000 */
[----:B------:R-:W-:Y:S01]  /*2be0*/  ISETP.GE.U32.AND P2, PT, R0, 0x2, PT ;  /* 0x000000020000780c */ /* 0x000fe20003f46070 */
[----:B------:R-:W-:Y:S01]  /*2bf0*/  IMAD.MOV.U32 R12, RZ, RZ, 0x1 ;  /* 0x00000001ff0c7424 */ /* 0x000fe200078e00ff */
[----:B------:R-:W-:Y:S02]  /*2c00*/  CS2R R10, SRZ ;  /* 0x00000000000a7805 */ /* 0x000fe4000001ff00 */
[----:B------:R-:W-:Y:S01]  /*2c10*/  CS2R R8, SRZ ;  /* 0x0000000000087805 */ /* 0x000fe2000001ff00 */
[----:B------:R-:W-:Y:S01]  /*2c20*/  UMOV UR4, 0x400 ;  /* 0x0000040000047882 */ /* 0x000fe20000000000 */
[----:B------:R-:W-:Y:S01]  /*2c30*/  UMOV UR5, URZ ;  /* 0x000000ff00057c82 */ /* 0x000fe20008000000 */
[----:B------:R-:W-:-:S12]  /*2c40*/  ULEA UR15, UR15, UR4, 0x18 ;  /* 0x000000040f0f7291 */ /* 0x000fd8000f8ec0ff */
.L_x_54:
[----:B------:R-:W-:Y:S02]  /*2c50*/  LEA R2, R8, UR15, 0x3 ;  /* 0x0000000f08027c11 */ /* 0x000fe4000f8e18ff */
[----:B------:R-:W-:-:S03]  /*2c60*/  SHF.L.U32 R4, R9, 0x1f, RZ ;  /* 0x0000001f09047819 */ /* 0x000fc600000006ff */
[----:B------:R-:W-:Y:S01]  /*2c70*/  VIADD R5, R2, 0xf0 ;  /* 0x000000f002057836 */ /* 0x000fe20000000000 */
[----:B------:R-:W1:Y:S02]  /*2c80*/  SYNCS.PHASECHK.TRANS64.TRYWAIT P0, [R2+URZ+0xe0], R4 ;  /* 0x0000e004020075a7 */ /* 0x000e6400080011ff */
[----:B-1----:R-:W-:Y:S05]  /*2c90*/  @!P0 BRA `(.L_x_51) ;  /* 0x000000a000388947 */ /* 0x002fea0003800000 */
.L_x_143:
[----:B------:R-:W-:Y:S01]  /*2ca0*/  ULEA UR4, UR5, UR15, 0x3 ;  /* 0x0000000f05047291 */ /* 0x000fe2000f8e18ff */
[----:B-1----:R-:W-:Y:S01]  /*2cb0*/  PRMT R2, RZ, 0x654, R5 ;  /* 0x00000654ff027816 */ /* 0x002fe20000000005 */
[----:B------:R-:W-:Y:S01]  /*2cc0*/  @!P2 IMAD.MOV.U32 R4, RZ, RZ, 0x10 ;  /* 0x00000010ff04a424 */ /* 0x000fe200078e00ff */
[----:B------:R-:W-:Y:S01]  /*2cd0*/  SHF.L.U32 R5, R12, 0x1f, RZ ;  /* 0x0000001f0c057819 */ /* 0x000fe200000006ff */
[----:B------:R-:W-:Y:S01]  /*2ce0*/  UIADD3 UR6, UPT, UPT, UR4, 0xa0, URZ ;  /* 0x000000a004067890 */ /* 0x000fe2000fffe0ff */
[----:B------:R1:W-:Y:S05]  /*2cf0*/  SYNCS.ARRIVE.TRANS64.RED.A1T0 RZ, [R2+URZ], RZ ;  /* 0x000000ff02ff79a7 */ /* 0x0003ea00081004ff */
[----:B------:R-:W-:Y:S01]  /*2d00*/  IMAD.U32 R6, RZ, RZ, UR6 ;  /* 0x00000006ff067e24 */ /* 0x000fe2000f8e00ff */
[----:B------:R-:W2:Y:S04]  /*2d10*/  SYNCS.PHASECHK.TRANS64.TRYWAIT P0, [UR4+0xb0], R5 ;  /* 0x0000b005ff0075a7 */ /* 0x000ea80008001104 */
[----:B------:R-:W-:Y:S01]  /*2d20*/  PRMT R6, R0, 0x654, R6 ;  /* 0x0000065400067816 */ /* 0x000fe20000000006 */
[----:B-12---:R-:W-:Y:S06]  /*2d30*/  @!P0 BRA `(.L_x_52) ;  /* 0x000000a000248947 */ /* 0x006fec0003800000 */
.L_x_145:
[----:B------:R-:W-:Y:S01]  /*2d40*/  ULEA UR6, UR5, UR15, 0x4 ;  /* 0x0000000f05067291 */ /* 0x000fe2000f8e20ff */
[----:B------:R-:W-:Y:S01]  /*2d50*/  SEL R3, R6, R3, !P2 ;  /* 0x0000000306037207 */ /* 0x000fe20005000000 */
[----:B------:R-:W-:Y:S01]  /*2d60*/  UIADD3 UR7, UPT, UPT, UR4, 0xa0, URZ ;  /* 0x000000a004077890 */ /* 0x000fe2000fffe0ff */
[----:B-1----:R-:W-:Y:S01]  /*2d70*/  LEA R2, R11, UR15, 0x3 ;  /* 0x0000000f0b027c11 */ /* 0x002fe2000f8e18ff */
[----:B------:R-:W-:Y:S01]  /*2d80*/  UIADD3 UR6, UPT, UPT, UR6, 0x110, URZ ;  /* 0x0000011006067890 */ /* 0x000fe2000fffe0ff */
[----:B------:R1:W-:Y:S01]  /*2d90*/  @!P2 SYNCS.ARRIVE.TRANS64.RED RZ, [R3+URZ], R4 ;  /* 0x0000000403ffa9a7 */ /* 0x0003e200080004ff */
[----:B------:R-:W-:Y:S01]  /*2da0*/  UIADD3 UR4, UPT, UPT, UR5, 0x1, URZ ;  /* 0x0000000105047890 */ /* 0x000fe2000fffe0ff */
[----:B------:R-:W-:-:S03]  /*2db0*/  VIADD R8, R8, 0x1 ;  /* 0x0000000108087836 */ /* 0x000fc60000000000 */
[----:B------:R-:W-:Y:S02]  /*2dc0*/  UISETP.NE.AND UP0, UPT, UR4, 0x2, UPT ;  /* 0x000000020400788c */ /* 0x000fe4000bf05270 */
[----:B------:R-:W-:Y:S01]  /*2dd0*/  ISETP.NE.AND P0, PT, R8, 0x2, PT ;  /* 0x000000020800780c */ /* 0x000fe20003f05270 */
[----:B------:R-:W-:Y:S06]  /*2de0*/  UGETNEXTWORKID.BROADCAST [UR6], [UR7] ;  /* 0x00000000060073ca */ /* 0x000fec0008000100 */
[----:B------:R-:W-:Y:S02]  /*2df0*/  USEL UR6, URZ, 0x1, UP0 ;  /* 0x00000001ff067887 */ /* 0x000fe40008000000 */
[----:B------:R-:W-:-:S04]  /*2e00*/  USEL UR5, UR4, URZ, UP0 ;  /* 0x000000ff04057287 */ /* 0x000fc80008000000 */
[----:B------:R-:W-:Y:S02]  /*2e10*/  LOP3.LUT R12, R12, UR6, RZ, 0x3c, !PT ;  /* 0x000000060c0c7c12 */ /* 0x000fe4000f8e3cff */
[----:B-1----:R-:W-:-:S04]  /*2e20*/  SHF.L.U32 R4, R10, 0x1f, RZ ;  /* 0x0000001f0a047819 */ /* 0x002fc800000006ff */
[----:B------:R-:W1:Y:S02]  /*2e30*/  SYNCS.PHASECHK.TRANS64.TRYWAIT P1, [R2+URZ+0xa0], R4 ;  /* 0x0000a004020075a7 */ /* 0x000e6400080211ff */
[----:B-1----:R-:W-:Y:S05]  /*2e40*/  @!P1 BRA `(.L_x_53) ;  /* 0x0000009c00f89947 */ /* 0x002fea0003800000 */
.L_x_146:
[C---:B-1----:R-:W-:Y:S01]  /*2e50*/  LEA R4, R11.reuse, UR15, 0x4 ;  /* 0x0000000f0b047c11 */ /* 0x042fe2000f8e20ff */
[----:B------:R-:W-:Y:S01]  /*2e60*/  VIADD R2, R2, 0xb0 ;  /* 0x000000b002027836 */ /* 0x000fe20000000000 */
[----:B------:R-:W-:Y:S01]  /*2e70*/  SEL R8, R8, RZ, P0 ;  /* 0x000000ff08087207 */ /* 0x000fe20000000000 */
[----:B------:R-:W-:-:S03]  /*2e80*/  VIADD R11, R11, 0x1 ;  /* 0x000000010b0b7836 */ /* 0x000fc60000000000 */
[----:B------:R-:W1:Y:S01]  /*2e90*/  LDS.128 R4, [R4+0x110] ;  /* 0x0001100004047984 */ /* 0x000e620000000c00 */
[----:B------:R-:W-:Y:S02]  /*2ea0*/  PRMT R2, RZ, 0x654, R2 ;  /* 0x00000654ff027816 */ /* 0x000fe40000000002 */
[C---:B------:R-:W-:Y:S01]  /*2eb0*/  ISETP.NE.AND P1, PT, R11.reuse, 0x2, PT ;  /* 0x000000020b00780c */ /* 0x040fe20003f25270 */
[----:B------:R-:W-:Y:S01]  /*2ec0*/  @!PT LDS RZ, [RZ] ;  /* 0x00000000fffff984 */ /* 0x000fe20000000800 */
[----:B------:R-:W-:Y:S01]  /*2ed0*/  @!PT LDS RZ, [RZ] ;  /* 0x00000000fffff984 */ /* 0x000fe20000000800 */
[----:B------:R-:W-:Y:S01]  /*2ee0*/  @!PT LDS RZ, [RZ] ;  /* 0x00000000fffff984 */ /* 0x000fe20000000800 */
[----:B------:R-:W-:Y:S01]  /*2ef0*/  @!PT LDS RZ, [RZ] ;  /* 0x00000000fffff984 */ /* 0x000fe20000000800 */
[----:B------:R2:W-:Y:S06]  /*2f00*/  MEMBAR.ALL.CTA ;  /* 0x0000000000007992 */ /* 0x0005ec0000008000 */
[----:B--2---:R-:W2:Y:S01]  /*2f10*/  FENCE.VIEW.ASYNC.S ;  /* 0x00000000000073c6 */ /* 0x004ea20000000000 */
[----:B------:R-:W-:Y:S01]  /*2f20*/  SEL R11, R11, RZ, P1 ;  /* 0x000000ff0b0b7207 */ /* 0x000fe20000800000 */
[----:B--2---:R2:W-:Y:S01]  /*2f30*/  SYNCS.ARRIVE.TRANS64.RED.A1T0 RZ, [R2+URZ], RZ ;  /* 0x000000ff02ff79a7 */ /* 0x0045e200081004ff */
[----:B-1----:R-:W-:-:S02]  /*2f40*/  LOP3.LUT P3, RZ, R6, 0x1, RZ, 0xc0, !PT ;  /* 0x0000000106ff7812 */ /* 0x002fc4000786c0ff */
[----:B------:R-:W-:-:S04]  /*2f50*/  SEL R4, RZ, 0x1, P1 ;  /* 0x00000001ff047807 */ /* 0x000fc80000800000 */
[----:B------:R-:W-:Y:S02]  /*2f60*/  LOP3.LUT R10, R10, R4, RZ, 0x3c, !PT ;  /* 0x000000040a0a7212 */ /* 0x000fe400078e3cff */
[----:B--2---:R-:W-:-:S04]  /*2f70*/  SEL R2, RZ, 0x1, P0 ;  /* 0x00000001ff027807 */ /* 0x004fc80000000000 */
[----:B------:R-:W-:Y:S01]  /*2f80*/  LOP3.LUT R9, R9, R2, RZ, 0x3c, !PT ;  /* 0x0000000209097212 */ /* 0x000fe200078e3cff */
[----:B------:R-:W-:Y:S06]  /*2f90*/  @P3 BRA `(.L_x_54) ;  /* 0xfffffffc002c3947 */ /* 0x000fec000383ffff */
[----:B------:R-:W-:Y:S01]  /*2fa0*/  ULEA UR4, UR5, UR15, 0x3 ;  /* 0x0000000f05047291 */ /* 0x000fe2000f8e18ff */
[----:B------:R-:W-:-:S08]  /*2fb0*/  SHF.L.U32 R2, R12, 0x1f, RZ ;  /* 0x0000001f0c027819 */ /* 0x000fd000000006ff */
[----:B------:R-:W1:Y:S02]  /*2fc0*/  SYNCS.PHASECHK.TRANS64 P0, [UR4+0xb0], R2 ;  /* 0x0000b002ff0075a7 */ /* 0x000e640008001004 */
[----:B-1----:R-:W-:Y:S05]  /*2fd0*/  @P0 BRA `(.L_x_55) ;  /* 0x0000000000080947 */ /* 0x002fea0003800000 */
[----:B------:R-:W1:Y:S02]  /*2fe0*/  SYNCS.PHASECHK.TRANS64.TRYWAIT P0, [UR4+0xb0], R2 ;  /* 0x0000b002ff0075a7 */ /* 0x000e640008001104 */
[----:B-1----:R-:W-:Y:S05]  /*2ff0*/  @!P0 BRA `(.L_x_56) ;  /* 0x0000009c00a08947 */ /* 0x002fea0003800000 */
.L_x_55:
[----:B------:R-:W-:-:S04]  /*3000*/  UIADD3 UR6, UPT, UPT, UR5, 0x1, URZ ;  /* 0x0000000105067890 */ /* 0x000fc8000fffe0ff */
[----:B------:R-:W-:-:S04]  /*3010*/  UISETP.NE.AND UP0, UPT, UR6, 0x2, UPT ;  /* 0x000000020600788c */ /* 0x000fc8000bf05270 */
[----:B------:R-:W-:Y:S02]  /*3020*/  USEL UR7, URZ, 0x1, UP0 ;  /* 0x00000001ff077887 */ /* 0x000fe40008000000 */
[----:B------:R-:W-:-:S04]  /*3030*/  USEL UR6, UR6, URZ, UP0 ;  /* 0x000000ff06067287 */ /* 0x000fc80008000000 */
[----:B------:R-:W-:Y:S01]  /*3040*/  ULEA UR6, UR6, UR15, 0x3 ;  /* 0x0000000f06067291 */ /* 0x000fe2000f8e18ff */
[----:B-1----:R-:W-:-:S04]  /*3050*/  LOP3.LUT R2, R12, UR7, RZ, 0x3c, !PT ;  /* 0x000000070c027c12 */ /* 0x002fc8000f8e3cff */
[----:B------:R-:W-:-:S04]  /*3060*/  SHF.L.U32 R0, R2, 0x1f, RZ ;  /* 0x0000001f02007819 */ /* 0x000fc800000006ff */
[----:B------:R-:W1:Y:S02]  /*3070*/  SYNCS.PHASECHK.TRANS64 P0, [UR6+0xb0], R0 ;  /* 0x0000b000ff0075a7 */ /* 0x000e640008001006 */
[----:B-1----:R-:W-:Y:S05]  /*3080*/  @P0 EXIT ;  /* 0x000000000000094d */ /* 0x002fea0003800000 */
[----:B------:R-:W-:Y:S02]  /*3090*/  SHF.L.U32 R2, R2, 0x1f, RZ ;  /* 0x0000001f02027819 */ /* 0x000fe400000006ff */
[----:B------:R-:W-:-:S07]  /*30a0*/  MOV R0, UR6 ;  /* 0x0000000600007c02 */ /* 0x000fce0008000f00 */
.L_x_57:
[----:B-1----:R1:W2:Y:S02]  /*30b0*/  SYNCS.PHASECHK.TRANS64.TRYWAIT P0, [R0+URZ+0xb0], R2 ;  /* 0x0000b002000075a7 */ /* 0x0022a400080011ff */
[----:B--2---:R-:W-:Y:S05]  /*30c0*/  @!P0 NANOSLEEP.SYNCS 0x989680 ;  /* 0x009896800000895d */ /* 0x004fea0003900000 */
[----:B------:R-:W2:Y:S02]  /*30d0*/  @!P0 SYNCS.PHASECHK.TRANS64 P0, [R0+URZ+0xb0], R2 ;  /* 0x0000b002000085a7 */ /* 0x000ea400080010ff */
[----:B--2---:R-:W-:Y:S05]  /*30e0*/  @P0 EXIT ;  /* 0x000000000000094d */ /* 0x004fea0003800000 */
[----:B------:R-:W-:Y:S05]  /*30f0*/  BRA `(.L_x_57) ;  /* 0xfffffffc00ec7947 */ /* 0x000fea000383ffff */
.L_x_50:
[----:B------:R-:W-:Y:S05]  /*3100*/  BRA.U UP5, `(.L_x_58) ;  /* 0x0000001105587547 */ /* 0x000fea000b800000 */
[----:B------:R-:W-:Y:S01]  /*3110*/  UMOV UR5, 0x40 ;  /* 0x0000004000057882 */ /* 0x000fe20000000000 */
[----:B------:R-:W-:Y:S01]  /*3120*/  NOP ;  /* 0x0000000000007918 */ /* 0x000fe20000000000 */
[----:B------:R-:W-:Y:S01]  /*3130*/  ULEA UR5, UR15, UR5, 0x18 ;  /* 0x000000050f057291 */ /* 0x000fe2000f8ec0ff */
[----:B------:R-:W-:Y:S02]  /*3140*/  UMOV UR4, 0x400 ;  /* 0x0000040000047882 */ /* 0x000fe40000000000 */
[----:B------:R-:W-:-:S06]  /*3150*/  ULEA UR15, UR15, UR4, 0x18 ;  /* 0x000000040f0f7291 */ /* 0x000fcc000f8ec0ff */
[----:B------:R-:W1:Y:S02]  /*3160*/  LDS.U8 R0, [UR5+0x1c] ;  /* 0x00001c05ff007984 */ /* 0x000e640008000000 */
[----:B-1----:R-:W-:-:S13]  /*3170*/  ISETP.NE.AND P0, PT, R0, RZ, PT ;  /* 0x000000ff0000720c */ /* 0x002fda0003f05270 */
[----:B------:R-:W-:Y:S05]  /*3180*/  @P0 BRA `(.L_x_59) ;  /* 0x0000000400080947 */ /* 0x000fea0003800000 */
[----:B------:R-:W-:Y:S02]  /*3190*/  UISETP.NE.U32.AND UP1, UPT, UR34, 0x1, UPT ;  /* 0x000000012200788c */ /* 0x000fe4000bf25070 */
[----:B------:R-:W-:-:S07]  /*31a0*/  UIADD3 UR6, UPT, UPT, UR5, 0x8, URZ ;  /* 0x0000000805067890 */ /* 0x000fce000fffe0ff */
[----:B------:R-:W-:Y:S05]  /*31b0*/  BRA.U !UP1, `(.L_x_60) ;  /* 0x00000001099c7547 */ /* 0x000fea000b800000 */
[----:B------:R-:W-:Y:S01]  /*31c0*/  ELECT P0, URZ, PT ;  /* 0x0000000000ff782f */ /* 0x000fe20003800000 */
[----:B------:R-:W-:-:S12]  /*31d0*/  BSSY B0, `(.L_x_60) ;  /* 0x0000025000007945 */ /* 0x000fd80003800000 */
[----:B------:R-:W-:Y:S05]  /*31e0*/  @!P0 BRA `(.L_x_61) ;  /* 0x00000000008c8947 */ /* 0x000fea0003800000 */
[----:B------:R-:W-:-:S05]  /*31f0*/  UMOV UR4, 0x10 ;  /* 0x0000001000047882 */ /* 0x000fca0000000000 */
[----:B------:R-:W-:Y:S04]  /*3200*/  DEPBAR.LE SB1, 0x36 ;  /* 0x00009d800000791a */ /* 0x000fe80000000000 */
[----:B------:R-:W1:Y:S02]  /*3210*/  UTCATOMSWS.2CTA.FIND_AND_SET.ALIGN UP0, UR4, UR4 ;  /* 0x00000004000475e3 */ /* 0x000e640008200800 */
[----:B-1----:R-:W-:Y:S01]  /*3220*/  MOV R10, UR4 ;  /* 0x00000004000a7c02 */ /* 0x002fe20008000f00 */
[----:B------:R-:W-:Y:S06]  /*3230*/  BRA.U UP0, `(.L_x_62) ;  /* 0x0000000100187547 */ /* 0x000fec000b800000 */
.L_x_63:
[----:B------:R-:W-:Y:S05]  /*3240*/  NANOSLEEP 0x64 ;  /* 0x000000640000795d */ /* 0x000fea0003800000 */
[----:B------:R-:W-:-:S05]  /*3250*/  UMOV UR4, 0x10 ;  /* 0x0000001000047882 */ /* 0x000fca0000000000 */
[----:B------:R-:W-:Y:S04]  /*3260*/  DEPBAR.LE SB1, 0x36 ;  /* 0x00009d800000791a */ /* 0x000fe80000000000 */
[----:B------:R-:W1:Y:S02]  /*3270*/  UTCATOMSWS.2CTA.FIND_AND_SET.ALIGN UP0, UR4, UR4 ;  /* 0x00000004000475e3 */ /* 0x000e640008200800 */
[----:B-1----:R-:W-:Y:S01]  /*3280*/  MOV R10, UR4 ;  /* 0x00000004000a7c02 */ /* 0x002fe20008000f00 */
[----:B------:R-:W-:Y:S05]  /*3290*/  BRA.U !UP0, `(.L_x_63) ;  /* 0xfffffffd08e87547 */ /* 0x000fea000b83ffff */
.L_x_62:
[----:B------:R-:W1:Y:S01]  /*32a0*/  LDS R6, [UR5+0x10] ;  /* 0x00001005ff067984 */ /* 0x000e620008000800 */
[----:B------:R-:W-:Y:S01]  /*32b0*/  IMAD.U32 R0, RZ, RZ, UR15 ;  /* 0x0000000fff007e24 */ /* 0x000fe2000f8e00ff */
[----:B------:R-:W-:-:S03]  /*32c0*/  MOV R4, UR33 ;  /* 0x0000002100047c02 */ /* 0x000fc60008000f00 */
[----:B------:R-:W-:Y:S01]  /*32d0*/  VIADD R0, R0, 0x130 ;  /* 0x0000013000007836 */ /* 0x000fe20000000000 */
[----:B-1----:R-:W-:-:S04]  /*32e0*/  SHF.L.U32 R6, R6, 0x1f, RZ ;  /* 0x0000001f06067819 */ /* 0x002fc800000006ff */
[----:B------:R-:W1:Y:S02]  /*32f0*/  SYNCS.PHASECHK.TRANS64.TRYWAIT P0, [UR5+0x8], R6 ;  /* 0x00000806ff0075a7 */ /* 0x000e640008001105 */
[----:B-1----:R-:W-:Y:S05]  /*3300*/  @P0 BRA `(.L_x_64) ;  /* 0x0000000000080947 */ /* 0x002fea0003800000 */
[----:B------:R-:W1:Y:S02]  /*3310*/  SYNCS.PHASECHK.TRANS64.TRYWAIT P0, [UR5+0x8], R6 ;  /* 0x00000806ff0075a7 */ /* 0x000e640008001105 */
[----:B-1----:R-:W-:Y:S05]  /*3320*/  @!P0 BRA `(.L_x_65) ;  /* 0x0000009800ec8947 */ /* 0x002fea0003800000 */
.L_x_64:
[----:B------:R-:W-:Y:S01]  /*3330*/  PRMT R4, R4, 0x654, R0 ;  /* 0x0000065404047816 */ /* 0x000fe20000000000 */
[----:B------:R-:W-:Y:S01]  /*3340*/  HFMA2 R0, -RZ, RZ, 0, 5.9604644775390625e-08 ;  /* 0x00000001ff007431 */ /* 0x000fe200000001ff */
[----:B------:R-:W-:Y:S01]  /*3350*/  UPRMT UR4, UR33, 0x654, UR6 ;  /* 0x0000065421047896 */ /* 0x000fe20008000006 */
[----:B------:R-:W-:Y:S02]  /*3360*/  IMAD.MOV.U32 R8, RZ, RZ, 0xffff ;  /* 0x0000ffffff087424 */ /* 0x000fe400078e00ff */
[----:B-1----:R-:W-:Y:S02]  /*3370*/  IMAD.MOV.U32 R6, RZ, RZ, 0x4 ;  /* 0x00000004ff067424 */ /* 0x002fe400078e00ff */
[----:B------:R-:W-:Y:S01]  /*3380*/  IMAD.SHL.U32 R9, R10, 0x20, RZ ;  /* 0x000000200a097824 */ /* 0x000fe200078e00ff */
[----:B------:R-:W-:Y:S02]  /*3390*/  MOV R5, UR4 ;  /* 0x0000000400057c02 */ /* 0x000fe40008000f00 */
[-C--:B------:R-:W-:Y:S01]  /*33a0*/  SHF.L.U32 R8, R8, R10.reuse, RZ ;  /* 0x0000000a08087219 */ /* 0x080fe200000006ff */
[----:B------:R1:W-:Y:S01]  /*33b0*/  SYNCS.ARRIVE.TRANS64.RED RZ, [UR4], R6 ;  /* 0x00000006ffff79a7 */ /* 0x0003e20008000404 */
[----:B------:R-:W-:Y:S01]  /*33c0*/  SHF.L.U32 R7, R0, R10, RZ ;  /* 0x0000000a00077219 */ /* 0x000fe200000006ff */
[----:B------:R1:W-:Y:S04]  /*33d0*/  STS [UR15+0x130], R9 ;  /* 0x00013009ff007988 */ /* 0x0003e8000800080f */
[----:B------:R1:W-:Y:S04]  /*33e0*/  STAS [R4.64], R10 ;  /* 0x0000000a04007dbd */ /* 0x0003e8000c0008ff */
[----:B------:R1:W-:Y:S04]  /*33f0*/  ATOMS.OR RZ, [UR5+0x14], R8 ;  /* 0x00001408ffff798c */ /* 0x0003e8000b000005 */
[----:B------:R1:W-:Y:S04]  /*3400*/  ATOMS.OR RZ, [UR5+0x18], R7 ;  /* 0x00001807ffff798c */ /* 0x0003e8000b000005 */
[----:B------:R1:W-:Y:S02]  /*3410*/  ATOMS.XOR RZ, [UR5+0x10], R0 ;  /* 0x00001000ffff798c */ /* 0x0003e4000b800005 */
.L_x_61:
[----:B------:R-:W-:Y:S05]  /*3420*/  BSYNC B0 ;  /* 0x0000000000007941 */ /* 0x000fea0003800000 */
.L_x_60:
[----:B------:R-:W-:Y:S05]  /*3430*/  BRA.U UP1, `(.L_x_66) ;  /* 0x00000001016c7547 */ /* 0x000fea000b800000 */
[----:B------:R-:W-:-:S03]  /*3440*/  UMOV UR4, 0xffffffff ;  /* 0xffffffff00047882 */ /* 0x000fc60000000000 */
[----:B------:R-:W-:Y:S05]  /*3450*/  BRA.DIV UR4, `(.L_x_67) ;  /* 0x0000009a04b87947 */ /* 0x000fea000b800000 */
[----:B------:R-:W-:-:S13]  /*3460*/  ELECT P6, URZ, PT ;  /* 0x0000000000ff782f */ /* 0x000fda00038c0000 */
.L_x_150:
[----:B------:R-:W-:Y:S05]  /*3470*/  @!P6 BRA `(.L_x_66) ;  /* 0x00000000005ce947 */ /* 0x000fea0003800000 */
[----:B-1----:R-:W1:Y:S02]  /*3480*/  LDS R4, [UR5+0x10] ;  /* 0x00001005ff047984 */ /* 0x002e640008000800 */
[----:B-1----:R-:W-:-:S04]  /*3490*/  SHF.L.U32 R4, R4, 0x1f, RZ ;  /* 0x0000001f04047819 */ /* 0x002fc800000006ff */
[----:B------:R-:W1:Y:S02]  /*34a0*/  SYNCS.PHASECHK.TRANS64.TRYWAIT P0, [UR5+0x8], R4 ;  /* 0x00000804ff0075a7 */ /* 0x000e640008001105 */
[----:B-1----:R-:W-:Y:S05]  /*34b0*/  @P0 BRA `(.L_x_68) ;  /* 0x0000000000080947 */ /* 0x002fea0003800000 */
[----:B------:R-:W1:Y:S02]  /*34c0*/  SYNCS.PHASECHK.TRANS64.TRYWAIT P0, [UR5+0x8], R4 ;  /* 0x00000804ff0075a7 */ /* 0x000e640008001105 */
[----:B-1----:R-:W-:Y:S05]  /*34d0*/  @!P0 BRA `(.L_x_69) ;  /* 0x0000009800b88947 */ /* 0x002fea0003800000 */
.L_x_68:
[----:B------:R-:W2:Y:S01]  /*34e0*/  LDS R6, [UR15+0x130] ;  /* 0x0001300fff067984 */ /* 0x000ea20008000800 */
[----:B-1----:R-:W-:Y:S02]  /*34f0*/  HFMA2 R0, -RZ, RZ, 0, 5.9604644775390625e-08 ;  /* 0x00000001ff007431 */ /* 0x002fe400000001ff */
[----:B------:R-:W-:Y:S01]  /*3500*/  IMAD.MOV.U32 R4, RZ, RZ, 0xffff ;  /* 0x0000ffffff047424 */ /* 0x000fe200078e00ff */
[----:B------:R-:W-:Y:S01]  /*3510*/  UPRMT UR4, UR33, 0x654, UR6 ;  /* 0x0000065421047896 */ /* 0x000fe20008000006 */
[----:B--2---:R-:W-:-:S03]  /*3520*/  IMAD.SHL.U32 R5, R6, 0x20, RZ ;  /* 0x0000002006057824 */ /* 0x004fc600078e00ff */
[-C--:B------:R-:W-:Y:S02]  /*3530*/  SHF.L.U32 R4, R4, R6.reuse, RZ ;  /* 0x0000000604047219 */ /* 0x080fe400000006ff */
[----:B------:R-:W-:Y:S01]  /*3540*/  SHF.L.U32 R6, R0, R6, RZ ;  /* 0x0000000600067219 */ /* 0x000fe200000006ff */
[----:B------:R2:W-:Y:S04]  /*3550*/  STS [UR15+0x130], R5 ;  /* 0x00013005ff007988 */ /* 0x0005e8000800080f */
[----:B------:R2:W-:Y:S04]  /*3560*/  ATOMS.OR RZ, [UR5+0x14], R4 ;  /* 0x00001404ffff798c */ /* 0x0005e8000b000005 */
[----:B------:R2:W-:Y:S01]  /*3570*/  ATOMS.OR RZ, [UR5+0x18], R6 ;  /* 0x00001806ffff798c */ /* 0x0005e2000b000005 */
[----:B------:R-:W-:Y:S03]  /*3580*/  SYNCS.ARRIVE.TRANS64.RED.A1T0 RZ, [UR4], RZ ;  /* 0x000000ffffff79a7 */ /* 0x000fe60008100404 */
[----:B------:R2:W-:Y:S01]  /*3590*/  ATOMS.XOR RZ, [UR5+0x10], R0 ;  /* 0x00001000ffff798c */ /* 0x0005e2000b800005 */
[----:B------:R-:W-:Y:S05]  /*35a0*/  BRA `(.L_x_66) ;  /* 0x0000000000107947 */ /* 0x000fea0003800000 */
.L_x_59:
[----:B------:R-:W-:Y:S02]  /*35b0*/  MOV R0, 0xffffffff ;  /* 0xffffffff00007802 */ /* 0x000fe40000000f00 */
[----:B------:R-:W-:-:S03]  /*35c0*/  MOV R4, 0x35f0 ;  /* 0x000035f000047802 */ /* 0x000fc60000000f00 */
[----:B------:R1:W-:Y:S04]  /*35d0*/  STS [UR15+0x130], R0 ;  /* 0x00013000ff007988 */ /* 0x0003e8000800080f */
[----:B-1---5:R-:W-:Y:S05]  /*35e0*/  CALL.REL.NOINC `($__internal_1_$__cuda_sm10x_tcgen05_guardrail_trap_phase_invalid_during_alloc) ;  /* 0x0000009c00a87944 */ /* 0x022fea0003c00000 */
.L_x_66:
[----:B------:R-:W-:Y:S05]  /*35f0*/  WARPSYNC.ALL ;  /* 0x0000000000007948 */ /* 0x000fea0003800000 */
[----:B------:R-:W3:Y:S01]  /*3600*/  S2UR UR4, SR_CgaCtaId ;  /* 0x00000000000479c3 */ /* 0x000ee20000008800 */
[----:B------:R-:W-:Y:S01]  /*3610*/  UMOV UR18, 0x400 ;  /* 0x0000040000127882 */ /* 0x000fe20000000000 */
[----:B------:R-:W-:-:S06]  /*3620*/  NOP ;  /* 0x0000000000007918 */ /* 0x000fcc0000000000 */
[----:B------:R-:W-:Y:S06]  /*3630*/  BAR.ARV 0x6, 0xa0 ;  /* 0x0182800000007b1d */ /* 0x000fec0000002000 */
[----:B------:R-:W4:Y:S01]  /*3640*/  LDCU UR6, c[0x0][0x38c] ;  /* 0x00007180ff0677ac */ /* 0x000f220008000800 */
[----:B------:R-:W-:Y:S01]  /*3650*/  LOP3.LUT R3, R3, 0xffff, RZ, 0xc0, !PT ;  /* 0x0000ffff03037812 */ /* 0x000fe200078ec0ff */
[----:B-1----:R-:W-:Y:S01]  /*3660*/  IMAD.MOV.U32 R10, RZ, RZ, 0x1 ;  /* 0x00000001ff0a7424 */ /* 0x002fe200078e00ff */
[----:B------:R-:W-:Y:S02]  /*3670*/  LOP3.LUT R2, R2, 0xffff, RZ, 0xc0, !PT ;  /* 0x0000ffff02027812 */ /* 0x000fe400078ec0ff */
[----:B------:R-:W-:-:S02]  /*3680*/  CS2R R8, SRZ ;  /* 0x0000000000087805 */ /* 0x000fc4000001ff00 */
[----:B------:R-:W-:Y:S01]  /*3690*/  R2UR UR21, R3 ;  /* 0x00000000031572ca */ /* 0x000fe200000e0000 */
[----:B------:R-:W-:Y:S01]  /*36a0*/  UMOV UR24, URZ ;  /* 0x000000ff00187c82 */ /* 0x000fe20008000000 */
[----:B------:R-:W-:Y:S01]  /*36b0*/  R2UR UR31, R2 ;  /* 0x00000000021f72ca */ /* 0x000fe200000e0000 */
[----:B------:R-:W-:Y:S01]  /*36c0*/  IMAD.MOV.U32 R2, RZ, RZ, RZ ;  /* 0x000000ffff027224 */ /* 0x000fe200078e00ff */
[----:B------:R-:W-:Y:S01]  /*36d0*/  UMOV UR15, URZ ;  /* 0x000000ff000f7c82 */ /* 0x000fe20008000000 */
[----:B---3--:R-:W-:Y:S01]  /*36e0*/  ULEA UR18, UR4, UR18, 0x18 ;  /* 0x0000001204127291 */ /* 0x008fe2000f8ec0ff */
[----:B------:R-:W-:Y:S01]  /*36f0*/  UMOV UR14, URZ ;  /* 0x000000ff000e7c82 */ /* 0x000fe20008000000 */
[----:B------:R-:W-:Y:S02]  /*3700*/  UISETP.NE.AND UP3, UPT, UR34, URZ, UPT ;  /* 0x000000ff2200728c */ /* 0x000fe4000bf65270 */
[----:B------:R-:W-:Y:S02]  /*3710*/  UIADD3 UR5, UPT, UPT, UR18, 0x1c400, URZ ;  /* 0x0001c40012057890 */ /* 0x000fe4000fffe0ff */
[----:B------:R-:W-:-:S03]  /*3720*/  UIADD3 UR4, UPT, UPT, UR18, 0x2a400, URZ ;  /* 0x0002a40012047890 */ /* 0x000fc6000fffe0ff */
[----:B--2---:R-:W1:Y:S01]  /*3730*/  LDS R0, [UR18+0x130] ;  /* 0x00013012ff007984 */ /* 0x004e620008000800 */
[----:B----4-:R-:W-:Y:S02]  /*3740*/  UIADD3 UR6, UPT, UPT, UR6, 0x1f, URZ ;  /* 0x0000001f06067890 */ /* 0x010fe4000fffe0ff */
[----:B------:R-:W-:Y:S02]  /*3750*/  USHF.R.U32.HI UR5, URZ, 0x4, UR5 ;  /* 0x00000004ff057899 */ /* 0x000fe40008011605 */
[----:B------:R-:W-:Y:S02]  /*3760*/  USHF.R.S32.HI UR25, URZ, 0x1f, UR6 ;  /* 0x0000001fff197899 */ /* 0x000fe40008011406 */
[----:B------:R-:W-:Y:S02]  /*3770*/  USHF.R.U32.HI UR4, URZ, 0x4, UR4 ;  /* 0x00000004ff047899 */ /* 0x000fe40008011604 */
[----:B------:R-:W-:Y:S02]  /*3780*/  ULEA.HI UR25, UR25, UR6, URZ, 0x5 ;  /* 0x0000000619197291 */ /* 0x000fe4000f8f28ff */
[----:B------:R-:W-:-:S02]  /*3790*/  ULOP3.LUT UR5, UR5, 0x3fff, URZ, 0xc0, !UPT ;  /* 0x00003fff05057892 */ /* 0x000fc4000f8ec0ff */
[----:B------:R-:W-:Y:S02]  /*37a0*/  USHF.R.S32.HI UR25, URZ, 0x5, UR25 ;  /* 0x00000005ff197899 */ /* 0x000fe40008011419 */
[----:B------:R-:W-:Y:S02]  /*37b0*/  ULOP3.LUT UR4, UR4, 0x3fff, URZ, 0xc0, !UPT ;  /* 0x00003fff04047892 */ /* 0x000fe4000f8ec0ff */
[----:B------:R-:W-:Y:S02]  /*37c0*/  UISETP.LT.AND UP0, UPT, UR25, 0x1, UPT ;  /* 0x000000011900788c */ /* 0x000fe4000bf01270 */
[----:B------:R-:W-:Y:S02]  /*37d0*/  ULOP3.LUT UR22, UR5, 0x10000, URZ, 0xfc, !UPT ;  /* 0x0001000005167892 */ /* 0x000fe4000f8efcff */
[----:B------:R-:W-:Y:S02]  /*37e0*/  ULOP3.LUT UR4, UR4, 0x10000, URZ, 0xfc, !UPT ;  /* 0x0001000004047892 */ /* 0x000fe4000f8efcff */
[----:B------:R-:W-:Y:S01]  /*37f0*/  USEL UR30, UR25, 0x1, !UP0 ;  /* 0x00000001191e7887 */ /* 0x000fe2000c000000 */
[----:B------:R-:W-:Y:S01]  /*3800*/  UMOV UR28, 0x0 ;  /* 0x00000000001c7882 */ /* 0x000fe20000000000 */
[----:B------:R-:W-:Y:S01]  /*3810*/  UMOV UR29, 0x10380490 ;  /* 0x10380490001d7882 */ /* 0x000fe20000000000 */
[----:B------:R-:W-:Y:S01]  /*3820*/  UMOV UR26, 0x0 ;  /* 0x00000000001a7882 */ /* 0x000fe20000000000 */
[----:B------:R-:W-:Y:S01]  /*3830*/  UMOV UR27, 0x10380490 ;  /* 0x10380490001b7882 */ /* 0x000fe20000000000 */
[----:B-1----:R-:W-:-:S15]  /*3840*/  R2UR UR32, R0 ;  /* 0x00000000002072ca */ /* 0x002fde00000e0000 */
.L_x_77:
[C---:B------:R-:W-:Y:S02]  /*3850*/  LEA R0, R2.reuse, UR18, 0x3 ;  /* 0x0000001202007c11 */ /* 0x040fe4000f8e18ff */
[----:B------:R-:W-:Y:S02]  /*3860*/  SHF.L.U32 R3, R9, 0x1f, RZ ;  /* 0x0000001f09037819 */ /* 0x000fe400000006ff */
[----:B------:R-:W-:Y:S02]  /*3870*/  LEA R4, R2, UR18, 0x4 ;  /* 0x0000001202047c11 */ /* 0x000fe4000f8e20ff */
[----:B------:R-:W1:Y:S02]  /*3880*/  SYNCS.PHASECHK.TRANS64.TRYWAIT P0, [R0+URZ+0xa0], R3 ;  /* 0x0000a003000075a7 */ /* 0x000e6400080011ff */
[----:B-1----:R-:W-:Y:S05]  /*3890*/  @!P0 BRA `(.L_x_70) ;  /* 0x0000009400e08947 */ /* 0x002fea0003800000 */
.L_x_151:
[----:B------:R-:W2:Y:S01]  /*38a0*/  LDS.128 R4, [R4+0x110] ;  /* 0x0001100004047984 */ /* 0x000ea20000000c00 */
[----:B-1----:R-:W-:Y:S01]  /*38b0*/  VIADD R0, R0, 0xb0 ;  /* 0x000000b000007836 */ /* 0x002fe20000000000 */
[----:B------:R-:W-:Y:S01]  /*38c0*/  IADD3 R2, PT, PT, R2, 0x1, RZ ;  /* 0x0000000102027810 */ /* 0x000fe20007ffe0ff */
[----:B------:R-:W-:Y:S01]  /*38d0*/  @!PT LDS RZ, [RZ] ;  /* 0x00000000fffff984 */ /* 0x000fe20000000800 */
[----:B------:R-:W-:Y:S01]  /*38e0*/  @!PT LDS RZ, [RZ] ;  /* 0x00000000fffff984 */ /* 0x000fe20000000800 */
[----:B------:R-:W-:Y:S01]  /*38f0*/  @!PT LDS RZ, [RZ] ;  /* 0x00000000fffff984 */ /* 0x000fe20000000800 */
[----:B------:R-:W-:Y:S01]  /*3900*/  @!PT LDS RZ, [RZ] ;  /* 0x00000000fffff984 */ /* 0x000fe20000000800 */
[----:B------:R1:W-:Y:S06]  /*3910*/  MEMBAR.ALL.CTA ;  /* 0x0000000000007992 */ /* 0x0003ec0000008000 */
[----:B-1----:R-:W1:Y:S01]  /*3920*/  FENCE.VIEW.ASYNC.S ;  /* 0x00000000000073c6 */ /* 0x002e620000000000 */
[----:B------:R-:W-:-:S04]  /*3930*/  PRMT R0, RZ, 0x654, R0 ;  /* 0x00000654ff007816 */ /* 0x000fc80000000000 */
[----:B-1----:R1:W-:Y:S01]  /*3940*/  SYNCS.ARRIVE.TRANS64.RED.A1T0 RZ, [R0+URZ], RZ ;  /* 0x000000ff00ff79a7 */ /* 0x0023e200081004ff */
[----:B------:R-:W-:Y:S05]  /*3950*/  BRA.U UP3, `(.L_x_71) ;  /* 0x0000000103e07547 */ /* 0x000fea000b800000 */
[----:B------:R-:W3:Y:S01]  /*3960*/  LDCU UR5, c[0x0][0x38c] ;  /* 0x00007180ff0577ac */ /* 0x000ee20008000800 */
[----:B------:R-:W-:Y:S02]  /*3970*/  PLOP3.LUT P1, PT, PT, PT, PT, 0x80, 0x8 ;  /* 0x000000000008781c */ /* 0x000fe40003f2f070 */
[----:B------:R-:W-:Y:S01]  /*3980*/  SHF.L.U32 R3, R10, 0x1f, RZ ;  /* 0x0000001f0a037819 */ /* 0x000fe200000006ff */
[----:B------:R-:W-:Y:S02]  /*3990*/  ULEA UR23, UR24, UR18, 0x3 ;  /* 0x0000001218177291 */ /* 0x000fe4000f8e18ff */
[----:B------:R-:W-:Y:S02]  /*39a0*/  UIMAD UR19, UR24, 0xe0, UR32 ;  /* 0x000000e0181378a4 */ /* 0x000fe4000f8e0220 */
[----:B---3--:R-:W-:-:S06]  /*39b0*/  UISETP.GE.AND UP0, UPT, UR5, 0x1, UPT ;  /* 0x000000010500788c */ /* 0x008fcc000bf06270 */
[----:B------:R-:W-:-:S05]  /*39c0*/  PLOP3.LUT P0, PT, PT, PT, UP0, 0x80, 0x8 ;  /* 0x000000000008781c */ /* 0x000fca0003f0f008 */
[----:B------:R-:W-:-:S08]  /*39d0*/  @UP0 ULEA UR5, UR15, UR18, 0x3 ;  /* 0x000000120f050291 */ /* 0x000fd0000f8e18ff */
[----:B-1----:R-:W-:-:S04]  /*39e0*/  @P0 SHF.L.U32 R0, R8, 0x1f, RZ ;  /* 0x0000001f08000819 */ /* 0x002fc800000006ff */
[----:B------:R1:W3:Y:S01]  /*39f0*/  @P0 SYNCS.PHASECHK.TRANS64.TRYWAIT P1, [UR5], R0 ;  /* 0x00000000ff0005a7 */ /* 0x0002e20008021105 */
[----:B------:R-:W4:Y:S02]  /*3a00*/  SYNCS.PHASECHK.TRANS64.TRYWAIT P0, [UR23+0xd0], R3 ;  /* 0x0000d003ff0075a7 */ /* 0x000f240008001117 */
[----:B-1-34-:R-:W-:Y:S05]  /*3a10*/  @!P0 BRA `(.L_x_72) ;  /* 0x0000009400948947 */ /* 0x01afea0003800000 */
.L_x_153:
[----:B------:R-:W-:Y:S01]  /*3a20*/  UMOV UR20, UR14 ;  /* 0x0000000e00147c82 */ /* 0x000fe20008000000 */
[----:B------:R-:W-:Y:S05]  /*3a30*/  BRA.U !UP0, `(.L_x_73) ;  /* 0x0000000108987547 */ /* 0x000fea000b800000 */
[----:B------:R-:W-:Y:S02]  /*3a40*/  UIADD3 UR20, UPT, UPT, UR30, UR14, URZ ;  /* 0x0000000e1e147290 */ /* 0x000fe4000fffe0ff */
[----:B------:R-:W-:Y:S01]  /*3a50*/  UPLOP3.LUT UP2, UPT, UPT, UPT, UPT, 0x40, 0x4 ;  /* 0x000000000004789c */ /* 0x000fe20003f4e870 */
[----:B------:R-:W-:Y:S01]  /*3a60*/  UMOV UR16, UR25 ;  /* 0x0000001900107c82 */ /* 0x000fe20008000000 */
[----:B------:R-:W-:-:S09]  /*3a70*/  UMOV UR5, UR15 ;  /* 0x0000000f00057c82 */ /* 0x000fd20008000000 */
.L_x_76:
[----:B---3--:R-:W-:Y:S01]  /*3a80*/  ULEA UR7, UR5, UR18, 0x3 ;  /* 0x0000001205077291 */ /* 0x008fe2000f8e18ff */
[----:B----4-:R-:W-:Y:S11]  /*3a90*/  @P1 BRA `(.L_x_74) ;  /* 0x00000000000c1947 */ /* 0x010ff60003800000 */
[----:B-1----:R-:W-:Y:S04]  /*3aa0*/  SHF.L.U32 R3, R8, 0x1f, RZ ;  /* 0x0000001f08037819 */ /* 0x002fe800000006ff */
[----:B------:R-:W1:Y:S02]  /*3ab0*/  SYNCS.PHASECHK.TRANS64.TRYWAIT P0, [UR7], R3 ;  /* 0x00000003ff0075a7 */ /* 0x000e640008001107 */
[----:B-1----:R-:W-:Y:S05]  /*3ac0*/  @!P0 BRA `(.L_x_75) ;  /* 0x0000009400808947 */ /* 0x002fea0003800000 */
.L_x_74:
[----:B------:R-:W-:Y:S01]  /*3ad0*/  UISETP.NE.AND UP0, UPT, UR16, 0x1, UPT ;  /* 0x000000011000788c */ /* 0x000fe2000bf05270 */
[----:B------:R-:W-:Y:S01]  /*3ae0*/  PLOP3.LUT P1, PT, PT, PT, PT, 0x80, 0x8 ;  /* 0x000000000008781c */ /* 0x000fe20003f2f070 */
[----:B------:R-:W-:Y:S02]  /*3af0*/  UIADD3 UR6, UPT, UPT, UR5, 0x1, URZ ;  /* 0x0000000105067890 */ /* 0x000fe4000fffe0ff */
[----:B------:R-:W-:Y:S02]  /*3b00*/  UIADD3 UR17, UPT, UPT, UR7, 0x38, URZ ;  /* 0x0000003807117890 */ /* 0x000fe4000fffe0ff */
[----:B------:R-:W-:Y:S01]  /*3b10*/  UISETP.NE.AND UP1, UPT, UR6, 0x7, UPT ;  /* 0x000000070600788c */ /* 0x000fe2000bf25270 */
[----:B------:R-:W-:Y:S01]  /*3b20*/  PLOP3.LUT P0, PT, PT, PT, UP0, 0x80, 0x8 ;  /* 0x000000000008781c */ /* 0x000fe20003f0f008 */
[----:B------:R-:W-:Y:S02]  /*3b30*/  UIADD3 UR14, UPT, UPT, UR14, 0x1, URZ ;  /* 0x000000010e0e7890 */ /* 0x000fe4000fffe0ff */
[----:B------:R-:W-:Y:S02]  /*3b40*/  USEL UR8, URZ, 0x1, UP1 ;  /* 0x00000001ff087887 */ /* 0x000fe40008800000 */
[----:B------:R-:W-:Y:S02]  /*3b50*/  USEL UR15, UR6, URZ, UP1 ;  /* 0x000000ff060f7287 */ /* 0x000fe40008800000 */
[----:B------:R-:W-:Y:S02]  /*3b60*/  UIADD3 UR16, UPT, UPT, UR16, -0x1, URZ ;  /* 0xffffffff10107890 */ /* 0x000fe4000fffe0ff */
[----:B------:R-:W-:Y:S01]  /*3b70*/  @UP0 ULEA UR6, UR15, UR18, 0x3 ;  /* 0x000000120f060291 */ /* 0x000fe2000f8e18ff */
[----:B------:R-:W-:Y:S01]  /*3b80*/  LOP3.LUT R8, R8, UR8, RZ, 0x3c, !PT ;  /* 0x0000000808087c12 */ /* 0x000fe2000f8e3cff */
[----:B------:R-:W-:Y:S01]  /*3b90*/  ULEA UR8, UR5, UR22, 0x9 ;  /* 0x0000001605087291 */ /* 0x000fe2000f8e48ff */
[----:B------:R-:W-:Y:S02]  /*3ba0*/  UMOV UR7, 0x80004020 ;  /* 0x8000402000077882 */ /* 0x000fe40000000000 */
[----:B-1----:R-:W-:Y:S01]  /*3bb0*/  @P0 SHF.L.U32 R0, R8, 0x1f, RZ ;  /* 0x0000001f08000819 */ /* 0x002fe200000006ff */
[----:B------:R-:W-:Y:S01]  /*3bc0*/  UIADD3 UR10, UPT, UPT, UR8, 0x2, URZ ;  /* 0x00000002080a7890 */ /* 0x000fe2000fffe0ff */
[----:B------:R-:W-:Y:S02]  /*3bd0*/  UMOV UR9, 0x80004020 ;  /* 0x8000402000097882 */ /* 0x000fe40000000000 */
[----:B------:R3:W4:Y:S01]  /*3be0*/  @P0 SYNCS.PHASECHK.TRANS64.TRYWAIT P1, [UR6], R0 ;  /* 0x00000000ff0005a7 */ /* 0x0007220008021106 */
[----:B------:R-:W-:Y:S02]  /*3bf0*/  UIMAD UR6, UR5, 0x1c0, UR4 ;  /* 0x000001c0050678a4 */ /* 0x000fe4000f8e0204 */
[----:B------:R-:W-:Y:S02]  /*3c00*/  UISETP.NE.AND UP0, UPT, UR14, UR20, UPT ;  /* 0x000000140e00728c */ /* 0x000fe4000bf05270 */
[----:B------:R-:W-:Y:S01]  /*3c10*/  UIADD3 UR12, UPT, UPT, UR6, 0x2, URZ ;  /* 0x00000002060c7890 */ /* 0x000fe2000fffe0ff */
[----:B------:R-:W-:Y:S01]  /*3c20*/  UMOV UR13, 0x80004020 ;  /* 0x80004020000d7882 */ /* 0x000fe20000000000 */
[----:B------:R-:W-:Y:S01]  /*3c30*/  UMOV UR11, 0x80004020 ;  /* 0x80004020000b7882 */ /* 0x000fe20000000000 */
[----:B------:R-:W-:Y:S02]  /*3c40*/  UMOV UR5, UR15 ;  /* 0x0000000f00057c82 */ /* 0x000fe40008000000 */
[----:B------:R3:W-:Y:S01]  /*3c50*/  UTCHMMA.2CTA gdesc[UR8], gdesc[UR6], tmem[UR19], tmem[UR28], idesc[UR29], UP2 ;  /* 0x00ff1c06080075ea */ /* 0x0007e20009200013 */
[----:B------:R-:W-:Y:S03]  /*3c60*/  UPLOP3.LUT UP2, UPT, UPT, UPT, UPT, 0x80, 0x8 ;  /* 0x000000000008789c */ /* 0x000fe60003f4f070 */
[----:B------:R3:W-:Y:S01]  /*3c70*/  UTCHMMA.2CTA gdesc[UR10], gdesc[UR12], tmem[UR19], tmem[UR26], idesc[UR27], UPT ;  /* 0x00ff1a0c0a0075ea */ /* 0x0007e2000ba00013 */
[----:B------:R3:W-:Y:S01]  /*3c80*/  UTCBAR.2CTA.MULTICAST [UR17], URZ, UR21 ;  /* 0x000000ff110073e9 */ /* 0x0007e20008200815 */
[----:B------:R-:W-:Y:S06]  /*3c90*/  BRA.U UP0, `(.L_x_76) ;  /* 0xfffffffd00787547 */ /* 0x000fec000b83ffff */
.L_x_73:
[----:B------:R-:W-:Y:S01]  /*3ca0*/  UIADD3 UR5, UPT, UPT, UR23, 0xc0, URZ ;  /* 0x000000c017057890 */ /* 0x000fe2000fffe0ff */
[----:B------:R-:W-:-:S08]  /*3cb0*/  UMOV UR14, UR20 ;  /* 0x00000014000e7c82 */ /* 0x000fd00008000000 */
[----:B------:R1:W-:Y:S01]  /*3cc0*/  UTCBAR.2CTA.MULTICAST [UR5], URZ, UR31 ;  /* 0x000000ff050073e9 */ /* 0x0003e2000820081f */
[----:B------:R-:W-:Y:S02]  /*3cd0*/  NOP ;  /* 0x0000000000007918 */ /* 0x000fe40000000000 */
.L_x_71:
[----:B-1----:R-:W-:Y:S01]  /*3ce0*/  UIADD3 UR5, UPT, UPT, UR24, 0x1, URZ ;  /* 0x0000000118057890 */ /* 0x002fe2000fffe0ff */
[----:B--2---:R-:W-:Y:S02]  /*3cf0*/  LOP3.LUT P0, RZ, R6, 0x1, RZ, 0xc0, !PT ;  /* 0x0000000106ff7812 */ /* 0x004fe4000780c0ff */
[----:B----4-:R-:W-:Y:S01]  /*3d00*/  ISETP.NE.AND P1, PT, R2, 0x2, PT ;  /* 0x000000020200780c */ /* 0x010fe20003f25270 */
[----:B------:R-:W-:-:S03]  /*3d10*/  UISETP.NE.AND UP0, UPT, UR5, 0x2, UPT ;  /* 0x000000020500788c */ /* 0x000fc6000bf05270 */
[----:B---3--:R-:W-:Y:S01]  /*3d20*/  SEL R0, RZ, 0x1, P1 ;  /* 0x00000001ff007807 */ /* 0x008fe20000800000 */
[----:B------:R-:W-:Y:S01]  /*3d30*/  USEL UR6, URZ, 0x1, UP0 ;  /* 0x00000001ff067887 */ /* 0x000fe20008000000 */
[----:B------:R-:W-:Y:S01]  /*3d40*/  SEL R2, R2, RZ, P1 ;  /* 0x000000ff02027207 */ /* 0x000fe20000800000 */
[----:B------:R-:W-:Y:S01]  /*3d50*/  USEL UR24, UR5, URZ, UP0 ;  /* 0x000000ff05187287 */ /* 0x000fe20008000000 */
[----:B------:R-:W-:-:S03]  /*3d60*/  LOP3.LUT R9, R9, R0, RZ, 0x3c, !PT ;  /* 0x0000000009097212 */ /* 0x000fc600078e3cff */
[----:B------:R-:W-:Y:S01]  /*3d70*/  LOP3.LUT R10, R10, UR6, RZ, 0x3c, !PT ;  /* 0x000000060a0a7c12 */ /* 0x000fe2000f8e3cff */
[----:B------:R-:W-:Y:S07]  /*3d80*/  @P0 BRA `(.L_x_77) ;  /* 0xfffffff800b00947 */ /* 0x000fee000383ffff */
[----:B------:R-:W1:Y:S01]  /*3d90*/  S2UR UR8, SR_CgaCtaId ;  /* 0x00000000000879c3 */ /* 0x000e620000008800 */
[----:B------:R-:W-:Y:S01]  /*3da0*/  ELECT P0, URZ, PT ;  /* 0x0000000000ff782f */ /* 0x000fe20003800000 */
[----:B------:R-:W-:Y:S01]  /*3db0*/  HFMA2 R0, -RZ, RZ, 0, 5.9604644775390625e-08 ;  /* 0x00000001ff007431 */ /* 0x000fe200000001ff */
[----:B------:R-:W-:-:S05]  /*3dc0*/  UMOV UR4, 0x40 ;  /* 0x0000004000047882 */ /* 0x000fca0000000000 */
[----:B------:R-:W-:Y:S01]  /*3dd0*/  UVIRTCOUNT.DEALLOC.SMPOOL 0x80 ;  /* 0x000000800000784c */ /* 0x000fe20000000000 */
[----:B------:R-:W-:Y:S02]  /*3de0*/  UISETP.NE.AND UP0, UPT, UR34, URZ, UPT ;  /* 0x000000ff2200728c */ /* 0x000fe4000bf05270 */
[----:B-1----:R-:W-:-:S09]  /*3df0*/  ULEA UR8, UR8, UR4, 0x18 ;  /* 0x0000000408087291 */ /* 0x002fd2000f8ec0ff */
[----:B------:R1:W-:Y:S01]  /*3e00*/  @P0 STS.U8 [UR8+0x1c], R0 ;  /* 0x00001c00ff000988 */ /* 0x0003e20008000008 */
[----:B------:R-:W-:Y:S05]  /*3e10*/  BRA.U UP0, `(.L_x_78) ;  /* 0x0000000100587547 */ /* 0x000fea000b800000 */
[----:B------:R-:W-:Y:S01]  /*3e20*/  UIADD3 UR5, UPT, UPT, UR18, 0xd0, URZ ;  /* 0x000000d012057890 */ /* 0x000fe2000fffe0ff */
[----:B------:R-:W-:-:S03]  /*3e30*/  SHF.L.U32 R2, R10, 0x1f, RZ ;  /* 0x0000001f0a027819 */ /* 0x000fc600000006ff */
[----:B------:R-:W-:-:S09]  /*3e40*/  ULEA UR4, UR24, UR5, 0x3 ;  /* 0x0000000518047291 */ /* 0x000fd2000f8e18ff */
[----:B------:R-:W2:Y:S02]  /*3e50*/  SYNCS.PHASECHK.TRANS64.TRYWAIT P0, [UR4], R2 ;  /* 0x00000002ff0075a7 */ /* 0x000ea40008001104 */
[----:B--2---:R-:W-:Y:S05]  /*3e60*/  @!P0 BRA `(.L_x_79) ;  /* 0x0000009000b08947 */ /* 0x004fea0003800000 */
.L_x_156:
[----:B------:R-:W-:-:S04]  /*3e70*/  UIADD3 UR4, UPT, UPT, UR24, 0x1, URZ ;  /* 0x0000000118047890 */ /* 0x000fc8000fffe0ff */
[----:B------:R-:W-:-:S04]  /*3e80*/  UISETP.NE.AND UP1, UPT, UR4, 0x2, UPT ;  /* 0x000000020400788c */ /* 0x000fc8000bf25270 */
[----:B------:R-:W-:Y:S02]  /*3e90*/  USEL UR6, URZ, 0x1, UP1 ;  /* 0x00000001ff067887 */ /* 0x000fe40008800000 */
[----:B------:R-:W-:-:S04]  /*3ea0*/  USEL UR4, UR4, URZ, UP1 ;  /* 0x000000ff04047287 */ /* 0x000fc80008800000 */
[----:B------:R-:W-:Y:S01]  /*3eb0*/  ULEA UR4, UR4, UR5, 0x3 ;  /* 0x0000000504047291 */ /* 0x000fe2000f8e18ff */
[----:B-1----:R-:W-:-:S04]  /*3ec0*/  LOP3.LUT R2, R10, UR6, RZ, 0x3c, !PT ;  /* 0x000000060a027c12 */ /* 0x002fc8000f8e3cff */
[----:B------:R-:W-:Y:S01]  /*3ed0*/  SHF.L.U32 R2, R2, 0x1f, RZ ;  /* 0x0000001f02027819 */ /* 0x000fe200000006ff */
[----:B------:R-:W-:-:S04]  /*3ee0*/  IMAD.U32 R0, RZ, RZ, UR4 ;  /* 0x00000004ff007e24 */ /* 0x000fc8000f8e00ff */
[----:B------:R1:W2:Y:S03]  /*3ef0*/  SYNCS.PHASECHK.TRANS64.TRYWAIT P0, [R0+URZ], R2 ;  /* 0x00000002000075a7 */ /* 0x0002a600080011ff */
[----:B--2---:R-:W-:Y:S05]  /*3f00*/  @!P0 NANOSLEEP.SYNCS 0x989680 ;  /* 0x009896800000895d */ /* 0x004fea0003900000 */
[----:B------:R-:W2:Y:S02]  /*3f10*/  @!P0 SYNCS.PHASECHK.TRANS64 P0, [R0+URZ], R2 ;  /* 0x00000002000085a7 */ /* 0x000ea400080010ff */
[----:B--2---:R-:W-:Y:S05]  /*3f20*/  @P0 BRA `(.L_x_80) ;  /* 0x0000000000200947 */ /* 0x004fea0003800000 */
.L_x_81:
[----:B--2---:R2:W3:Y:S02]  /*3f30*/  SYNCS.PHASECHK.TRANS64.TRYWAIT P0, [R0+URZ], R2 ;  /* 0x00000002000075a7 */ /* 0x0044e400080011ff */
[----:B---3--:R-:W-:Y:S05]  /*3f40*/  @!P0 NANOSLEEP.SYNCS 0x989680 ;  /* 0x009896800000895d */ /* 0x008fea0003900000 */
[----:B------:R-:W3:Y:S02]  /*3f50*/  @!P0 SYNCS.PHASECHK.TRANS64 P0, [R0+URZ], R2 ;  /* 0x00000002000085a7 */ /* 0x000ee400080010ff */
[----:B---3--:R-:W-:Y:S05]  /*3f60*/  @!P0 BRA `(.L_x_81) ;  /* 0xfffffffc00f08947 */ /* 0x008fea000383ffff */
[----:B------:R-:W-:Y:S05]  /*3f70*/  BRA `(.L_x_80) ;  /* 0x00000000000c7947 */ /* 0x000fea0003800000 */
.L_x_78:
[----:B------:R-:W-:-:S04]  /*3f80*/  UIADD3 UR4, UPT, UPT, UR18, 0x100, URZ ;  /* 0x0000010012047890 */ /* 0x000fc8000fffe0ff */
[----:B------:R-:W-:-:S09]  /*3f90*/  UPRMT UR4, UR33, 0x654, UR4 ;  /* 0x0000065421047896 */ /* 0x000fd20008000004 */
[----:B------:R-:W-:Y:S03]  /*3fa0*/  SYNCS.ARRIVE.TRANS64.RED.A1T0 RZ, [UR4], RZ ;  /* 0x000000ffffff79a7 */ /* 0x000fe60008100404 */
.L_x_80:
[----:B-12---:R-:W-:Y:S01]  /*3fb0*/  SHF.L.U32 R2, RZ, 0x1f, RZ ;  /* 0x0000001fff027819 */ /* 0x006fe200000006ff */
[----:B------:R-:W-:Y:S01]  /*3fc0*/  UIADD3 UR4, UPT, UPT, UR18, 0x100, URZ ;  /* 0x0000010012047890 */ /* 0x000fe2000fffe0ff */
[----:B------:R-:W-:Y:S02]  /*3fd0*/  PLOP3.LUT P0, PT, PT, PT, UP0, 0x80, 0x8 ;  /* 0x000000000008781c */ /* 0x000fe40003f0f008 */
[----:B------:R-:W1:Y:S02]  /*3fe0*/  SYNCS.PHASECHK.TRANS64.TRYWAIT P1, [UR18+0x100], R2 ;  /* 0x00010002ff0075a7 */ /* 0x000e640008021112 */
[----:B-1----:R-:W-:Y:S09]  /*3ff0*/  @!P1 BRA `(.L_x_82) ;  /* 0x0000009000649947 */ /* 0x002ff20003800000 */
.L_x_158:
[----:B------:R-:W-:Y:S01]  /*4000*/  @!UP0 UPRMT UR4, UR33, 0x654, UR4 ;  /* 0x0000065421048896 */ /* 0x000fe20008000004 */
[----:B------:R-:W-:Y:S01]  /*4010*/  UMOV UR5, 0xffff ;  /* 0x0000ffff00057882 */ /* 0x000fe20000000000 */
[----:B------:R-:W-:-:S07]  /*4020*/  UMOV UR6, 0x1 ;  /* 0x0000000100067882 */ /* 0x000fce0000000000 */
[----:B------:R-:W-:Y:S01]  /*4030*/  @!P0 SYNCS.ARRIVE.TRANS64.RED.A1T0 RZ, [UR4], RZ ;  /* 0x000000ffffff89a7 */ /* 0x000fe20008100404 */
[----:B------:R-:W-:Y:S01]  /*4040*/  NOP ;  /* 0x0000000000007918 */ /* 0x000fe20000000000 */
[----:B-1----:R-:W1:Y:S01]  /*4050*/  LDS R0, [UR8+0x14] ;  /* 0x00001408ff007984 */ /* 0x002e620008000800 */
[----:B------:R-:W-:-:S04]  /*4060*/  ULOP3.LUT UR4, UR32, 0xffff, URZ, 0xc0, !UPT ;  /* 0x0000ffff20047892 */ /* 0x000fc8000f8ec0ff */
[----:B------:R-:W-:-:S04]  /*4070*/  USHF.R.U32.HI UR4, URZ, 0x5, UR4 ;  /* 0x00000005ff047899 */ /* 0x000fc80008011604 */
[----:B------:R-:W-:Y:S02]  /*4080*/  USHF.L.U32 UR5, UR5, UR4, URZ ;  /* 0x0000000405057299 */ /* 0x000fe400080006ff */
[----:B------:R-:W-:-:S04]  /*4090*/  USHF.L.U32 UR4, UR6, UR4, URZ ;  /* 0x0000000406047299 */ /* 0x000fc800080006ff */
[----:B-1----:R-:W-:-:S04]  /*40a0*/  LOP3.LUT R0, R0, UR5, RZ, 0xc0, !PT ;  /* 0x0000000500007c12 */ /* 0x002fc8000f8ec0ff */
[----:B------:R-:W-:-:S13]  /*40b0*/  ISETP.NE.AND P0, PT, R0, UR5, PT ;  /* 0x0000000500007c0c */ /* 0x000fda000bf05270 */
[----:B------:R-:W-:Y:S05]  /*40c0*/  @P0 BRA `(.L_x_83) ;  /* 0x0000000000580947 */ /* 0x000fea0003800000 */
[----:B------:R-:W1:Y:S02]  /*40d0*/  LDS R0, [UR8+0x18] ;  /* 0x00001808ff007984 */ /* 0x000e640008000800 */
[----:B-1----:R-:W-:-:S04]  /*40e0*/  LOP3.LUT R0, R0, UR4, RZ, 0xc0, !PT ;  /* 0x0000000400007c12 */ /* 0x002fc8000f8ec0ff */
[----:B------:R-:W-:-:S13]  /*40f0*/  ISETP.NE.AND P0, PT, R0, UR4, PT ;  /* 0x0000000400007c0c */ /* 0x000fda000bf05270 */
[----:B------:R-:W-:Y:S05]  /*4100*/  @P0 BRA `(.L_x_84) ;  /* 0x00000000003c0947 */ /* 0x000fea0003800000 */
[----:B------:R-:W1:Y:S01]  /*4110*/  S2R R2, SR_LANEID ;  /* 0x0000000000027919 */ /* 0x000e620000000000 */
[----:B------:R-:W-:-:S06]  /*4120*/  ULOP3.LUT UR5, URZ, UR5, URZ, 0x33, !UPT ;  /* 0x00000005ff057292 */ /* 0x000fcc000f8e33ff */
[----:B------:R-:W-:-:S04]  /*4130*/  IMAD.U32 R0, RZ, RZ, UR5 ;  /* 0x00000005ff007e24 */ /* 0x000fc8000f8e00ff */
[----:B------:R2:W3:Y:S02]  /*4140*/  REDUX UR7, R0 ;  /* 0x00000000000773c4 */ /* 0x0004e40000000000 */
[----:B------:R4:W-:Y:S01]  /*4150*/  UTCATOMSWS.AND URZ, UR5 ;  /* 0x0000000500ff79e3 */ /* 0x0009e20008000000 */
[----:B--2---:R-:W-:Y:S01]  /*4160*/  LOP3.LUT R0, RZ, UR4, RZ, 0x33, !PT ;  /* 0x00000004ff007c12 */ /* 0x004fe2000f8e33ff */
[----:B------:R-:W-:Y:S02]  /*4170*/  VOTEU.ANY UR4, UPT, PT ;  /* 0x0000000000047886 */ /* 0x000fe400038e0100 */
[----:B------:R-:W-:Y:S02]  /*4180*/  UFLO.U32 UR4, UR4 ;  /* 0x00000004000472bd */ /* 0x000fe400080e0000 */
[----:B------:R-:W2:Y:S04]  /*4190*/  REDUX UR6, R0 ;  /* 0x00000000000673c4 */ /* 0x000ea80000000000 */
[----:B-1----:R-:W-:-:S02]  /*41a0*/  ISETP.EQ.U32.AND P0, PT, R2, UR4, PT ;  /* 0x0000000402007c0c */ /* 0x002fc4000bf02070 */
[----:B---3--:R-:W-:-:S11]  /*41b0*/  MOV R2, UR7 ;  /* 0x0000000700027c02 */ /* 0x008fd60008000f00 */
[----:B------:R4:W-:Y:S01]  /*41c0*/  @P0 ATOMS.AND RZ, [UR8+0x14], R2 ;  /* 0x00001402ffff098c */ /* 0x0009e2000a800008 */
[----:B--2---:R-:W-:-:S05]  /*41d0*/  IMAD.U32 R0, RZ, RZ, UR6 ;  /* 0x00000006ff007e24 */ /* 0x004fca000f8e00ff */
[----:B------:R4:W-:Y:S01]  /*41e0*/  @P0 ATOMS.AND RZ, [UR8+0x18], R0 ;  /* 0x00001800ffff098c */ /* 0x0009e2000a800008 */
[----:B------:R-:W-:Y:S05]  /*41f0*/  BRA `(.L_x_85) ;  /* 0x0000000000147947 */ /* 0x000fea0003800000 */
.L_x_84:
[----:B------:R-:W-:Y:S02]  /*4200*/  MOV R2, 0x4220 ;  /* 0x0000422000027802 */ /* 0x000fe40000000f00 */
[----:B-----5:R-:W-:Y:S05]  /*4210*/  CALL.REL.NOINC `($__internal_0_$__cuda_sm10x_tcgen05_guardrail_trap_col_being_dealloced_not_returned_by_alloc) ;  /* 0x0000009000907944 */ /* 0x020fea0003c00000 */
[----:B------:R-:W-:Y:S05]  /*4220*/  BRA `(.L_x_85) ;  /* 0x0000000000087947 */ /* 0x000fea0003800000 */
.L_x_83:
[----:B------:R-:W-:Y:S02]  /*4230*/  MOV R2, 0x4250 ;  /* 0x0000425000027802 */ /* 0x000fe40000000f00 */
[----:B-----5:R-:W-:Y:S05]  /*4240*/  CALL.REL.NOINC `($__internal_2_$__cuda_sm10x_tcgen05_guardrail_trap_unallocated_columns_being_dealloced) ;  /* 0x00000090009c7944 */ /* 0x020fea0003c00000 */
.L_x_85:
[----:B------:R-:W-:Y:S01]  /*4250*/  NOP ;  /* 0x0000000000007918 */ /* 0x000fe20000000000 */
[----:B----4-:R-:W-:Y:S05]  /*4260*/  EXIT ;  /* 0x000000000000794d */ /* 0x010fea0003800000 */
.L_x_58:
[----:B------:R-:W-:-:S09]  /*4270*/  UISETP.NE.OR UP0, UPT, UR14, 0x3, !UP4 ;  /* 0x000000030e00788c */ /* 0x000fd2000e705670 */
[----:B------:R-:W-:Y:S05]  /*4280*/  BRA.U UP0, `(.L_x_86) ;  /* 0x0000000d00e87547 */ /* 0x000fea000b800000 */
[----:B------:R-:W1:Y:S01]  /*4290*/  LDCU.64 UR4, c[0x0][0x888] ;  /* 0x00011100ff0477ac */ /* 0x000e620008000a00 */
[----:B------:R-:W-:Y:S02]  /*42a0*/  HFMA2 R9, -RZ, RZ, 0, 0 ;  /* 0x00000000ff097431 */ /* 0x000fe400000001ff */
[----:B------:R-:W-:Y:S01]  /*42b0*/  IMAD.MOV.U32 R11, RZ, RZ, 0x1 ;  /* 0x00000001ff0b7424 */ /* 0x000fe200078e00ff */
[----:B------:R-:W-:Y:S01]  /*42c0*/  MOV R8, 0xe000 ;  /* 0x0000e00000087802 */ /* 0x000fe20000000f00 */
[----:B------:R-:W2:Y:S01]  /*42d0*/  LDCU UR44, c[0x0][0x370] ;  /* 0x00006e00ff2c77ac */ /* 0x000ea20008000800 */
[----:B------:R-:W-:Y:S01]  /*42e0*/  IMAD.MOV.U32 R10, RZ, RZ, RZ ;  /* 0x000000ffff0a7224 */ /* 0x000fe200078e00ff */
[----:B------:R-:W2:Y:S01]  /*42f0*/  LDCU.128 UR48, c[0x0][0xb10] ;  /* 0x00016200ff3077ac */ /* 0x000ea20008000c00 */
[----:B------:R-:W3:Y:S01]  /*4300*/  LDCU UR37, c[0x0][0x374] ;  /* 0x00006e80ff2577ac */ /* 0x000ee20008000800 */
[----:B------:R-:W4:Y:S01]  /*4310*/  LDCU.64 UR42, c[0x0][0x890] ;  /* 0x00011200ff2a77ac */ /* 0x000f220008000a00 */
[----:B------:R-:W4:Y:S01]  /*4320*/  LDCU UR29, c[0x0][0xb0c] ;  /* 0x00016180ff1d77ac */ /* 0x000f220008000800 */
[----:B-1----:R-:W-:Y:S01]  /*4330*/  UISETP.NE.U32.AND UP0, UPT, UR4, URZ, UPT ;  /* 0x000000ff0400728c */ /* 0x002fe2000bf05070 */
[----:B------:R-:W1:Y:S01]  /*4340*/  LDCU UR56, c[0x0][0xb20] ;  /* 0x00016400ff3877ac */ /* 0x000e620008000800 */
[----:B------:R-:W1:Y:S01]  /*4350*/  LDCU UR4, c[0x0][0xb30] ;  /* 0x00016600ff0477ac */ /* 0x000e620008000800 */
[----:B--2---:R-:W-:-:S02]  /*4360*/  UIMAD.WIDE.U32 UR8, UR44, UR48, URZ ;  /* 0x000000302c0872a5 */ /* 0x004fc4000f8e00ff */
[----:B---3--:R-:W-:Y:S02]  /*4370*/  UIMAD.WIDE.U32 UR10, UR37, UR51, URZ ;  /* 0x00000033250a72a5 */ /* 0x008fe4000f8e00ff */
[----:B----4-:R-:W-:Y:S02]  /*4380*/  UISETP.NE.U32.AND UP6, UPT, UR42, URZ, UPT ;  /* 0x000000ff2a00728c */ /* 0x010fe4000bfc5070 */
[----:B------:R-:W-:Y:S01]  /*4390*/  UISETP.NE.AND.EX UP5, UPT, UR5, URZ, UPT, UP0 ;  /* 0x000000ff0500728c */ /* 0x000fe2000bfa5300 */
[----:B------:R-:W-:Y:S01]  /*43a0*/  UMOV UR6, 0x400 ;  /* 0x0000040000067882 */ /* 0x000fe20000000000 */
[----:B------:R-:W-:Y:S01]  /*43b0*/  UISETP.NE.AND UP0, UPT, UR21, 0x1, UPT ;  /* 0x000000011500788c */ /* 0x000fe2000bf05270 */
[----:B------:R-:W-:Y:S01]  /*43c0*/  UMOV UR8, UR9 ;  /* 0x0000000900087c82 */ /* 0x000fe20008000000 */
[----:B------:R-:W-:Y:S01]  /*43d0*/  UMOV UR45, UR11 ;  /* 0x0000000b002d7c82 */ /* 0x000fe20008000000 */
[----:B------:R-:W-:Y:S01]  /*43e0*/  UISETP.NE.AND UP0, UPT, UR29, 0x1, UPT ;  /* 0x000000011d00788c */ /* 0x000fe2000bf05270 */
[----:B------:R-:W2:Y:S01]  /*43f0*/  LDCU.64 UR54, c[0x0][0x348] ;  /* 0x00006900ff3677ac */ /* 0x000ea20008000a00 */
[----:B------:R-:W-:Y:S01]  /*4400*/  UMOV UR30, URZ ;  /* 0x000000ff001e7c82 */ /* 0x000fe20008000000 */
[----:B------:R-:W-:-:S02]  /*4410*/  UPLOP3.LUT UP1, UPT, UPT, UPT, UPT, 0x40, 0x4 ;  /* 0x000000000004789c */ /* 0x000fc40003f2e870 */
[----:B------:R-:W-:Y:S01]  /*4420*/  UISETP.GE.AND UP3, UPT, UR21, 0x1, UPT ;  /* 0x000000011500788c */ /* 0x000fe2000bf66270 */
[----:B------:R-:W3:Y:S01]  /*4430*/  LDCU.64 UR22, c[0x0][0xb28] ;  /* 0x00016500ff1677ac */ /* 0x000ee20008000a00 */
[----:B------:R-:W-:Y:S02]  /*4440*/  ULEA UR6, UR15, UR6, 0x18 ;  /* 0x000000060f067291 */ /* 0x000fe4000f8ec0ff */
[----:B------:R-:W-:Y:S02]  /*4450*/  UISETP.NE.AND.EX UP6, UPT, UR43, URZ, UPT, UP6 ;  /* 0x000000ff2b00728c */ /* 0x000fe4000bfc5360 */
[----:B------:R-:W-:Y:S02]  /*4460*/  USHF.R.U32.HI UR52, URZ, UR49, UR8 ;  /* 0x00000031ff347299 */ /* 0x000fe40008011608 */
[----:B-1----:R-:W-:Y:S02]  /*4470*/  USHF.R.U32.HI UR45, URZ, UR56, UR45 ;  /* 0x00000038ff2d7299 */ /* 0x002fe4000801162d */
[----:B------:R-:W-:-:S02]  /*4480*/  UISETP.NE.AND UP0, UPT, UR50, 0x1, UPT ;  /* 0x000000013200788c */ /* 0x000fc4000bf05270 */
[----:B------:R-:W-:-:S11]  /*4490*/  UISETP.NE.AND UP4, UPT, UR4, 0x1, UPT ;  /* 0x000000010400788c */ /* 0x000fd6000bf85270 */
.L_x_94:
[C---:B------:R-:W-:Y:S02]  /*44a0*/  LEA R3, R10.reuse, UR6, 0x3 ;  /* 0x000000060a037c11 */ /* 0x040fe4000f8e18ff */
[----:B------:R-:W-:Y:S02]  /*44b0*/  SHF.L.U32 R0, R9, 0x1f, RZ ;  /* 0x0000001f09007819 */ /* 0x000fe400000006ff */
[----:B------:R-:W-:Y:S02]  /*44c0*/  LEA R4, R10, UR6, 0x4 ;  /* 0x000000060a047c11 */ /* 0x000fe4000f8e20ff */
[----:B-1----:R-:W1:Y:S02]  /*44d0*/  SYNCS.PHASECHK.TRANS64.TRYWAIT P0, [R3+URZ+0xa0], R0 ;  /* 0x0000a000030075a7 */ /* 0x002e6400080011ff */
[----:B-1----:R-:W-:Y:S05]  /*44e0*/  @!P0 BRA `(.L_x_87) ;  /* 0x0000008c00408947 */ /* 0x002fea0003800000 */
.L_x_159:
[----:B------:R-:W4:Y:S01]  /*44f0*/  LDS.128 R4, [R4+0x110] ;  /* 0x0001100004047984 */ /* 0x000f220000000c00 */
[----:B------:R-:W-:Y:S01]  /*4500*/  UISETP.GE.AND UP0, UPT, UR21, 0x1, UPT ;  /* 0x000000011500788c */ /* 0x000fe2000bf06270 */
[----:B------:R-:W-:Y:S01]  /*4510*/  @!PT LDS RZ, [RZ] ;  /* 0x00000000fffff984 */ /* 0x000fe20000000800 */
[----:B------:R-:W-:Y:S01]  /*4520*/  @!PT LDS RZ, [RZ] ;  /* 0x00000000fffff984 */ /* 0x000fe20000000800 */
[----:B------:R-:W-:Y:S01]  /*4530*/  @!PT LDS RZ, [RZ] ;  /* 0x00000000fffff984 */ /* 0x000fe20000000800 */
[----:B------:R-:W-:Y:S01]  /*4540*/  @!PT LDS RZ, [RZ] ;  /* 0x00000000fffff984 */ /* 0x000fe20000000800 */
[----:B------:R1:W-:Y:S06]  /*4550*/  MEMBAR.ALL.CTA ;  /* 0x0000000000007992 */ /* 0x0003ec0000008000 */
[----:B-1----:R-:W1:Y:S01]  /*4560*/  FENCE.VIEW.ASYNC.S ;  /* 0x00000000000073c6 */ /* 0x002e620000000000 */
[----:B----4-:R-:W-:Y:S11]  /*4570*/  LOP3.LUT P0, RZ, R6, 0x1, RZ, 0xc0, !PT ;  /* 0x0000000106ff7812 */ /* 0x010ff6000780c0ff */
[----:B------:R-:W-:Y:S02]  /*4580*/  @!UPT UIADD3 URZ, UPT, UPT, URZ, URZ, URZ ;  /* 0x000000fffffff290 */ /* 0x000fe4000fffe0ff */
[----:B-1----:R-:W-:Y:S01]  /*4590*/  VOTEU.ANY UP3, P0 ;  /* 0x0000000000ff7886 */ /* 0x002fe20000060100 */
[----:B------:R-:W-:Y:S11]  /*45a0*/  PLOP3.LUT P0, PT, PT, PT, UP3, 0x80, 0x8 ;  /* 0x000000000008781c */ /* 0x000ff60003f0f038 */
[----:B------:R-:W-:Y:S02]  /*45b0*/  @!UPT UIADD3 URZ, UPT, UPT, URZ, URZ, URZ ;  /* 0x000000fffffff290 */ /* 0x000fe4000fffe0ff */
[----:B------:R-:W-:Y:S02]  /*45c0*/  @P0 SHF.R.U32.HI R0, RZ, 0x10, R5 ;  /* 0x00000010ff000819 */ /* 0x000fe40000011605 */
[----:B------:R-:W-:Y:S02]  /*45d0*/  @P0 MOV R2, R4 ;  /* 0x0000000400020202 */ /* 0x000fe40000000f00 */
[----:B------:R-:W-:Y:S01]  /*45e0*/  @P0 R2UR UR4, R0 ;  /* 0x00000000000402ca */ /* 0x000fe200000e0000 */
[----:B------:R-:W-:Y:S01]  /*45f0*/  VIADD R0, R3, 0xb0 ;  /* 0x000000b003007836 */ /* 0x000fe20000000000 */
[----:B------:R-:W-:Y:S02]  /*4600*/  @P0 LOP3.LUT R4, R5, 0xffff, RZ, 0xc0, !PT ;  /* 0x0000ffff05040812 */ /* 0x000fe400078ec0ff */
[----:B------:R-:W-:Y:S02]  /*4610*/  @P0 R2UR UR7, R2 ;  /* 0x00000000020702ca */ /* 0x000fe400000e0000 */
[----:B------:R-:W-:Y:S02]  /*4620*/  PRMT R0, RZ, 0x654, R0 ;  /* 0x00000654ff007816 */ /* 0x000fe40000000000 */
[----:B------:R-:W-:Y:S02]  /*4630*/  @P0 R2UR UR5, R4 ;  /* 0x00000000040502ca */ /* 0x000fe400000e0000 */
[----:B------:R1:W-:Y:S03]  /*4640*/  SYNCS.ARRIVE.TRANS64.RED.A1T0 RZ, [R0+URZ], RZ ;  /* 0x000000ff00ff79a7 */ /* 0x0003e600081004ff */
[----:B------:R-:W-:Y:S04]  /*4650*/  @UP3 UMOV UR31, UR4 ;  /* 0x00000004001f3c82 */ /* 0x000fe80008000000 */
[----:B------:R-:W-:Y:S04]  /*4660*/  @UP3 UMOV UR14, UR7 ;  /* 0x00000007000e3c82 */ /* 0x000fe80008000000 */
[----:B------:R-:W-:Y:S01]  /*4670*/  @UP3 UMOV UR13, UR5 ;  /* 0x00000005000d3c82 */ /* 0x000fe20008000000 */
[----:B------:R-:W-:Y:S05]  /*4680*/  BRA.U !UP0, `(.L_x_88) ;  /* 0x0000000108c07547 */ /* 0x000fea000b800000 */
[----:B------:R-:W-:Y:S02]  /*4690*/  UIMAD.WIDE.U32 UR10, UR13, UR51, URZ ;  /* 0x000000330d0a72a5 */ /* 0x000fe4000f8e00ff */
[----:B------:R-:W-:Y:S02]  /*46a0*/  UP2UR UR12, UPR, URZ, 0x4 ;  /* 0x00000004ff0c7883 */ /* 0x000fe40008000000 */
[----:B------:R-:W-:Y:S02]  /*46b0*/  UISETP.NE.AND UP2, UPT, UR50, 0x1, UPT ;  /* 0x000000013200788c */ /* 0x000fe4000bf45270 */
[----:B------:R-:W-:Y:S02]  /*46c0*/  UIMAD.WIDE.U32 UR16, UR14, UR48, URZ ;  /* 0x000000300e1072a5 */ /* 0x000fe4000f8e00ff */
[----:B------:R-:W-:Y:S02]  /*46d0*/  USEL UR4, UR37, UR45, !UP2 ;  /* 0x0000002d25047287 */ /* 0x000fe4000d000000 */
[----:B------:R-:W-:Y:S02]  /*46e0*/  UISETP.NE.AND UP0, UPT, UR29, 0x1, UPT ;  /* 0x000000011d00788c */ /* 0x000fe4000bf05270 */
[----:B------:R-:W-:Y:S02]  /*46f0*/  UP2UR UR20, UPR, URZ, 0x2 ;  /* 0x00000002ff147883 */ /* 0x000fe40008000000 */
[----:B------:R-:W-:Y:S02]  /*4700*/  UISETP.NE.AND UP1, UPT, UR21, 0x1, UPT ;  /* 0x000000011500788c */ /* 0x000fe4000bf25270 */
[----:B---3--:R-:W-:Y:S02]  /*4710*/  UIMAD.WIDE.U32 UR18, UR4, UR22, URZ ;  /* 0x00000016041272a5 */ /* 0x008fe4000f8e00ff */
[----:B------:R-:W-:Y:S01]  /*4720*/  USEL UR8, UR44, UR52, !UP0 ;  /* 0x000000342c087287 */ /* 0x000fe2000c000000 */
[----:B------:R-:W-:Y:S02]  /*4730*/  UMOV UR5, UR11 ;  /* 0x0000000b00057c82 */ /* 0x000fe40008000000 */
[----:B------:R-:W-:Y:S02]  /*4740*/  USHF.R.U32.HI UR7, URZ, UR56, UR5 ;  /* 0x00000038ff077299 */ /* 0x000fe40008011605 */
[----:B------:R-:W-:Y:S02]  /*4750*/  UIMAD.WIDE.U32 UR24, UR8, UR22, URZ ;  /* 0x00000016081872a5 */ /* 0x000fe4000f8e00ff */
[----:B------:R-:W-:Y:S02]  /*4760*/  USEL UR7, UR13, UR7, !UP2 ;  /* 0x000000070d077287 */ /* 0x000fe4000d000000 */
[----:B------:R-:W-:Y:S02]  /*4770*/  UISETP.NE.AND UP2, UPT, UR12, URZ, UPT ;  /* 0x000000ff0c00728c */ /* 0x000fe4000bf45270 */
[----:B------:R-:W-:Y:S01]  /*4780*/  UIMAD.WIDE.U32 UR10, UR7, UR22, URZ ;  /* 0x00000016070a72a5 */ /* 0x000fe2000f8e00ff */
[----:B------:R-:W-:Y:S02]  /*4790*/  UMOV UR5, UR17 ;  /* 0x0000001100057c82 */ /* 0x000fe40008000000 */
[----:B------:R-:W-:Y:S03]  /*47a0*/  USHF.R.U32.HI UR9, URZ, UR49, UR5 ;  /* 0x00000031ff097299 */ /* 0x000fe60008011605 */
[----:B------:R-:W-:Y:S02]  /*47b0*/  UMOV UR5, UR19 ;  /* 0x0000001300057c82 */ /* 0x000fe40008000000 */
[----:B------:R-:W-:Y:S03]  /*47c0*/  @UP1 USHF.R.U32.HI UR4, URZ, UR23, UR5 ;  /* 0x00000017ff041299 */ /* 0x000fe60008011605 */
[----:B------:R-:W-:Y:S01]  /*47d0*/  UMOV UR5, UR25 ;  /* 0x0000001900057c82 */ /* 0x000fe20008000000 */
[----:B------:R-:W-:Y:S02]  /*47e0*/  UIMAD UR4, UR21, UR4, URZ ;  /* 0x00000004150472a4 */ /* 0x000fe4000f8e02ff */
[----:B------:R-:W-:Y:S02]  /*47f0*/  @UP1 USHF.R.U32.HI UR8, URZ, UR23, UR5 ;  /* 0x00000017ff081299 */ /* 0x000fe40008011605 */
[----:B------:R-:W-:Y:S02]  /*4800*/  USEL UR5, UR14, UR9, !UP0 ;  /* 0x000000090e057287 */ /* 0x000fe4000c000000 */
[----:B------:R-:W-:Y:S02]  /*4810*/  UIMAD UR9, UR21, UR8, URZ ;  /* 0x00000008150972a4 */ /* 0x000fe4000f8e02ff */
[----:B------:R-:W-:Y:S03]  /*4820*/  UISETP.GE.AND UP0, UPT, UR7, UR4, UPT ;  /* 0x000000040700728c */ /* 0x000fe6000bf06270 */
[----:B------:R-:W-:Y:S01]  /*4830*/  UMOV UR4, UR11 ;  /* 0x0000000b00047c82 */ /* 0x000fe20008000000 */
[----:B------:R-:W-:Y:S02]  /*4840*/  UISETP.GE.OR UP0, UPT, UR5, UR9, UP0 ;  /* 0x000000090500728c */ /* 0x000fe40008706670 */
[----:B------:R-:W-:Y:S02]  /*4850*/  USHF.R.U32.HI UR4, URZ, UR23, UR4 ;  /* 0x00000017ff047299 */ /* 0x000fe40008011604 */
[----:B------:R-:W-:Y:S02]  /*4860*/  UIMAD.WIDE.U32 UR10, UR5, UR22, URZ ;  /* 0x00000016050a72a5 */ /* 0x000fe4000f8e00ff */
[----:B------:R-:W-:Y:S04]  /*4870*/  USEL UR12, UR7, UR4, !UP1 ;  /* 0x00000004070c7287 */ /* 0x000fe8000c800000 */
[----:B------:R-:W-:Y:S01]  /*4880*/  UIADD3 UR9, UPT, UPT, -UR12, URZ, URZ ;  /* 0x000000ff0c097290 */ /* 0x000fe2000fffe1ff */
[----:B------:R-:W-:Y:S02]  /*4890*/  @!UP0 UMOV UR4, UR11 ;  /* 0x0000000b00048c82 */ /* 0x000fe40008000000 */
[----:B------:R-:W-:Y:S02]  /*48a0*/  @!UP0 USHF.R.U32.HI UR4, URZ, UR23, UR4 ;  /* 0x00000017ff048299 */ /* 0x000fe40008011604 */
[----:B------:R-:W-:Y:S02]  /*48b0*/  UIMAD UR9, UR21, UR9, UR7 ;  /* 0x00000009150972a4 */ /* 0x000fe4000f8e0207 */
[----:B------:R-:W-:Y:S02]  /*48c0*/  @!UP0 USEL UR4, UR5, UR4, !UP1 ;  /* 0x0000000405048287 */ /* 0x000fe4000c800000 */
[----:B------:R-:W-:Y:S02]  /*48d0*/  UISETP.NE.AND UP1, UPT, UR20, URZ, UPT ;  /* 0x000000ff1400728c */ /* 0x000fe4000bf25270 */
[----:B------:R-:W-:Y:S02]  /*48e0*/  @!UP0 UIMAD UR8, UR8, UR9, UR4 ;  /* 0x00000009080882a4 */ /* 0x000fe4000f8e0204 */
[----:B------:R-:W-:Y:S02]  /*48f0*/  @!UP0 UIADD3 UR10, UPT, UPT, UR12, -UR4, URZ ;  /* 0x800000040c0a8290 */ /* 0x000fe4000fffe0ff */
[----:B------:R-:W-:Y:S02]  /*4900*/  UIADD3 UR9, UPT, UPT, -UR7, URZ, URZ ;  /* 0x000000ff07097290 */ /* 0x000fe4000fffe1ff */
[----:B------:R-:W-:Y:S02]  /*4910*/  UIADD3 UR4, UPT, UPT, -UR5, URZ, URZ ;  /* 0x000000ff05047290 */ /* 0x000fe4000fffe1ff */
[----:B------:R-:W-:Y:S03]  /*4920*/  @!UP0 UIMAD UR7, UR10, UR21, UR5 ;  /* 0x000000150a0782a4 */ /* 0x000fe6000f8e0205 */
[----:B------:R-:W-:Y:S01]  /*4930*/  @!UP0 UMOV UR5, UR8 ;  /* 0x0000000800058c82 */ /* 0x000fe20008000000 */
[----:B------:R-:W-:Y:S02]  /*4940*/  UIMAD UR8, UR29, UR4, UR14 ;  /* 0x000000041d0872a4 */ /* 0x000fe4000f8e020e */
[----:B------:R-:W-:Y:S02]  /*4950*/  UIMAD UR4, UR50, UR9, UR13 ;  /* 0x00000009320472a4 */ /* 0x000fe4000f8e020d */
[----:B------:R-:W-:Y:S02]  /*4960*/  UIMAD UR14, UR5, UR29, UR8 ;  /* 0x0000001d050e72a4 */ /* 0x000fe4000f8e0208 */
[----:B------:R-:W-:Y:S11]  /*4970*/  UIMAD UR13, UR7, UR50, UR4 ;  /* 0x00000032070d72a4 */ /* 0x000ff6000f8e0204 */
[----:B------:R-:W-:Y:S01]  /*4980*/  @!UPT UIADD3 URZ, UPT, UPT, URZ, URZ, URZ ;  /* 0x000000fffffff290 */ /* 0x000fe2000fffe0ff */
.L_x_88:
[----:B------:R-:W4:Y:S01]  /*4990*/  @!UP4 LDCU.128 UR16, c[0x0][0xb10] ;  /* 0x00016200ff10c7ac */ /* 0x000f220008000c00 */
[----:B------:R-:W-:Y:S04]  /*49a0*/  ISETP.NE.U32.AND P0, PT, RZ, UR42, PT ;  /* 0x0000002aff007c0c */ /* 0x000fe8000bf05070 */
[----:B------:R-:W-:Y:S01]  /*49b0*/  ISETP.NE.AND.EX P0, PT, RZ, UR43, PT, P0 ;  /* 0x0000002bff007c0c */ /* 0x000fe2000bf05300 */
[----:B------:R-:W2:Y:S01]  /*49c0*/  @!UP4 LDCU UR5, c[0x0][0xb0c] ;  /* 0x00016180ff05c7ac */ /* 0x000ea20008000800 */
[----:B----4-:R-:W-:Y:S02]  /*49d0*/  UIMAD.WIDE.U32 UR8, UR14, UR16, URZ ;  /* 0x000000100e0872a5 */ /* 0x010fe4000f8e00ff */
[----:B------:R-:W-:Y:S05]  /*49e0*/  UIMAD.WIDE.U32 UR10, UR13, UR19, URZ ;  /* 0x000000130d0a72a5 */ /* 0x000fea000f8e00ff */
[----:B------:R-:W-:Y:S01]  /*49f0*/  @!UP4 UMOV UR4, UR9 ;  /* 0x000000090004cc82 */ /* 0x000fe20008000000 */
[----:B--2---:R-:W-:Y:S02]  /*4a00*/  @!UP4 UISETP.NE.AND UP0, UPT, UR5, 0x1, UPT ;  /* 0x000000010500c88c */ /* 0x004fe4000bf05270 */
[----:B------:R-:W-:Y:S01]  /*4a10*/  @!UP4 USHF.R.U32.HI UR4, URZ, UR17, UR4 ;  /* 0x00000011ff04c299 */ /* 0x000fe20008011604 */
[----:B------:R-:W-:Y:S03]  /*4a20*/  @!UP4 UMOV UR7, UR11 ;  /* 0x0000000b0007cc82 */ /* 0x000fe60008000000 */
[----:B------:R-:W-:Y:S02]  /*4a30*/  @!UP4 USEL UR8, UR14, UR4, !UP0 ;  /* 0x000000040e08c287 */ /* 0x000fe4000c000000 */
[----:B------:R-:W-:Y:S05]  /*4a40*/  @!UP4 UISETP.NE.AND UP0, UPT, UR18, 0x1, UPT ;  /* 0x000000011200c88c */ /* 0x000fea000bf05270 */
[----:B------:R-:W2:Y:S02]  /*4a50*/  @!UP4 LDCU UR4, c[0x0][0xb20] ;  /* 0x00016400ff04c7ac */ /* 0x000ea40008000800 */
[----:B--2---:R-:W-:Y:S04]  /*4a60*/  @!UP4 USHF.R.U32.HI UR7, URZ, UR4, UR7 ;  /* 0x00000004ff07c299 */ /* 0x004fe80008011607 */
[----:B------:R-:W-:Y:S04]  /*4a70*/  @!UP4 USEL UR7, UR13, UR7, !UP0 ;  /* 0x000000070d07c287 */ /* 0x000fe8000c000000 */
[----:B------:R-:W-:Y:S02]  /*4a80*/  @!UP4 UIADD3 UR4, UPT, UPT, -UR8, UR7, URZ ;  /* 0x000000070804c290 */ /* 0x000fe4000fffe1ff */
[----:B------:R-:W-:Y:S02]  /*4a90*/  @!UP4 UIADD3 UR7, UPT, UPT, UR8, -UR7, URZ ;  /* 0x800000070807c290 */ /* 0x000fe4000fffe0ff */
[----:B------:R-:W-:Y:S02]  /*4aa0*/  @!UP4 UIMAD UR14, UR4, UR5, UR14 ;  /* 0x00000005040ec2a4 */ /* 0x000fe4000f8e020e */
[----:B------:R-:W-:Y:S01]  /*4ab0*/  @!UP4 UIMAD UR13, UR7, UR18, UR13 ;  /* 0x00000012070dc2a4 */ /* 0x000fe2000f8e020d */
[----:B------:R-:W-:Y:S11]  /*4ac0*/  BRA.U UP1, `(.L_x_89) ;  /* 0x0000000101107547 */ /* 0x000ff6000b800000 */
[----:B------:R-:W-:Y:S04]  /*4ad0*/  MOV R2, UR53 ;  /* 0x0000003500027c02 */ /* 0x000fe80008000f00 */
[----:B------:R-:W-:Y:S04]  /*4ae0*/  SHF.L.U32 R2, R2, 0x1f, RZ ;  /* 0x0000001f02027819 */ /* 0x000fe800000006ff */
[----:B------:R-:W2:Y:S02]  /*4af0*/  SYNCS.PHASECHK.TRANS64.TRYWAIT P1, [UR6+0x98], R2 ;  /* 0x00009802ff0075a7 */ /* 0x000ea40008021106 */
[----:B--2---:R-:W-:Y:S05]  /*4b00*/  @!P1 BRA `(.L_x_90) ;  /* 0x0000008400cc9947 */ /* 0x004fea0003800000 */
.L_x_89:
[----:B------:R-:W-:Y:S05]  /*4b10*/  BRA.U !UP6, `(.L_x_91) ;  /* 0x000000010e407547 */ /* 0x000fea000b800000 */
[----:B------:R-:W-:Y:S01]  /*4b20*/  UPLOP3.LUT UP2, UPT, UPT, UPT, UP5, 0x80, 0x8 ;  /* 0x000000000008789c */ /* 0x000fe20003f4f050 */
[----:B-1----:R-:W-:Y:S01]  /*4b30*/  IMAD.MOV.U32 R0, RZ, RZ, 0x1 ;  /* 0x00000001ff007424 */ /* 0x002fe200078e00ff */
[----:B------:R-:W1:Y:S04]  /*4b40*/  LDCU.64 UR8, c[0x0][0x358] ;  /* 0x00006b00ff0877ac */ /* 0x000e680008000a00 */
[----:B------:R-:W-:Y:S05]  /*4b50*/  PLOP3.LUT P1, PT, PT, PT, UP2, 0x80, 0x8 ;  /* 0x000000000008781c */ /* 0x000fea0003f2f028 */
[----:B------:R-:W2:Y:S01]  /*4b60*/  @UP2 LDCU.64 UR4, c[0x0][0x888] ;  /* 0x00011100ff0427ac */ /* 0x000ea20008000a00 */
[----:B------:R-:W-:Y:S04]  /*4b70*/  @UP2 UIMAD UR7, UR36, UR42, URZ ;  /* 0x0000002a240722a4 */ /* 0x000fe8000f8e02ff */
[----:B--2---:R-:W-:Y:S06]  /*4b80*/  @UP2 UIMAD.WIDE UR4, UR7, 0x4, UR4 ;  /* 0x00000004070428a5 */ /* 0x004fec000f8e0204 */
[----:B------:R-:W-:Y:S02]  /*4b90*/  IMAD.U32 R2, RZ, RZ, UR4 ;  /* 0x00000004ff027e24 */ /* 0x000fe4000f8e00ff */
[----:B------:R-:W-:Y:S03]  /*4ba0*/  IMAD.U32 R3, RZ, RZ, UR5 ;  /* 0x00000005ff037e24 */ /* 0x000fe6000f8e00ff */
[----:B------:R-:W2:Y:S02]  /*4bb0*/  @!UP2 LDCU UR4, c[0x0][0x880] ;  /* 0x00011000ff04a7ac */ /* 0x000ea40008000800 */
[----:B-1---5:R1:W5:Y:S02]  /*4bc0*/  @P1 LDG.E R249, desc[UR8][R2.64] ;  /* 0x0000000802f91981 */ /* 0x022364000c1e1900 */
[----:B-1----:R-:W-:Y:S05]  /*4bd0*/  HFMA2 R2, -RZ, RZ, 0, 5.9604644775390625e-08 ;  /* 0x00000001ff027431 */ /* 0x002fea00000001ff */
[----:B------:R-:W-:Y:S04]  /*4be0*/  @P1 PRMT R4, R2, 0x7610, R4 ;  /* 0x0000761002041816 */ /* 0x000fe80000000004 */
[----:B------:R-:W-:Y:S05]  /*4bf0*/  @!P1 PRMT R4, R0, 0x7610, R4 ;  /* 0x0000761000049816 */ /* 0x000fea0000000004 */
[----:B------:R4:W-:Y:S02]  /*4c00*/  STL.S16 [R1+0x190], R4 ;  /* 0x0001900401007387 */ /* 0x0009e40000100600 */
[----:B--2-4-:R-:W-:Y:S07]  /*4c10*/  @!P1 MOV R249, UR4 ;  /* 0x0000000400f99c02 */ /* 0x014fee0008000f00 */
.L_x_91:
[----:B-----5:R-:W-:Y:S01]  /*4c20*/  @!P0 FSETP.EQ.AND P1, PT, R249, RZ, PT ;  /* 0x000000fff900820b */ /* 0x020fe20003f22000 */
[----:B------:R-:W-:Y:S01]  /*4c30*/  @!UPT UIADD3 URZ, UPT, UPT, URZ, URZ, URZ ;  /* 0x000000fffffff290 */ /* 0x000fe2000fffe0ff */
[----:B------:R-:W-:Y:S11]  /*4c40*/  @!P0 BRA `(.L_x_92) ;  /* 0x00000000001c8947 */ /* 0x000ff60003800000 */
[----:B------:R-:W-:Y:S01]  /*4c50*/  PLOP3.LUT P1, PT, PT, PT, UP2, 0x80, 0x8 ;  /* 0x000000000008781c */ /* 0x000fe20003f2f028 */
[----:B-1----:R-:W2:Y:S03]  /*4c60*/  LDL R0, [R1+0x190] ;  /* 0x0001900001007983 */ /* 0x002ea60000100800 */
[----:B------:R-:W-:Y:S02]  /*4c70*/  PLOP3.LUT P1, PT, P1, PT, PT, 0x8, 0x80 ;  /* 0x000000000080781c */ /* 0x000fe40000f2e170 */
[----:B--2---:R-:W-:Y:S11]  /*4c80*/  LOP3.LUT P0, RZ, R0, 0xff, RZ, 0xc0, !PT ;  /* 0x000000ff00ff7812 */ /* 0x004ff6000780c0ff */
[----:B------:R-:W-:Y:S02]  /*4c90*/  @!UPT UIADD3 URZ, UPT, UPT, URZ, URZ, URZ ;  /* 0x000000fffffff290 */ /* 0x000fe4000fffe0ff */
[----:B------:R-:W-:Y:S11]  /*4ca0*/  @P0 FSETP.EQ.AND P1, PT, R249, RZ, PT ;  /* 0x000000fff900020b */ /* 0x000ff60003f22000 */
[----:B------:R-:W-:Y:S02]  /*4cb0*/  @!UPT UIADD3 URZ, UPT, UPT, URZ, URZ, URZ ;  /* 0x000000fffffff290 */ /* 0x000fe4000fffe0ff */
.L_x_92:
[----:B------:R-:W-:Y:S01]  /*4cc0*/  ULEA UR5, UR30, UR6, 0x3 ;  /* 0x000000061e057291 */ /* 0x000fe2000f8e18ff */
[----:B-1----:R-:W-:Y:S02]  /*4cd0*/  SHF.L.U32 R0, R11, 0x1f, RZ ;  /* 0x0000001f0b007819 */ /* 0x002fe400000006ff */
[----:B------:R-:W-:Y:S01]  /*4ce0*/  ELECT P0, URZ, PT ;  /* 0x0000000000ff782f */ /* 0x000fe20003800000 */
[----:B------:R-:W-:Y:S05]  /*4cf0*/  VIADD R10, R10, 0x1 ;  /* 0x000000010a0a7836 */ /* 0x000fea0000000000 */
[----:B------:R-:W1:Y:S02]  /*4d00*/  SYNCS.PHASECHK.TRANS64.TRYWAIT P2, [UR5+0x80], R0 ;  /* 0x00008000ff0075a7 */ /* 0x000e640008041105 */
[----:B-1----:R-:W-:Y:S05]  /*4d10*/  @!P2 BRA `(.L_x_93) ;  /* 0x000000840060a947 */ /* 0x002fea0003800000 */
.L_x_162:
[----:B------:R-:W-:Y:S01]  /*4d20*/  UIADD3 UR33, UPT, UPT, UR5, 0x70, URZ ;  /* 0x0000007005217890 */ /* 0x000fe2000fffe0ff */
[----:B------:R-:W-:Y:S01]  /*4d30*/  PLOP3.LUT P0, PT, P1, P0, PT, 0xf2, 0x2f ;  /* 0x00000000002f781c */ /* 0x000fe20000f01e72 */
[----:B------:R-:W-:Y:S01]  /*4d40*/  UMOV UR40, 0x0 ;  /* 0x0000000000287882 */ /* 0x000fe20000000000 */
[----:B------:R-:W-:Y:S01]  /*4d50*/  UMOV UR41, 0x10000000 ;  /* 0x1000000000297882 */ /* 0x000fe20000000000 */
[----:B------:R-:W-:Y:S01]  /*4d60*/  UMOV UR12, UR36 ;  /* 0x00000024000c7c82 */ /* 0x000fe20008000000 */
[----:B------:R-:W-:Y:S01]  /*4d70*/  UMOV UR20, UR36 ;  /* 0x0000002400147c82 */ /* 0x000fe20008000000 */
[----:B------:R-:W-:Y:S01]  /*4d80*/  UMOV UR28, UR36 ;  /* 0x00000024001c7c82 */ /* 0x000fe20008000000 */
[----:B------:R-:W-:Y:S01]  /*4d90*/  UMOV UR9, UR33 ;  /* 0x0000002100097c82 */ /* 0x000fe20008000000 */
[----:B------:R-:W-:Y:S01]  /*4da0*/  UMOV UR17, UR33 ;  /* 0x0000002100117c82 */ /* 0x000fe20008000000 */
[----:B------:R-:W-:Y:S01]  /*4db0*/  UMOV UR25, UR33 ;  /* 0x0000002100197c82 */ /* 0x000fe20008000000 */
[C---:B------:R-:W-:Y:S04]  /*4dc0*/  ISETP.NE.AND P1, PT, R10.reuse, 0x2, PT ;  /* 0x000000020a00780c */ /* 0x040fe80003f25270 */
[----:B------:R-:W-:Y:S01]  /*4dd0*/  VOTEU.ALL UP0, P0 ;  /* 0x0000000000ff7886 */ /* 0x000fe20000000000 */
[----:B-1----:R-:W-:Y:S02]  /*4de0*/  SEL R0, RZ, 0x1, P1 ;  /* 0x00000001ff007807 */ /* 0x002fe40000800000 */
[----:B------:R-:W-:Y:S02]  /*4df0*/  SEL R10, R10, RZ, P1 ;  /* 0x000000ff0a0a7207 */ /* 0x000fe40000800000 */
[----:B------:R-:W-:Y:S01]  /*4e00*/  @!UP0 UIADD3 UR38, UP1, UPT, UR54, 0x580, URZ ;  /* 0x0000058036268890 */ /* 0x000fe2000ff3e0ff */
[----:B------:R-:W-:Y:S01]  /*4e10*/  LOP3.LUT R9, R9, R0, RZ, 0x3c, !PT ;  /* 0x0000000009097212 */ /* 0x000fe200078e3cff */
[----:B------:R-:W-:Y:S02]  /*4e20*/  @!UP0 UIMAD UR4, UR30, 0xe000, UR6 ;  /* 0x0000e0001e0488a4 */ /* 0x000fe4000f8e0206 */
[----:B------:R-:W-:Y:S02]  /*4e30*/  @!UP0 UIADD3.X UR39, UPT, UPT, URZ, UR55, URZ, UP1, !UPT ;  /* 0x00000037ff278290 */ /* 0x000fe40008ffe4ff */
[----:B------:R-:W-:Y:S02]  /*4e40*/  @!UP0 USHF.L.U32 UR35, UR46, 0x7, URZ ;  /* 0x000000072e238899 */ /* 0x000fe400080006ff */
[----:B------:R-:W-:Y:S02]  /*4e50*/  @!UP0 UIMAD UR34, UR47, 0xe0, URZ ;  /* 0x000000e02f2288a4 */ /* 0x000fe4000f8e02ff */
[----:B------:R-:W-:Y:S01]  /*4e60*/  @!UP0 UIADD3 UR32, UPT, UPT, UR4, 0x200, URZ ;  /* 0x0000020004208890 */ /* 0x000fe2000fffe0ff */
[----:B------:R-:W-:Y:S01]  /*4e70*/  VOTEU.ALL UP1, P0 ;  /* 0x0000000000ff7886 */ /* 0x000fe20000020000 */
[----:B------:R-:W-:Y:S02]  /*4e80*/  @!UP0 UIADD3 UR10, UPT, UPT, UR34, 0x20, URZ ;  /* 0x00000020220a8890 */ /* 0x000fe4000fffe0ff */
[----:B------:R-:W-:Y:S01]  /*4e90*/  @!UP0 UIADD3 UR8, UPT, UPT, UR4, 0x2200, URZ ;  /* 0x0000220004088890 */ /* 0x000fe2000fffe0ff */
[----:B------:R-:W-:Y:S01]  /*4ea0*/  UMOV UR11, UR35 ;  /* 0x00000023000b7c82 */ /* 0x000fe20008000000 */
[----:B------:R-:W-:Y:S03]  /*4eb0*/  @!UP0 UIADD3 UR18, UPT, UPT, UR34, 0x40, URZ ;  /* 0x0000004022128890 */ /* 0x000fe6000fffe0ff */
[----:B------:R1:W-:Y:S01]  /*4ec0*/  @!UP1 UTMALDG.3D [UR32], [UR38], desc[UR40] ;  /* 0x00002820260095b4 */ /* 0x0003e20008011000 */
[----:B------:R-:W-:Y:S01]  /*4ed0*/  VOTEU.ALL UP1, P0 ;  /* 0x0000000000ff7886 */ /* 0x000fe20000020000 */
[----:B------:R-:W-:Y:S01]  /*4ee0*/  @!UP0 UIADD3 UR16, UPT, UPT, UR4, 0x4200, URZ ;  /* 0x0000420004108890 */ /* 0x000fe2000fffe0ff */
[----:B------:R-:W-:Y:S01]  /*4ef0*/  UMOV UR19, UR35 ;  /* 0x0000002300137c82 */ /* 0x000fe20008000000 */
[----:B------:R-:W-:Y:S02]  /*4f00*/  @!UP0 UIADD3 UR26, UPT, UPT, UR34, 0x60, URZ ;  /* 0x00000060221a8890 */ /* 0x000fe4000fffe0ff */
[----:B------:R-:W-:Y:S01]  /*4f10*/  @!UP0 UIADD3 UR24, UPT, UPT, UR4, 0x6200, URZ ;  /* 0x0000620004188890 */ /* 0x000fe2000fffe0ff */
[----:B------:R2:W-:Y:S01]  /*4f20*/  @!UP1 UTMALDG.3D [UR8], [UR38], desc[UR40] ;  /* 0x00002808260095b4 */ /* 0x0005e20008011000 */
[----:B------:R-:W-:Y:S01]  /*4f30*/  VOTEU.ALL UP1, P0 ;  /* 0x0000000000ff7886 */ /* 0x000fe20000020000 */
[----:B------:R-:W-:Y:S01]  /*4f40*/  UMOV UR27, UR35 ;  /* 0x00000023001b7c82 */ /* 0x000fe20008000000 */
[----:B------:R-:W-:Y:S02]  /*4f50*/  UIADD3 UR47, UPT, UPT, UR13, UR61, URZ ;  /* 0x0000003d0d2f7290 */ /* 0x000fe4000fffe0ff */
[----:B------:R-:W-:Y:S01]  /*4f60*/  UIADD3 UR46, UPT, UPT, UR14, UR60, URZ ;  /* 0x0000003c0e2e7290 */ /* 0x000fe2000fffe0ff */
[----:B------:R4:W-:Y:S01]  /*4f70*/  @!UP1 UTMALDG.3D [UR16], [UR38], desc[UR40] ;  /* 0x00002810260095b4 */ /* 0x0009e20008011000 */
[----:B------:R-:W-:Y:S05]  /*4f80*/  VOTEU.ALL UP1, P0 ;  /* 0x0000000000ff7886 */ /* 0x000fea0000020000 */
[----:B------:R-:W-:Y:S01]  /*4f90*/  @!UP1 UTMALDG.3D [UR24], [UR38], desc[UR40] ;  /* 0x00002818260095b4 */ /* 0x000fe20008011000 */
[----:B------:R-:W-:Y:S01]  /*4fa0*/  VOTEU.ALL UP1, P0 ;  /* 0x0000000000ff7886 */ /* 0x000fe20000020000 */
[----:B-1----:R-:W-:Y:S01]  /*4fb0*/  UMOV UR36, UR31 ;  /* 0x0000001f00247c82 */ /* 0x002fe20008000000 */
[----:B--2---:R-:W-:Y:S02]  /*4fc0*/  @!UP0 UIADD3 UR10, UPT, UPT, UR34, 0x80, URZ ;  /* 0x00000080220a8890 */ /* 0x004fe4000fffe0ff */
[----:B------:R-:W-:Y:S02]  /*4fd0*/  @!UP0 UIADD3 UR8, UPT, UPT, UR4, 0x8200, URZ ;  /* 0x0000820004088890 */ /* 0x000fe4000fffe0ff */
[----:B----4-:R-:W-:Y:S02]  /*4fe0*/  @!UP0 UIADD3 UR18, UPT, UPT, UR34, 0xa0, URZ ;  /* 0x000000a022128890 */ /* 0x010fe4000fffe0ff */
[----:B------:R-:W-:Y:S05]  /*4ff0*/  @!UP0 UIADD3 UR16, UPT, UPT, UR4, 0xa200, URZ ;  /* 0x0000a20004108890 */ /* 0x000fea000fffe0ff */
[----:B------:R1:W-:Y:S01]  /*5000*/  @!UP1 UTMALDG.3D [UR8], [UR38], desc[UR40] ;  /* 0x00002808260095b4 */ /* 0x0003e20008011000 */
[----:B------:R-:W-:Y:S02]  /*5010*/  UPLOP3.LUT UP1, UPT, UPT, UPT, UPT, 0x80, 0x8 ;  /* 0x000000000008789c */ /* 0x000fe40003f2f070 */
[----:B-1----:R-:W-:Y:S02]  /*5020*/  @!UP0 UIADD3 UR10, UPT, UPT, UR34, 0xc0, URZ ;  /* 0x000000c0220a8890 */ /* 0x002fe4000fffe0ff */
[----:B------:R-:W-:Y:S01]  /*5030*/  @!UP0 UIADD3 UR8, UPT, UPT, UR4, 0xc200, URZ ;  /* 0x0000c20004088890 */ /* 0x000fe2000fffe0ff */
[----:B------:R-:W-:Y:S01]  /*5040*/  VOTEU.ALL UP0, P0 ;  /* 0x0000000000ff7886 */ /* 0x000fe20000000000 */
[----:B------:R-:W-:Y:S04]  /*5050*/  UIADD3 UR4, UPT, UPT, UR30, 0x1, URZ ;  /* 0x000000011e047890 */ /* 0x000fe8000fffe0ff */
[----:B------:R1:W-:Y:S01]  /*5060*/  @!UP0 UTMALDG.3D [UR16], [UR38], desc[UR40] ;  /* 0x00002810260085b4 */ /* 0x0003e20008011000 */
[----:B------:R-:W-:Y:S04]  /*5070*/  UISETP.NE.AND UP0, UPT, UR4, 0x2, UPT ;  /* 0x000000020400788c */ /* 0x000fe8000bf05270 */
[----:B------:R-:W-:Y:S02]  /*5080*/  USEL UR7, URZ, 0x1, UP0 ;  /* 0x00000001ff077887 */ /* 0x000fe40008000000 */
[----:B------:R-:W-:Y:S02]  /*5090*/  USEL UR30, UR4, URZ, UP0 ;  /* 0x000000ff041e7287 */ /* 0x000fe40008000000 */
[----:B------:R-:W-:Y:S01]  /*50a0*/  VOTEU.ALL UP0, P0 ;  /* 0x0000000000ff7886 */ /* 0x000fe20000000000 */
[----:B------:R-:W-:Y:S01]  /*50b0*/  UPRMT UR4, UR15, 0x654, UR33 ;  /* 0x000006540f047896 */ /* 0x000fe20008000021 */
[----:B------:R-:W-:Y:S03]  /*50c0*/  LOP3.LUT R11, R11, UR7, RZ, 0x3c, !PT ;  /* 0x000000070b0b7c12 */ /* 0x000fe6000f8e3cff */
[----:B------:R1:W-:Y:S01]  /*50d0*/  @!UP0 UTMALDG.3D [UR8], [UR38], desc[UR40] ;  /* 0x00002808260085b4 */ /* 0x0003e20008011000 */
[----:B------:R1:W-:Y:S04]  /*50e0*/  @!P0 SYNCS.ARRIVE.TRANS64.RED.A0TR RZ, [UR5+0x70], R8 ;  /* 0x00007008ffff89a7 */ /* 0x0003e80008300405 */
[----:B------:R-:W-:Y:S01]  /*50f0*/  SYNCS.ARRIVE.TRANS64.RED.A1T0 RZ, [UR4], RZ ;  /* 0x000000ffffff79a7 */ /* 0x000fe20008100404 */
[----:B------:R-:W-:Y:S05]  /*5100*/  BRA.U UP3, `(.L_x_94) ;  /* 0xfffffff103e47547 */ /* 0x000fea000b83ffff */
[----:B------:R-:W-:Y:S01]  /*5110*/  UIADD3 UR6, UPT, UPT, UR6, 0x80, URZ ;  /* 0x0000008006067890 */ /* 0x000fe2000fffe0ff */
[----:B------:R-:W-:-:S03]  /*5120*/  SHF.L.U32 R2, R11, 0x1f, RZ ;  /* 0x0000001f0b027819 */ /* 0x000fc600000006ff */
[----:B------:R-:W-:-:S09]  /*5130*/  ULEA UR4, UR30, UR6, 0x3 ;  /* 0x000000061e047291 */ /* 0x000fd2000f8e18ff */
[----:B------:R-:W2:Y:S02]  /*5140*/  SYNCS.PHASECHK.TRANS64.TRYWAIT P0, [UR4], R2 ;  /* 0x00000002ff0075a7 */ /* 0x000ea40008001104 */
[----:B--2---:R-:W-:Y:S05]  /*5150*/  @!P0 BRA `(.L_x_95) ;  /* 0x0000008000688947 */ /* 0x004fea0003800000 */
.L_x_164:
[----:B------:R-:W-:-:S04]  /*5160*/  UIADD3 UR4, UPT, UPT, UR30, 0x1, URZ ;  /* 0x000000011e047890 */ /* 0x000fc8000fffe0ff */
[----:B------:R-:W-:-:S04]  /*5170*/  UISETP.NE.AND UP0, UPT, UR4, 0x2, UPT ;  /* 0x000000020400788c */ /* 0x000fc8000bf05270 */
[----:B------:R-:W-:Y:S02]  /*5180*/  USEL UR5, URZ, 0x1, UP0 ;  /* 0x00000001ff057887 */ /* 0x000fe40008000000 */
[----:B------:R-:W-:-:S04]  /*5190*/  USEL UR4, UR4, URZ, UP0 ;  /* 0x000000ff04047287 */ /* 0x000fc80008000000 */
[----:B------:R-:W-:Y:S01]  /*51a0*/  ULEA UR4, UR4, UR6, 0x3 ;  /* 0x0000000604047291 */ /* 0x000fe2000f8e18ff */
[----:B--2---:R-:W-:-:S04]  /*51b0*/  LOP3.LUT R2, R11, UR5, RZ, 0x3c, !PT ;  /* 0x000000050b027c12 */ /* 0x004fc8000f8e3cff */
[----:B------:R-:W-:Y:S01]  /*51c0*/  SHF.L.U32 R2, R2, 0x1f, RZ ;  /* 0x0000001f02027819 */ /* 0x000fe200000006ff */
[----:B------:R-:W-:-:S07]  /*51d0*/  IMAD.U32 R0, RZ, RZ, UR4 ;  /* 0x00000004ff007e24 */ /* 0x000fce000f8e00ff */
.L_x_96:
[----:B--2---:R2:W4:Y:S02]  /*51e0*/  SYNCS.PHASECHK.TRANS64.TRYWAIT P0, [R0+URZ], R2 ;  /* 0x00000002000075a7 */ /* 0x00452400080011ff */
[----:B----4-:R-:W-:Y:S05]  /*51f0*/  @!P0 NANOSLEEP.SYNCS 0x989680 ;  /* 0x009896800000895d */ /* 0x010fea0003900000 */
[----:B------:R-:W4:Y:S02]  /*5200*/  @!P0 SYNCS.PHASECHK.TRANS64 P0, [R0+URZ], R2 ;  /* 0x00000002000085a7 */ /* 0x000f2400080010ff */
[----:B-1-34-:R-:W-:Y:S05]  /*5210*/  @P0 EXIT ;  /* 0x000000000000094d */ /* 0x01afea0003800000 */
[----:B------:R-:W-:Y:S05]  /*5220*/  BRA `(.L_x_96) ;  /* 0xfffffffc00ec7947 */ /* 0x000fea000383ffff */
.L_x_86:
[----:B------:R-:W-:-:S06]  /*5230*/  UISETP.GE.AND UP0, UPT, UR14, 0x4, UPT ;  /* 0x000000040e00788c */ /* 0x000fcc000bf06270 */
[----:B------:R-:W-:-:S13]  /*5240*/  PLOP3.LUT P0, PT, PT, PT, UP0, 0x80, 0x8 ;  /* 0x000000000008781c */ /* 0x000fda0003f0f008 */
[----:B------:R-:W-:Y:S05]  /*5250*/  @!P0 EXIT ;  /* 0x000000000000894d */ /* 0x000fea0003800000 */
[----:B------:R-:W-:Y:S01]  /*5260*/  BAR.SYNC.DEFER_BLOCKING 0x6, 0xa0 ;  /* 0x0182800000007b1d */ /* 0x000fe20000010000 */
[----:B------:R-:W-:-:S05]  /*5270*/  IMAD.U32 R2, R4, 0x10000, RZ ;  /* 0x0001000004027824 */ /* 0x000fca00078e00ff */
[----:B------:R-:W-:Y:S01]  /*5280*/  UMOV UR4, 0x400 ;  /* 0x0000040000047882 */ /* 0x000fe20000000000 */
[----:B------:R-:W-:Y:S01]  /*5290*/  LOP3.LUT R2, R2, 0x600000, RZ, 0xc0, !PT ;  /* 0x0060000002027812 */ /* 0x000fe200078ec0ff */
[----:B------:R-:W-:Y:S01]  /*52a0*/  ULEA UR4, UR15, UR4, 0x18 ;  /* 0x000000040f047291 */ /* 0x000fe2000f8ec0ff */
[----:B------:R-:W1:Y:S01]  /*52b0*/  LDCU UR41, c[0x0][0xb0c] ;  /* 0x00016180ff2977ac */ /* 0x000e620008000800 */
[----:B------:R-:W2:Y:S01]  /*52c0*/  LDCU UR40, c[0x0][0xb30] ;  /* 0x00016600ff2877ac */ /* 0x000ea20008000800 */
[----:B------:R-:W3:Y:S01]  /*52d0*/  LDCU.64 UR62, c[0x0][0x888] ;  /* 0x00011100ff3e77ac */ /* 0x000ee20008000a00 */
[----:B------:R-:W4:Y:S05]  /*52e0*/  LDCU.64 UR42, c[0x0][0xb28] ;  /* 0x00016500ff2a77ac */ /* 0x000f2a0008000a00 */
[----:B------:R-:W1:Y:S01]  /*52f0*/  LDS R0, [UR4+0x130] ;  /* 0x00013004ff007984 */ /* 0x000e620008000800 */
[----:B------:R-:W1:Y:S01]  /*5300*/  LDCU.128 UR56, c[0x0][0xb10] ;  /* 0x00016200ff3877ac */ /* 0x000e620008000c00 */
[----:B------:R-:W-:Y:S01]  /*5310*/  UMOV UR53, 0x1 ;  /* 0x0000000100357882 */ /* 0x000fe20000000000 */
[----:B------:R-:W-:Y:S01]  /*5320*/  UMOV UR45, URZ ;  /* 0x000000ff002d7c82 */ /* 0x000fe20008000000 */
[----:B------:R-:W-:Y:S01]  /*5330*/  UMOV UR52, URZ ;  /* 0x000000ff00347c82 */ /* 0x000fe20008000000 */
[----:B------:R-:W-:Y:S01]  /*5340*/  UMOV UR18, URZ ;  /* 0x000000ff00127c82 */ /* 0x000fe20008000000 */
[----:B------:R-:W-:Y:S01]  /*5350*/  UMOV UR51, URZ ;  /* 0x000000ff00337c82 */ /* 0x000fe20008000000 */
[----:B------:R-:W-:Y:S01]  /*5360*/  UMOV UR44, URZ ;  /* 0x000000ff002c7c82 */ /* 0x000fe20008000000 */
[----:B------:R-:W-:Y:S01]  /*5370*/  UMOV UR50, URZ ;  /* 0x000000ff00327c82 */ /* 0x000fe20008000000 */
[----:B------:R-:W-:Y:S01]  /*5380*/  UMOV UR49, URZ ;  /* 0x000000ff00317c82 */ /* 0x000fe20008000000 */
[----:B-1234-:R-:W-:-:S07]  /*5390*/  IADD3 R2, PT, PT, R0, R2, RZ ;  /* 0x0000000200027210 */ /* 0x01efce0007ffe0ff */
.L_x_122:
[----:B-1----:R-:W1:Y:S01]  /*53a0*/  S2UR UR4, SR_CgaCtaId ;  /* 0x00000000000479c3 */ /* 0x002e620000008800 */
[----:B------:R-:W-:Y:S01]  /*53b0*/  UMOV UR5, 0x400 ;  /* 0x0000040000057882 */ /* 0x000fe20000000000 */
[----:B------:R-:W-:Y:S04]  /*53c0*/  MOV R3, UR51 ;  /* 0x0000003300037c02 */ /* 0x000fe80008000f00 */
[----:B------:R-:W-:Y:S01]  /*53d0*/  SHF.L.U32 R3, R3, 0x1f, RZ ;  /* 0x0000001f03037819 */ /* 0x000fe200000006ff */
[----:B-1----:R-:W-:Y:S04]  /*53e0*/  ULEA UR39, UR4, UR5, 0x18 ;  /* 0x0000000504277291 */ /* 0x002fe8000f8ec0ff */
[----:B------:R-:W-:Y:S09]  /*53f0*/  ULEA UR4, UR18, UR39, 0x3 ;  /* 0x0000002712047291 */ /* 0x000ff2000f8e18ff */
[----:B------:R-:W1:Y:S02]  /*5400*/  SYNCS.PHASECHK.TRANS64.TRYWAIT P0, [UR4+0xa0], R3 ;  /* 0x0000a003ff0075a7 */ /* 0x000e640008001104 */
[----:B-12--5:R-:W-:Y:S05]  /*5410*/  @!P0 BRA `(.L_x_97) ;  /* 0x0000007c00d08947 */ /* 0x026fea0003800000 */
.L_x_166:
[----:B------:R-:W-:Y:S02]  /*5420*/  ULEA UR5, UR18, UR39, 0x4 ;  /* 0x0000002712057291 */ /* 0x000fe4000f8e20ff */
[----:B------:R-:W-:Y:S01]  /*5430*/  UIADD3 UR4, UPT, UPT, UR4, 0xb0, URZ ;  /* 0x000000b004047890 */ /* 0x000fe2000fffe0ff */
[----:B------:R-:W2:Y:S03]  /*5440*/  LDCU UR10, c[0x0][0xb24] ;  /* 0x00016480ff0a77ac */ /* 0x000ea60008000800 */
[----:B------:R-:W-:Y:S03]  /*5450*/  UPRMT UR4, URZ, 0x654, UR4 ;  /* 0x00000654ff047896 */ /* 0x000fe60008000004 */
[----:B------:R-:W3:Y:S01]  /*5460*/  LDS.128 R4, [UR5+0x110] ;  /* 0x00011005ff047984 */ /* 0x000ee20008000c00 */
[----:B------:R-:W-:Y:S01]  /*5470*/  @!PT LDS RZ, [RZ] ;  /* 0x00000000fffff984 */ /* 0x000fe20000000800 */
[----:B------:R-:W-:Y:S01]  /*5480*/  @!PT LDS RZ, [RZ] ;  /* 0x00000000fffff984 */ /* 0x000fe20000000800 */
[----:B------:R-:W-:Y:S01]  /*5490*/  @!PT LDS RZ, [RZ] ;  /* 0x00000000fffff984 */ /* 0x000fe20000000800 */
[----:B------:R-:W-:Y:S01]  /*54a0*/  @!PT LDS RZ, [RZ] ;  /* 0x00000000fffff984 */ /* 0x000fe20000000800 */
[----:B------:R4:W-:Y:S07]  /*54b0*/  MEMBAR.ALL.CTA ;  /* 0x0000000000007992 */ /* 0x0009ee0000008000 */
[----:B----4-:R-:W4:Y:S02]  /*54c0*/  FENCE.VIEW.ASYNC.S ;  /* 0x00000000000073c6 */ /* 0x010f240000000000 */
[----:B----4-:R-:W-:Y:S01]  /*54d0*/  SYNCS.ARRIVE.TRANS64.RED.A1T0 RZ, [UR4], RZ ;  /* 0x000000ffffff79a7 */ /* 0x010fe20008100404 */
[----:B---3--:R-:W-:Y:S11]  /*54e0*/  LOP3.LUT P0, RZ, R6, 0x1, RZ, 0xc0, !PT ;  /* 0x0000000106ff7812 */ /* 0x008ff6000780c0ff */
[----:B------:R-:W-:Y:S02]  /*54f0*/  @!UPT UIADD3 URZ, UPT, UPT, URZ, URZ, URZ ;  /* 0x000000fffffff290 */ /* 0x000fe4000fffe0ff */
[----:B------:R-:W-:Y:S01]  /*5500*/  VOTEU.ANY UP0, P0 ;  /* 0x0000000000ff7886 */ /* 0x000fe20000000100 */
[----:B------:R-:W-:Y:S01]  /*5510*/  PLOP3.LUT P3, PT, PT, PT, UP0, 0x80, 0x8 ;  /* 0x000000000008781c */ /* 0x000fe20003f6f008 */
[----:B------:R-:W-:Y:S01]  /*5520*/  UP2UR UR54, UPR, URZ, 0x1 ;  /* 0x00000001ff367883 */ /* 0x000fe20008000000 */
[----:B------:R-:W-:Y:S02]  /*5530*/  PLOP3.LUT P1, PT, PT, PT, UP0, 0x80, 0x8 ;  /* 0x000000000008781c */ /* 0x000fe40003f2f008 */
[----:B------:R-:W-:Y:S02]  /*5540*/  PLOP3.LUT P2, PT, PT, PT, UP0, 0x80, 0x8 ;  /* 0x000000000008781c */ /* 0x000fe40003f4f008 */
[----:B------:R-:W-:Y:S01]  /*5550*/  PLOP3.LUT P0, PT, PT, PT, UP0, 0x80, 0x8 ;  /* 0x000000000008781c */ /* 0x000fe20003f0f008 */
[----:B--2---:R-:W-:Y:S06]  /*5560*/  UISETP.GE.AND UP0, UPT, UR10, 0x1, UPT ;  /* 0x000000010a00788c */ /* 0x004fec000bf06270 */
[----:B-1----:R-:W-:Y:S02]  /*5570*/  @P3 MOV R3, R4 ;  /* 0x0000000400033202 */ /* 0x002fe40000000f00 */
[----:B------:R-:W-:Y:S02]  /*5580*/  @P1 LOP3.LUT R0, R5, 0xffff, RZ, 0xc0, !PT ;  /* 0x0000ffff05001812 */ /* 0x000fe400078ec0ff */
[----:B------:R-:W-:Y:S02]  /*5590*/  @P2 R2UR UR38, R3 ;  /* 0x00000000032622ca */ /* 0x000fe400000e0000 */
[----:B------:R-:W-:Y:S01]  /*55a0*/  @P0 R2UR UR37, R0 ;  /* 0x00000000002502ca */ /* 0x000fe200000e0000 */
[----:B------:R-:W-:Y:S03]  /*55b0*/  @!UPT UIADD3 URZ, UPT, UPT, URZ, URZ, URZ ;  /* 0x000000fffffff290 */ /* 0x000fe6000fffe0ff */
[----:B------:R-:W-:Y:S11]  /*55c0*/  BRA.U !UP0, `(.L_x_98) ;  /* 0x0000000108cc7547 */ /* 0x000ff6000b800000 */
[----:B------:R-:W1:Y:S01]  /*55d0*/  LDCU UR6, c[0x0][0xb20] ;  /* 0x00016400ff0677ac */ /* 0x000e620008000800 */
[----:B------:R-:W2:Y:S01]  /*55e0*/  LDCU UR7, c[0x0][0x370] ;  /* 0x00006e00ff0777ac */ /* 0x000ea20008000800 */
[----:B------:R-:W3:Y:S01]  /*55f0*/  LDCU UR4, c[0x0][0x374] ;  /* 0x00006e80ff0477ac */ /* 0x000ee20008000800 */
[----:B------:R-:W-:Y:S02]  /*5600*/  UISETP.NE.AND UP0, UPT, UR58, 0x1, UPT ;  /* 0x000000013a00788c */ /* 0x000fe4000bf05270 */
[----:B------:R-:W-:Y:S02]  /*5610*/  UIMAD.WIDE.U32 UR12, UR37, UR59, URZ ;  /* 0x0000003b250c72a5 */ /* 0x000fe4000f8e00ff */
[----:B------:R-:W-:Y:S02]  /*5620*/  UISETP.NE.AND UP1, UPT, UR41, 0x1, UPT ;  /* 0x000000012900788c */ /* 0x000fe4000bf25270 */
[----:B------:R-:W-:Y:S02]  /*5630*/  UISETP.NE.AND UP2, UPT, UR10, 0x1, UPT ;  /* 0x000000010a00788c */ /* 0x000fe4000bf45270 */
[----:B------:R-:W-:Y:S02]  /*5640*/  UIMAD.WIDE.U32 UR16, UR38, UR56, URZ ;  /* 0x00000038261072a5 */ /* 0x000fe4000f8e00ff */
[----:B--2---:R-:W-:Y:S02]  /*5650*/  UIMAD.WIDE.U32 UR14, UR7, UR56, URZ ;  /* 0x00000038070e72a5 */ /* 0x004fe4000f8e00ff */
[----:B---3--:R-:W-:Y:S07]  /*5660*/  UIMAD.WIDE.U32 UR8, UR4, UR59, URZ ;  /* 0x0000003b040872a5 */ /* 0x008fee000f8e00ff */
[----:B------:R-:W-:Y:S02]  /*5670*/  UMOV UR5, UR9 ;  /* 0x0000000900057c82 */ /* 0x000fe40008000000 */
[----:B-1----:R-:W-:Y:S03]  /*5680*/  @UP0 USHF.R.U32.HI UR4, URZ, UR6, UR5 ;  /* 0x00000006ff040299 */ /* 0x002fe60008011605 */
[----:B------:R-:W-:Y:S01]  /*5690*/  UMOV UR5, UR13 ;  /* 0x0000000d00057c82 */ /* 0x000fe20008000000 */
[----:B------:R-:W-:Y:S02]  /*56a0*/  UIMAD.WIDE.U32 UR8, UR4, UR42, URZ ;  /* 0x0000002a040872a5 */ /* 0x000fe4000f8e00ff */
[----:B------:R-:W-:Y:S03]  /*56b0*/  USHF.R.U32.HI UR6, URZ, UR6, UR5 ;  /* 0x00000006ff067299 */ /* 0x000fe60008011605 */
[----:B------:R-:W-:Y:S01]  /*56c0*/  UMOV UR5, UR15 ;  /* 0x0000000f00057c82 */ /* 0x000fe20008000000 */
[----:B------:R-:W-:Y:S02]  /*56d0*/  USEL UR6, UR37, UR6, !UP0 ;  /* 0x0000000625067287 */ /* 0x000fe4000c000000 */
[----:B------:R-:W-:Y:S01]  /*56e0*/  @UP1 USHF.R.U32.HI UR7, URZ, UR57, UR5 ;  /* 0x00000039ff071299 */ /* 0x000fe20008011605 */
[----:B------:R-:W-:Y:S02]  /*56f0*/  UMOV UR8, UR9 ;  /* 0x0000000900087c82 */ /* 0x000fe40008000000 */
[----:B------:R-:W-:Y:S01]  /*5700*/  UMOV UR5, UR17 ;  /* 0x0000001100057c82 */ /* 0x000fe20008000000 */
[----:B------:R-:W-:Y:S02]  /*5710*/  UIMAD.WIDE.U32 UR12, UR7, UR42, URZ ;  /* 0x0000002a070c72a5 */ /* 0x000fe4000f8e00ff */
[----:B------:R-:W-:Y:S02]  /*5720*/  @UP2 USHF.R.U32.HI UR4, URZ, UR43, UR8 ;  /* 0x0000002bff042299 */ /* 0x000fe40008011608 */
[----:B------:R-:W-:Y:S02]  /*5730*/  USHF.R.U32.HI UR5, URZ, UR57, UR5 ;  /* 0x00000039ff057299 */ /* 0x000fe40008011605 */
[----:B------:R-:W-:Y:S02]  /*5740*/  UIMAD UR4, UR10, UR4, URZ ;  /* 0x000000040a0472a4 */ /* 0x000fe4000f8e02ff */
[----:B------:R-:W-:Y:S02]  /*5750*/  USEL UR5, UR38, UR5, !UP1 ;  /* 0x0000000526057287 */ /* 0x000fe4000c800000 */
[----:B------:R-:W-:Y:S01]  /*5760*/  UISETP.GE.AND UP0, UPT, UR6, UR4, UPT ;  /* 0x000000040600728c */ /* 0x000fe2000bf06270 */
[----:B------:R-:W-:Y:S01]  /*5770*/  UMOV UR8, UR13 ;  /* 0x0000000d00087c82 */ /* 0x000fe20008000000 */
[----:B------:R-:W-:Y:S02]  /*5780*/  UIMAD.WIDE.U32 UR12, UR6, UR42, URZ ;  /* 0x0000002a060c72a5 */ /* 0x000fe4000f8e00ff */
[----:B------:R-:W-:Y:S04]  /*5790*/  @UP2 USHF.R.U32.HI UR7, URZ, UR43, UR8 ;  /* 0x0000002bff072299 */ /* 0x000fe80008011608 */
[----:B------:R-:W-:Y:S01]  /*57a0*/  UIMAD UR8, UR10, UR7, URZ ;  /* 0x000000070a0872a4 */ /* 0x000fe2000f8e02ff */
[----:B------:R-:W-:Y:S03]  /*57b0*/  UMOV UR4, UR13 ;  /* 0x0000000d00047c82 */ /* 0x000fe60008000000 */
[----:B------:R-:W-:Y:S02]  /*57c0*/  UISETP.GE.OR UP0, UPT, UR5, UR8, UP0 ;  /* 0x000000080500728c */ /* 0x000fe40008706670 */
[----:B------:R-:W-:Y:S02]  /*57d0*/  USHF.R.U32.HI UR4, URZ, UR43, UR4 ;  /* 0x0000002bff047299 */ /* 0x000fe40008011604 */
[----:B------:R-:W-:Y:S02]  /*57e0*/  UIMAD.WIDE.U32 UR8, UR5, UR42, URZ ;  /* 0x0000002a050872a5 */ /* 0x000fe4000f8e00ff */
[----:B------:R-:W-:Y:S02]  /*57f0*/  USEL UR12, UR6, UR4, !UP2 ;  /* 0x00000004060c7287 */ /* 0x000fe4000d000000 */
[----:B------:R-:W-:Y:S02]  /*5800*/  UIADD3 UR8, UPT, UPT, -UR5, URZ, URZ ;  /* 0x000000ff05087290 */ /* 0x000fe4000fffe1ff */
[----:B------:R-:W-:Y:S01]  /*5810*/  UIADD3 UR11, UPT, UPT, -UR12, URZ, URZ ;  /* 0x000000ff0c0b7290 */ /* 0x000fe2000fffe1ff */
[----:B------:R-:W-:Y:S01]  /*5820*/  @!UP0 UMOV UR4, UR9 ;  /* 0x0000000900048c82 */ /* 0x000fe20008000000 */
[----:B------:R-:W-:Y:S02]  /*5830*/  UIADD3 UR9, UPT, UPT, -UR6, URZ, URZ ;  /* 0x000000ff06097290 */ /* 0x000fe4000fffe1ff */
[----:B------:R-:W-:Y:S02]  /*5840*/  @!UP0 USHF.R.U32.HI UR4, URZ, UR43, UR4 ;  /* 0x0000002bff048299 */ /* 0x000fe40008011604 */
[----:B------:R-:W-:Y:S02]  /*5850*/  UIMAD UR11, UR10, UR11, UR6 ;  /* 0x0000000b0a0b72a4 */ /* 0x000fe4000f8e0206 */
[----:B------:R-:W-:Y:S04]  /*5860*/  @!UP0 USEL UR4, UR5, UR4, !UP2 ;  /* 0x0000000405048287 */ /* 0x000fe8000d000000 */
[----:B------:R-:W-:Y:S02]  /*5870*/  @!UP0 UIMAD UR11, UR7, UR11, UR4 ;  /* 0x0000000b070b82a4 */ /* 0x000fe4000f8e0204 */
[----:B------:R-:W-:Y:S02]  /*5880*/  @!UP0 UIADD3 UR12, UPT, UPT, UR12, -UR4, URZ ;  /* 0x800000040c0c8290 */ /* 0x000fe4000fffe0ff */
[----:B------:R-:W-:Y:S02]  /*5890*/  UIMAD UR7, UR41, UR8, UR38 ;  /* 0x00000008290772a4 */ /* 0x000fe4000f8e0226 */
[----:B------:R-:W-:Y:S02]  /*58a0*/  @!UP0 UIMAD UR6, UR12, UR10, UR5 ;  /* 0x0000000a0c0682a4 */ /* 0x000fe4000f8e0205 */
[----:B------:R-:W-:Y:S01]  /*58b0*/  UIMAD UR4, UR58, UR9, UR37 ;  /* 0x000000093a0472a4 */ /* 0x000fe2000f8e0225 */
[----:B------:R-:W-:Y:S02]  /*58c0*/  @!UP0 UMOV UR5, UR11 ;  /* 0x0000000b00058c82 */ /* 0x000fe40008000000 */
[----:B------:R-:W-:Y:S02]  /*58d0*/  UIMAD UR38, UR5, UR41, UR7 ;  /* 0x00000029052672a4 */ /* 0x000fe4000f8e0207 */
[----:B------:R-:W-:Y:S11]  /*58e0*/  UIMAD UR37, UR6, UR58, UR4 ;  /* 0x0000003a062572a4 */ /* 0x000ff6000f8e0204 */
[----:B------:R-:W-:Y:S01]  /*58f0*/  @!UPT UIADD3 URZ, UPT, UPT, URZ, URZ, URZ ;  /* 0x000000fffffff290 */ /* 0x000fe2000fffe0ff */
.L_x_98:
[----:B------:R-:W-:Y:S02]  /*5900*/  UISETP.NE.AND UP0, UPT, UR40, 0x1, UPT ;  /* 0x000000012800788c */ /* 0x000fe4000bf05270 */
[----:B------:R-:W-:Y:S02]  /*5910*/  UISETP.NE.AND UP1, UPT, UR54, URZ, UPT ;  /* 0x000000ff3600728c */ /* 0x000fe4000bf25270 */
[----:B------:R-:W-:Y:S04]  /*5920*/  UIADD3 UR48, UPT, UPT, UR18, 0x1, URZ ;  /* 0x0000000112307890 */ /* 0x000fe8000fffe0ff */
[----:B------:R-:W-:Y:S02]  /*5930*/  PLOP3.LUT P1, PT, PT, PT, UP1, 0x80, 0x8 ;  /* 0x000000000008781c */ /* 0x000fe40003f2f018 */
[----:B------:R-:W-:Y:S01]  /*5940*/  PLOP3.LUT P0, PT, PT, PT, UP1, 0x80, 0x8 ;  /* 0x000000000008781c */ /* 0x000fe20003f0f018 */
[----:B------:R-:W1:Y:S01]  /*5950*/  @!UP0 LDCU.128 UR12, c[0x0][0xb10] ;  /* 0x00016200ff0c87ac */ /* 0x000e620008000c00 */
[----:B------:R-:W2:Y:S09]  /*5960*/  @!UP0 LDCU UR5, c[0x0][0xb0c] ;  /* 0x00016180ff0587ac */ /* 0x000eb20008000800 */
[----:B------:R-:W-:Y:S01]  /*5970*/  @P1 SHF.R.U32.HI R4, RZ, 0x10, R5 ;  /* 0x00000010ff041819 */ /* 0x000fe20000011605 */
[----:B------:R-:W3:Y:S03]  /*5980*/  @!UP0 LDCU UR10, c[0x0][0xb20] ;  /* 0x00016400ff0a87ac */ /* 0x000ee60008000800 */
[----:B------:R-:W-:Y:S01]  /*5990*/  @P0 R2UR UR55, R4 ;  /* 0x00000000043702ca */ /* 0x000fe200000e0000 */
[----:B-1----:R-:W-:Y:S02]  /*59a0*/  UIMAD.WIDE.U32 UR8, UR38, UR12, URZ ;  /* 0x0000000c260872a5 */ /* 0x002fe4000f8e00ff */
[----:B------:R-:W-:Y:S02]  /*59b0*/  UIMAD.WIDE.U32 UR6, UR37, UR15, URZ ;  /* 0x0000000f250672a5 */ /* 0x000fe4000f8e00ff */
[----:B------:R-:W-:Y:S03]  /*59c0*/  @!UP0 UISETP.NE.AND UP1, UPT, UR14, 0x1, UPT ;  /* 0x000000010e00888c */ /* 0x000fe6000bf25270 */
[----:B------:R-:W-:Y:S01]  /*59d0*/  @!UP0 UMOV UR4, UR9 ;  /* 0x0000000900048c82 */ /* 0x000fe20008000000 */
[----:B--2---:R-:W-:Y:S02]  /*59e0*/  @!UP0 UISETP.NE.AND UP2, UPT, UR5, 0x1, UPT ;  /* 0x000000010500888c */ /* 0x004fe4000bf45270 */
[----:B------:R-:W-:Y:S01]  /*59f0*/  @!UP0 USHF.R.U32.HI UR4, URZ, UR13, UR4 ;  /* 0x0000000dff048299 */ /* 0x000fe20008011604 */
[----:B------:R-:W-:Y:S02]  /*5a00*/  @!UP0 UMOV UR6, UR7 ;  /* 0x0000000700068c82 */ /* 0x000fe40008000000 */
[----:B---3--:R-:W-:Y:S02]  /*5a10*/  @!UP0 USHF.R.U32.HI UR6, URZ, UR10, UR6 ;  /* 0x0000000aff068299 */ /* 0x008fe40008011606 */
[----:B------:R-:W-:Y:S02]  /*5a20*/  @!UP0 USEL UR7, UR38, UR4, !UP2 ;  /* 0x0000000426078287 */ /* 0x000fe4000d000000 */
[----:B------:R-:W-:Y:S04]  /*5a30*/  @!UP0 USEL UR6, UR37, UR6, !UP1 ;  /* 0x0000000625068287 */ /* 0x000fe8000c800000 */
[----:B------:R-:W-:Y:S02]  /*5a40*/  @!UP0 UIADD3 UR4, UPT, UPT, -UR7, UR6, URZ ;  /* 0x0000000607048290 */ /* 0x000fe4000fffe1ff */
[----:B------:R-:W-:Y:S02]  /*5a50*/  @!UP0 UIADD3 UR6, UPT, UPT, UR7, -UR6, URZ ;  /* 0x8000000607068290 */ /* 0x000fe4000fffe0ff */
[----:B------:R-:W-:Y:S02]  /*5a60*/  UIADD3 UR7, UPT, UPT, UR39, 0x200, URZ ;  /* 0x0000020027077890 */ /* 0x000fe4000fffe0ff */
[----:B------:R-:W-:Y:S02]  /*5a70*/  @!UP0 UIMAD UR38, UR4, UR5, UR38 ;  /* 0x00000005042682a4 */ /* 0x000fe4000f8e0226 */
[----:B------:R-:W-:Y:S02]  /*5a80*/  @!UP0 UIMAD UR37, UR6, UR14, UR37 ;  /* 0x0000000e062582a4 */ /* 0x000fe4000f8e0225 */
[----:B------:R-:W-:Y:S09]  /*5a90*/  ULOP3.LUT UP0, URZ, UR7, 0x1b0, URZ, 0xc0, !UPT ;  /* 0x000001b007ff7892 */ /* 0x000ff2000f80c0ff */
[----:B------:R-:W-:Y:S05]  /*5aa0*/  BRA.U !UP0, `(.L_x_99) ;  /* 0x00000001087c7547 */ /* 0x000fea000b800000 */
[----:B------:R-:W1:Y:S01]  /*5ab0*/  LDCU.64 UR8, c[0x4][0x80] ;  /* 0x01001000ff0877ac */ /* 0x000e620008000a00 */
[----:B------:R-:W-:Y:S01]  /*5ac0*/  MOV R16, 0x0 ;  /* 0x0000000000107802 */ /* 0x000fe20000000f00 */
[----:B------:R-:W-:Y:S02]  /*5ad0*/  HFMA2 R12, -RZ, RZ, 0, 5.9604644775390625e-08 ;  /* 0x00000001ff0c7431 */ /* 0x000fe400000001ff */
[----:B------:R-:W-:Y:S01]  /*5ae0*/  IMAD.MOV.U32 R8, RZ, RZ, 0x70 ;  /* 0x00000070ff087424 */ /* 0x000fe200078e00ff */
[----:B------:R2:W3:Y:S01]  /*5af0*/  LDC.64 R14, c[0x4][R16] ;  /* 0x01000000100e7b82 */ /* 0x0004e20000000a00 */
[----:B------:R-:W4:Y:S01]  /*5b00*/  LDCU.64 UR6, c[0x4][0x88] ;  /* 0x01001100ff0677ac */ /* 0x000f220008000a00 */
[----:B------:R-:W-:Y:S01]  /*5b10*/  IMAD.MOV.U32 R13, RZ, RZ, RZ ;  /* 0x000000ffff0d7224 */ /* 0x000fe200078e00ff */
[----:B------:R-:W2:Y:S01]  /*5b20*/  LDCU.64 UR4, c[0x4][0x8] ;  /* 0x01000100ff0477ac */ /* 0x000ea20008000a00 */
[----:B-1----:R-:W-:Y:S01]  /*5b30*/  MOV R5, UR9 ;  /* 0x0000000900057c02 */ /* 0x002fe20008000f00 */
[----:B------:R-:W-:Y:S01]  /*5b40*/  IMAD.U32 R4, RZ, RZ, UR8 ;  /* 0x00000008ff047e24 */ /* 0x000fe2000f8e00ff */
[----:B----4-:R-:W-:Y:S01]  /*5b50*/  MOV R7, UR7 ;  /* 0x0000000700077c02 */ /* 0x010fe20008000f00 */
[----:B------:R-:W-:Y:S01]  /*5b60*/  IMAD.U32 R6, RZ, RZ, UR6 ;  /* 0x00000006ff067e24 */ /* 0x000fe2000f8e00ff */
[----:B--2---:R-:W-:Y:S01]  /*5b70*/  MOV R11, UR5 ;  /* 0x00000005000b7c02 */ /* 0x004fe20008000f00 */
[----:B------:R-:W-:Y:S02]  /*5b80*/  IMAD.U32 R10, RZ, RZ, UR4 ;  /* 0x00000004ff0a7e24 */ /* 0x000fe4000f8e00ff */
[----:B------:R-:W-:Y:S07]  /*5b90*/  LEPC R20, `(.L_x_100) ;  /* 0x000000001014794e */ /* 0x000fee0000000000 */
[----:B---3-5:R-:W-:Y:S05]  /*5ba0*/  CALL.ABS.NOINC R14 ;  /* 0x000000000e007343 */ /* 0x028fea0003c00000 */
.L_x_100:
[----:B------:R-:W1:Y:S01]  /*5bb0*/  LDCU.64 UR8, c[0x4][0x80] ;  /* 0x01001000ff0877ac */ /* 0x000e620008000a00 */
[----:B------:R-:W2:Y:S01]  /*5bc0*/  LDC.64 R16, c[0x4][R16] ;  /* 0x0100000010107b82 */ /* 0x000ea20000000a00 */
[----:B------:R-:W-:Y:S02]  /*5bd0*/  HFMA2 R12, -RZ, RZ, 0, 5.9604644775390625e-08 ;  /* 0x00000001ff0c7431 */ /* 0x000fe400000001ff */
[----:B------:R-:W-:Y:S02]  /*5be0*/  IMAD.MOV.U32 R8, RZ, RZ, 0x70 ;  /* 0x00000070ff087424 */ /* 0x000fe400078e00ff */
[----:B------:R-:W-:Y:S01]  /*5bf0*/  IMAD.MOV.U32 R13, RZ, RZ, RZ ;  /* 0x000000ffff0d7224 */ /* 0x000fe200078e00ff */
[----:B------:R-:W3:Y:S01]  /*5c00*/  LDCU.64 UR6, c[0x4][0x88] ;  /* 0x01001100ff0677ac */ /* 0x000ee20008000a00 */
[----:B------:R-:W4:Y:S01]  /*5c10*/  LDCU.64 UR4, c[0x4][0x8] ;  /* 0x01000100ff0477ac */ /* 0x000f220008000a00 */
[----:B-1----:R-:W-:Y:S02]  /*5c20*/  MOV R4, UR8 ;  /* 0x0000000800047c02 */ /* 0x002fe40008000f00 */
[----:B------:R-:W-:Y:S02]  /*5c30*/  MOV R5, UR9 ;  /* 0x0000000900057c02 */ /* 0x000fe40008000f00 */
[----:B---3--:R-:W-:Y:S01]  /*5c40*/  MOV R7, UR7 ;  /* 0x0000000700077c02 */ /* 0x008fe20008000f00 */
[----:B------:R-:W-:Y:S01]  /*5c50*/  IMAD.U32 R6, RZ, RZ, UR6 ;  /* 0x00000006ff067e24 */ /* 0x000fe2000f8e00ff */
[----:B----4-:R-:W-:Y:S01]  /*5c60*/  MOV R11, UR5 ;  /* 0x00000005000b7c02 */ /* 0x010fe20008000f00 */
[----:B------:R-:W-:Y:S02]  /*5c70*/  IMAD.U32 R10, RZ, RZ, UR4 ;  /* 0x00000004ff0a7e24 */ /* 0x000fe4000f8e00ff */
[----:B------:R-:W-:Y:S07]  /*5c80*/  LEPC R20, `(.L_x_99) ;  /* 0x000000001014794e */ /* 0x000fee0000000000 */
[----:B--2---:R-:W-:Y:S05]  /*5c90*/  CALL.ABS.NOINC R16 ;  /* 0x0000000010007343 */ /* 0x004fea0003c00000 */
.L_x_99:
[----:B------:R-:W-:Y:S01]  /*5ca0*/  PLOP3.LUT P1, PT, PT, PT, PT, 0x8, 0x80 ;  /* 0x000000000080781c */ /* 0x000fe20003f2e170 */
[----:B------:R-:W2:Y:S01]  /*5cb0*/  LDL R17, [R1+0x194] ;  /* 0x0001940001117983 */ /* 0x000ea20000100800 */
[----:B------:R-:W1:Y:S03]  /*5cc0*/  LDC.64 R6, c[0x0][0x890] ;  /* 0x00022400ff067b82 */ /* 0x000e660000000a00 */
[----:B------:R3:W5:Y:S05]  /*5cd0*/  LDL R16, [R1+0x190] ;  /* 0x0001900001107983 */ /* 0x00076a0000100800 */
[----:B------:R-:W4:Y:S01]  /*5ce0*/  LDC.64 R4, c[0x0][0x8b0] ;  /* 0x00022c00ff047b82 */ /* 0x000f220000000a00 */
[----:B------:R-:W1:Y:S01]  /*5cf0*/  S2R R3, SR_TID.X ;  /* 0x0000000000037919 */ /* 0x000e620000002100 */
[----:B--2---:R-:W-:Y:S02]  /*5d00*/  R2UR UR4, R17 ;  /* 0x00000000110472ca */ /* 0x004fe400000e0000 */
[----:B-1----:R-:W-:Y:S02]  /*5d10*/  ISETP.NE.U32.AND P3, PT, R6, RZ, PT ;  /* 0x000000ff0600720c */ /* 0x002fe40003f65070 */
[----:B----4-:R-:W-:Y:S02]  /*5d20*/  ISETP.NE.U32.AND P4, PT, R4, RZ, PT ;  /* 0x000000ff0400720c */ /* 0x010fe40003f85070 */
[----:B------:R-:W-:Y:S02]  /*5d30*/  ISETP.NE.AND.EX P3, PT, R7, RZ, PT, P3 ;  /* 0x000000ff0700720c */ /* 0x000fe40003f65330 */
[----:B------:R-:W-:Y:S05]  /*5d40*/  ISETP.NE.AND.EX P4, PT, R5, RZ, PT, P4 ;  /* 0x000000ff0500720c */ /* 0x000fea0003f85340 */
[----:B------:R-:W-:Y:S06]  /*5d50*/  UISETP.NE.AND UP1, UPT, UR4, URZ, UPT ;  /* 0x000000ff0400728c */ /* 0x000fec000bf25270 */
[----:B------:R-:W-:Y:S05]  /*5d60*/  PLOP3.LUT P0, PT, PT, PT, UP1, 0x80, 0x8 ;  /* 0x000000000008781c */ /* 0x000fea0003f0f018 */
[----:B------:R-:W1:Y:S08]  /*5d70*/  @UP1 LDCU.64 UR4, c[0x0][0x888] ;  /* 0x00011100ff0417ac */ /* 0x000e700008000a00 */
[----:B------:R-:W-:Y:S01]  /*5d80*/  @P0 PLOP3.LUT P1, PT, P3, PT, PT, 0x80, 0x8 ;  /* 0x000000000008081c */ /* 0x000fe20001f2f070 */
[----:B-1----:R-:W-:Y:S04]  /*5d90*/  @UP1 UISETP.NE.U32.AND UP0, UPT, UR4, URZ, UPT ;  /* 0x000000ff0400128c */ /* 0x002fe8000bf05070 */
[----:B------:R-:W-:Y:S04]  /*5da0*/  @UP1 UISETP.NE.AND.EX UP0, UPT, UR5, URZ, UPT, UP0 ;  /* 0x000000ff0500128c */ /* 0x000fe8000bf05300 */
[----:B------:R-:W-:Y:S01]  /*5db0*/  @UP1 USEL UR4, URZ, 0xffffffff, UP0 ;  /* 0xffffffffff041887 */ /* 0x000fe20008000000 */
[----:B---3--:R-:W-:Y:S11]  /*5dc0*/  @!P3 BRA `(.L_x_101) ;  /* 0x00000000003cb947 */ /* 0x008ff60003800000 */
[----:B------:R-:W1:Y:S01]  /*5dd0*/  LDC.64 R8, c[0x0][0x888] ;  /* 0x00022200ff087b82 */ /* 0x000e620000000a00 */
[----:B------:R-:W2:Y:S01]  /*5de0*/  LDCU.64 UR6, c[0x0][0x358] ;  /* 0x00006b00ff0677ac */ /* 0x000ea20008000a00 */
[----:B------:R-:W-:Y:S02]  /*5df0*/  IMAD.MOV.U32 R5, RZ, RZ, 0x1 ;  /* 0x00000001ff057424 */ /* 0x000fe400078e00ff */
[----:B------:R-:W-:Y:S01]  /*5e00*/  IMAD.MOV.U32 R0, RZ, RZ, 0x1 ;  /* 0x00000001ff007424 */ /* 0x000fe200078e00ff */
[----:B-1----:R-:W-:Y:S04]  /*5e10*/  ISETP.NE.U32.AND P2, PT, R8, RZ, PT ;  /* 0x000000ff0800720c */ /* 0x002fe80003f45070 */
[----:B------:R-:W-:Y:S11]  /*5e20*/  ISETP.NE.AND.EX P2, PT, R9, RZ, PT, P2 ;  /* 0x000000ff0900720c */ /* 0x000ff60003f45320 */
[----:B------:R-:W-:Y:S02]  /*5e30*/  @!UPT UIADD3 URZ, UPT, UPT, URZ, URZ, URZ ;  /* 0x000000fffffff290 */ /* 0x000fe4000fffe0ff */
[----:B------:R-:W1:Y:S01]  /*5e40*/  @P2 LDC.64 R8, c[0x0][0x888] ;  /* 0x00022200ff082b82 */ /* 0x000e620000000a00 */
[----:B------:R-:W-:Y:S01]  /*5e50*/  @P2 IMAD R6, R6, UR36, RZ ;  /* 0x0000002406062c24 */ /* 0x000fe2000f8e02ff */
[----:B-----5:R-:W-:Y:S04]  /*5e60*/  @P2 PRMT R16, R5, 0x7610, R16 ;  /* 0x0000761005102816 */ /* 0x020fe80000000010 */
[----:B------:R-:W-:Y:S05]  /*5e70*/  @!P2 PRMT R16, R0, 0x7610, R16 ;  /* 0x000076100010a816 */ /* 0x000fea0000000010 */
[----:B------:R3:W-:Y:S01]  /*5e80*/  STL.S16 [R1+0x190], R16 ;  /* 0x0001901001007387 */ /* 0x0007e20000100600 */
[----:B-1----:R-:W-:Y:S05]  /*5e90*/  @P2 IMAD.WIDE R8, R6, 0x4, R8 ;  /* 0x0000000406082825 */ /* 0x002fea00078e0208 */
[----:B--2---:R3:W5:Y:S02]  /*5ea0*/  @P2 LDG.E R249, desc[UR6][R8.64] ;  /* 0x0000000608f92981 */ /* 0x004764000c1e1900 */
[----:B---3--:R-:W1:Y:S02]  /*5eb0*/  @!P2 LDC R249, c[0x0][0x880] ;  /* 0x00022000fff9ab82 */ /* 0x008e640000000800 */
.L_x_101:
[----:B------:R-:W-:Y:S05]  /*5ec0*/  @!P4 BRA `(.L_x_102) ;  /* 0x000000000028c947 */ /* 0x000fea0003800000 */
[----:B------:R-:W2:Y:S01]  /*5ed0*/  LDC.64 R6, c[0x0][0x8a8] ;  /* 0x00022a00ff067b82 */ /* 0x000ea20000000a00 */
[----:B------:R-:W3:Y:S01]  /*5ee0*/  LDCU.64 UR6, c[0x0][0x358] ;  /* 0x00006b00ff0677ac */ /* 0x000ee20008000a00 */
[----:B--2---:R-:W-:Y:S04]  /*5ef0*/  ISETP.NE.U32.AND P2, PT, R6, RZ, PT ;  /* 0x000000ff0600720c */ /* 0x004fe80003f45070 */
[----:B------:R-:W-:Y:S11]  /*5f00*/  ISETP.NE.AND.EX P2, PT, R7, RZ, PT, P2 ;  /* 0x000000ff0700720c */ /* 0x000ff60003f45320 */
[----:B------:R-:W-:Y:S02]  /*5f10*/  @!UPT UIADD3 URZ, UPT, UPT, URZ, URZ, URZ ;  /* 0x000000fffffff290 */ /* 0x000fe4000fffe0ff */
[----:B------:R-:W2:Y:S01]  /*5f20*/  @P2 LDC.64 R6, c[0x0][0x8a8] ;  /* 0x00022a00ff062b82 */ /* 0x000ea20000000a00 */
[----:B------:R-:W-:Y:S04]  /*5f30*/  @P2 IMAD R4, R4, UR36, RZ ;  /* 0x0000002404042c24 */ /* 0x000fe8000f8e02ff */
[----:B--2---:R-:W-:Y:S05]  /*5f40*/  @P2 IMAD.WIDE R6, R4, 0x4, R6 ;  /* 0x0000000404062825 */ /* 0x004fea00078e0206 */
[----:B---3-5:R2:W5:Y:S02]  /*5f50*/  @P2 LDG.E R248, desc[UR6][R6.64] ;  /* 0x0000000606f82981 */ /* 0x028564000c1e1900 */
[----:B--2---:R-:W3:Y:S02]  /*5f60*/  @!P2 LDC R248, c[0x0][0x8a0] ;  /* 0x00022800fff8ab82 */ /* 0x004ee40000000800 */
.L_x_102:
[----:B-1---5:R-:W-:Y:S01]  /*5f70*/  @P0 FSETP.NEU.AND P4, PT, R249, RZ, PT ;  /* 0x000000fff900020b */ /* 0x022fe20003f8d000 */
[----:B------:R-:W-:Y:S01]  /*5f80*/  IMAD.U32 R0, RZ, RZ, UR4 ;  /* 0x00000004ff007e24 */ /* 0x000fe2000f8e00ff */
[----:B------:R-:W-:Y:S01]  /*5f90*/  @P0 LOP3.LUT P2, RZ, R16, 0xff, RZ, 0xc0, !PT ;  /* 0x000000ff10ff0812 */ /* 0x000fe2000784c0ff */
[----:B------:R-:W-:Y:S01]  /*5fa0*/  IMAD.U32 R8, RZ, RZ, UR44 ;  /* 0x0000002cff087e24 */ /* 0x000fe2000f8e00ff */
[----:B------:R-:W-:Y:S01]  /*5fb0*/  @P0 SEL R4, RZ, 0xffffffff, P4 ;  /* 0xffffffffff040807 */ /* 0x000fe20002000000 */
[C---:B------:R-:W-:Y:S01]  /*5fc0*/  IMAD.SHL.U32 R5, R3.reuse, 0x20, RZ ;  /* 0x0000002003057824 */ /* 0x040fe200078e00ff */
[----:B------:R-:W-:Y:S01]  /*5fd0*/  BSSY B1, `(.L_x_103) ;  /* 0x0000120000017945 */ /* 0x000fe20003800000 */
[----:B------:R-:W-:Y:S01]  /*5fe0*/  IMAD.U32 R6, RZ, RZ, UR53 ;  /* 0x00000035ff067e24 */ /* 0x000fe2000f8e00ff */
[----:B------:R-:W-:Y:S01]  /*5ff0*/  @P1 SEL R4, R0, R4, !P2 ;  /* 0x0000000400041207 */ /* 0x000fe20005000000 */
[----:B------:R-:W-:Y:S01]  /*6000*/  IMAD.SHL.U32 R0, R3, 0x4, RZ ;  /* 0x0000000403007824 */ /* 0x000fe200078e00ff */
[----:B------:R-:W-:Y:S02]  /*6010*/  LEA R8, R8, UR39, 0x3 ;  /* 0x0000002708087c11 */ /* 0x000fe4000f8e18ff */
[----:B------:R-:W-:Y:S02]  /*6020*/  CS2R R218, SRZ ;  /* 0x0000000000da7805 */ /* 0x000fe4000001ff00 */
[----:B------:R-:W-:Y:S02]  /*6030*/  @P0 LOP3.LUT R4, R4, 0x1, RZ, 0xc0, !PT ;  /* 0x0000000104040812 */ /* 0x000fe400078ec0ff */
[----:B------:R-:W-:Y:S02]  /*6040*/  CS2R R216, SRZ ;  /* 0x0000000000d87805 */ /* 0x000fe4000001ff00 */
[----:B------:R-:W-:Y:S02]  /*6050*/  LOP3.LUT R6, R6, 0x1, RZ, 0x3c, !PT ;  /* 0x0000000106067812 */ /* 0x000fe400078e3cff */
[----:B------:R-:W-:Y:S02]  /*6060*/  CS2R R222, SRZ ;  /* 0x0000000000de7805 */ /* 0x000fe4000001ff00 */
[----:B------:R-:W-:Y:S02]  /*6070*/  ISETP.NE.U32.OR P6, PT, R4, 0x1, !P0 ;  /* 0x000000010400780c */ /* 0x000fe400047c5470 */
[----:B------:R-:W-:Y:S02]  /*6080*/  CS2R R220, SRZ ;  /* 0x0000000000dc7805 */ /* 0x000fe4000001ff00 */
[----:B------:R-:W-:Y:S02]  /*6090*/  LOP3.LUT R4, R5, 0xc0, RZ, 0xc0, !PT ;  /* 0x000000c005047812 */ /* 0x000fe400078ec0ff */
[----:B------:R-:W-:Y:S02]  /*60a0*/  CS2R R226, SRZ ;  /* 0x0000000000e27805 */ /* 0x000fe4000001ff00 */
[----:B------:R-:W-:Y:S02]  /*60b0*/  P2R R7, PR, RZ, 0x40 ;  /* 0x00000040ff077803 */ /* 0x000fe40000000000 */
[----:B------:R-:W-:Y:S02]  /*60c0*/  CS2R R224, SRZ ;  /* 0x0000000000e07805 */ /* 0x000fe4000001ff00 */
[----:B------:R-:W-:Y:S02]  /*60d0*/  LOP3.LUT R0, R4, 0x18, R0, 0xf8, !PT ;  /* 0x0000001804007812 */ /* 0x000fe400078ef800 */
[----:B------:R-:W-:Y:S01]  /*60e0*/  PLOP3.LUT P5, PT, PT, PT, PT, 0x8, 0x80 ;  /* 0x000000000080781c */ /* 0x000fe20003fae170 */
[----:B------:R1:W-:Y:S01]  /*60f0*/  STL [R1+0x198], R7 ;  /* 0x0001980701007387 */ /* 0x0003e20000100800 */
[----:B------:R-:W-:Y:S01]  /*6100*/  LOP3.LUT R0, R0, 0xf20, R5, 0xf8, !PT ;  /* 0x00000f2000007812 */ /* 0x000fe200078ef805 */
[----:B------:R-:W-:Y:S02]  /*6110*/  IMAD.U32 R5, RZ, RZ, UR45 ;  /* 0x0000002dff057e24 */ /* 0x000fe4000f8e00ff */
[----:B------:R2:W-:Y:S01]  /*6120*/  STL [R1+0x148], RZ ;  /* 0x000148ff01007387 */ /* 0x0005e20000100800 */
[----:B------:R-:W-:Y:S02]  /*6130*/  @P6 SHF.L.U32 R4, R6, 0x1f, RZ ;  /* 0x0000001f06046819 */ /* 0x000fe400000006ff */
[----:B------:R-:W-:Y:S01]  /*6140*/  LEA R5, R5, UR39, 0x3 ;  /* 0x0000002705057c11 */ /* 0x000fe2000f8e18ff */
[----:B------:R2:W-:Y:S01]  /*6150*/  STL [R1+0x14c], RZ ;  /* 0x00014cff01007387 */ /* 0x0005e20000100800 */
[----:B------:R-:W4:Y:S01]  /*6160*/  @P6 SYNCS.PHASECHK.TRANS64.TRYWAIT P0, [R8+URZ+0x70], R4 ;  /* 0x00007004080065a7 */ /* 0x000f2200080011ff */
[----:B------:R-:W-:Y:S02]  /*6170*/  LEA R0, R0, UR39, 0x1 ;  /* 0x0000002700007c11 */ /* 0x000fe4000f8e08ff */
[----:B------:R2:W-:Y:S04]  /*6180*/  STL [R1+0x140], RZ ;  /* 0x000140ff01007387 */ /* 0x0005e80000100800 */
[----:B------:R2:W-:Y:S04]  /*6190*/  STL [R1+0x144], RZ ;  /* 0x000144ff01007387 */ /* 0x0005e80000100800 */
[----:B------:R2:W-:Y:S04]  /*61a0*/  STL [R1+0x128], RZ ;  /* 0x000128ff01007387 */ /* 0x0005e80000100800 */
[----:B------:R2:W-:Y:S01]  /*61b0*/  STL [R1+0x12c], RZ ;  /* 0x00012cff01007387 */ /* 0x0005e20000100800 */
[----:B-1----:R-:W-:Y:S03]  /*61c0*/  IMAD.U32 R7, RZ, RZ, UR52 ;  /* 0x00000034ff077e24 */ /* 0x002fe6000f8e00ff */
[----:B------:R2:W-:Y:S02]  /*61d0*/  STL [R1+0x120], RZ ;  /* 0x000120ff01007387 */ /* 0x0005e40000100800 */
[----:B------:R-:W-:Y:S02]  /*61e0*/  SHF.L.U32 R7, R7, 0x1f, RZ ;  /* 0x0000001f07077819 */ /* 0x000fe400000006ff */
[----:B------:R2:W-:Y:S02]  /*61f0*/  STL [R1+0x124], RZ ;  /* 0x000124ff01007387 */ /* 0x0005e40000100800 */
[----:B------:R2:W1:Y:S02]  /*6200*/  SYNCS.PHASECHK.TRANS64.TRYWAIT P4, [R5+URZ+0xc0], R7 ;  /* 0x0000c007050075a7 */ /* 0x00046400080811ff */
[----:B------:R2:W-:Y:S04]  /*6210*/  STL [R1+0x108], RZ ;  /* 0x000108ff01007387 */ /* 0x0005e80000100800 */
        /* <DEDUP_REMOVED lines=14> */
[----:B------:R2:W-:Y:S01]  /*6300*/  STL [R1+0xb4], RZ ;  /* 0x0000b4ff01007387 */ /* 0x0005e20000100800 */
[----:B----4-:R-:W-:Y:S03]  /*6310*/  @P6 PLOP3.LUT P5, PT, P0, PT, PT, 0x8, 0x80 ;  /* 0x000000000080681c */ /* 0x010fe600007ae170 */
        /* <DEDUP_REMOVED lines=30> */
[----:B------:R2:W-:Y:S04]  /*6500*/  STL [R1], RZ ;  /* 0x000000ff01007387 */ /* 0x0005e80000100800 */
        /* <DEDUP_REMOVED lines=45> */
[----:B-1----:R-:W-:Y:S05]  /*67e0*/  @!P6 BRA `(.L_x_104) ;  /* 0x000000080078e947 */ /* 0x002fea0003800000 */
[----:B------:R-:W-:Y:S01]  /*67f0*/  ISETP.NE.U32.AND P0, PT, RZ, UR62, PT ;  /* 0x0000003eff007c0c */ /* 0x000fe2000bf05070 */
[----:B------:R-:W-:Y:S01]  /*6800*/  IMAD.U32 R4, RZ, RZ, UR44 ;  /* 0x0000002cff047e24 */ /* 0x000fe2000f8e00ff */
[----:B------:R-:W-:Y:S01]  /*6810*/  FSETP.NEU.AND P2, PT, R249, RZ, PT ;  /* 0x000000fff900720b */ /* 0x000fe20003f4d000 */
[----:B------:R-:W-:Y:S01]  /*6820*/  BSSY B0, `(.L_x_105) ;  /* 0x000000c000007945 */ /* 0x000fe20003800000 */
[----:B------:R-:W-:Y:S01]  /*6830*/  ISETP.NE.AND.EX P0, PT, RZ, UR63, PT, P0 ;  /* 0x0000003fff007c0c */ /* 0x000fe2000bf05300 */
[----:B------:R-:W-:Y:S01]  /*6840*/  IMAD R0, R4, 0xe000, R0 ;  /* 0x0000e00004007824 */ /* 0x000fe200078e0200 */
[----:B------:R-:W-:Y:S02]  /*6850*/  LOP3.LUT P1, RZ, R16, 0xff, RZ, 0xc0, !PT ;  /* 0x000000ff10ff7812 */ /* 0x000fe4000782c0ff */
[----:B------:R-:W-:Y:S02]  /*6860*/  SEL R9, RZ, 0xffffffff, P2 ;  /* 0xffffffffff097807 */ /* 0x000fe40001000000 */
[----:B------:R-:W-:Y:S04]  /*6870*/  SEL R10, RZ, 0xffffffff, P0 ;  /* 0xffffffffff0a7807 */ /* 0x000fe80000000000 */
[----:B------:R-:W-:Y:S04]  /*6880*/  @P3 SEL R9, R10, R9, !P1 ;  /* 0x000000090a093207 */ /* 0x000fe80004800000 */
[----:B------:R-:W-:Y:S01]  /*6890*/  LOP3.LUT R9, R9, 0x1, RZ, 0xc0, !PT ;  /* 0x0000000109097812 */ /* 0x000fe200078ec0ff */
[----:B------:R-:W-:Y:S06]  /*68a0*/  @!P5 BRA `(.L_x_106) ;  /* 0x00000000000cd947 */ /* 0x000fec0003800000 */
[----:B------:R-:W-:Y:S04]  /*68b0*/  SHF.L.U32 R6, R6, 0x1f, RZ ;  /* 0x0000001f06067819 */ /* 0x000fe800000006ff */
[----:B------:R-:W1:Y:S02]  /*68c0*/  SYNCS.PHASECHK.TRANS64.TRYWAIT P0, [R8+URZ+0x70], R6 ;  /* 0x00007006080075a7 */ /* 0x000e6400080011ff */
[----:B-1----:R-:W-:Y:S05]  /*68d0*/  @!P0 BRA `(.L_x_107) ;  /* 0x0000006800b88947 */ /* 0x002fea0003800000 */
.L_x_106:
[----:B------:R-:W-:Y:S05]  /*68e0*/  BSYNC B0 ;  /* 0x0000000000007941 */ /* 0x000fea0003800000 */
.L_x_105:
[----:B------:R-:W-:Y:S02]  /*68f0*/  ISETP.NE.U32.AND P0, PT, R9, 0x1, PT ;  /* 0x000000010900780c */ /* 0x000fe40003f05070 */
[----:B------:R-:W-:Y:S02]  /*6900*/  CS2R R58, SRZ ;  /* 0x00000000003a7805 */ /* 0x000fe4000001ff00 */
        /* <DEDUP_REMOVED lines=10> */
[----:B------:R-:W-:Y:S01]  /*69b0*/  CS2R R36, SRZ ;  /* 0x0000000000247805 */ /* 0x000fe2000001ff00 */
[----:B------:R-:W4:Y:S01]  /*69c0*/  @P0 LDS.128 R56, [R0+0x2200] ;  /* 0x0022000000380984 */ /* 0x000f220000000c00 */
[----:B------:R-:W-:Y:S02]  /*69d0*/  CS2R R34, SRZ ;  /* 0x0000000000227805 */ /* 0x000fe4000001ff00 */
[----:B------:R-:W-:Y:S02]  /*69e0*/  CS2R R32, SRZ ;  /* 0x0000000000207805 */ /* 0x000fe4000001ff00 */
[----:B------:R-:W-:Y:S01]  /*69f0*/  CS2R R30, SRZ ;  /* 0x00000000001e7805 */ /* 0x000fe2000001ff00 */
[----:B------:R-:W5:Y:S01]  /*6a00*/  @P0 LDS.128 R52, [R0+0x4200] ;  /* 0x0042000000340984 */ /* 0x000f620000000c00 */
[----:B------:R-:W-:Y:S02]  /*6a10*/  CS2R R28, SRZ ;  /* 0x00000000001c7805 */ /* 0x000fe4000001ff00 */
[----:B------:R-:W-:Y:S02]  /*6a20*/  CS2R R26, SRZ ;  /* 0x00000000001a7805 */ /* 0x000fe4000001ff00 */
[----:B------:R-:W-:Y:S01]  /*6a30*/  CS2R R24, SRZ ;  /* 0x0000000000187805 */ /* 0x000fe2000001ff00 */
[----:B------:R-:W2:Y:S01]  /*6a40*/  @P0 LDS.128 R48, [R0+0x6200] ;  /* 0x0062000000300984 */ /* 0x000ea20000000c00 */
[----:B------:R-:W-:Y:S02]  /*6a50*/  CS2R R22, SRZ ;  /* 0x0000000000167805 */ /* 0x000fe4000001ff00 */
[----:B------:R-:W-:Y:S02]  /*6a60*/  CS2R R20, SRZ ;  /* 0x0000000000147805 */ /* 0x000fe4000001ff00 */
[----:B------:R-:W-:Y:S01]  /*6a70*/  CS2R R18, SRZ ;  /* 0x0000000000127805 */ /* 0x000fe2000001ff00 */
[----:B------:R-:W3:Y:S01]  /*6a80*/  @P0 LDS.128 R44, [R0+0x8200] ;  /* 0x00820000002c0984 */ /* 0x000ee20000000c00 */
[----:B------:R-:W-:Y:S02]  /*6a90*/  CS2R R16, SRZ ;  /* 0x0000000000107805 */ /* 0x000fe4000001ff00 */
[----:B------:R-:W-:Y:S02]  /*6aa0*/  CS2R R14, SRZ ;  /* 0x00000000000e7805 */ /* 0x000fe4000001ff00 */
[----:B------:R-:W-:Y:S01]  /*6ab0*/  CS2R R12, SRZ ;  /* 0x00000000000c7805 */ /* 0x000fe2000001ff00 */
[----:B------:R-:W3:Y:S01]  /*6ac0*/  @P0 LDS.128 R40, [R0+0xa200] ;  /* 0x00a2000000280984 */ /* 0x000ee20000000c00 */
[----:B-1----:R-:W-:Y:S01]  /*6ad0*/  IMAD.SHL.U32 R8, R3, 0x10, RZ ;  /* 0x0000001003087824 */ /* 0x002fe200078e00ff */
[----:B------:R-:W-:Y:S02]  /*6ae0*/  CS2R R10, SRZ ;  /* 0x00000000000a7805 */ /* 0x000fe4000001ff00 */
[----:B------:R-:W-:Y:S01]  /*6af0*/  CS2R R226, SRZ ;  /* 0x0000000000e27805 */ /* 0x000fe2000001ff00 */
[----:B------:R-:W1:Y:S01]  /*6b00*/  @P0 LDS.128 R36, [R0+0xc200] ;  /* 0x00c2000000240984 */ /* 0x000e620000000c00 */
[----:B------:R-:W-:Y:S02]  /*6b10*/  CS2R R224, SRZ ;  /* 0x0000000000e07805 */ /* 0x000fe4000001ff00 */
[----:B------:R-:W-:Y:S02]  /*6b20*/  LOP3.LUT R6, R8, 0x20, RZ, 0xc0, !PT ;  /* 0x0000002008067812 */ /* 0x000fe400078ec0ff */
[----:B------:R-:W-:Y:S02]  /*6b30*/  CS2R R222, SRZ ;  /* 0x0000000000de7805 */ /* 0x000fe4000001ff00 */
[----:B------:R-:W-:Y:S02]  /*6b40*/  CS2R R220, SRZ ;  /* 0x0000000000dc7805 */ /* 0x000fe4000001ff00 */
[----:B------:R-:W-:Y:S02]  /*6b50*/  CS2R R218, SRZ ;  /* 0x0000000000da7805 */ /* 0x000fe4000001ff00 */
[--C-:B------:R-:W-:Y:S01]  /*6b60*/  IADD3 R6, PT, PT, -R6, 0x200, R0.reuse ;  /* 0x0000020006067810 */ /* 0x100fe20007ffe100 */
[----:B------:R4:W-:Y:S01]  /*6b70*/  @P0 LDS.128 R224, [R0+0x200] ;  /* 0x0002000000e00984 */ /* 0x0009e20000000c00 */
[----:B------:R-:W-:Y:S02]  /*6b80*/  CS2R R216, SRZ ;  /* 0x0000000000d87805 */ /* 0x000fe4000001ff00 */
[----:B------:R-:W-:Y:S01]  /*6b90*/  LOP3.LUT R8, R8, 0x40, RZ, 0xc0, !PT ;  /* 0x0000004008087812 */ /* 0x000fe200078ec0ff */
[----:B------:R-:W1:Y:S03]  /*6ba0*/  @P0 LDS.128 R32, [R6+0x2010] ;  /* 0x0020100006200984 */ /* 0x000e660000000c00 */
[----:B------:R-:W-:Y:S01]  /*6bb0*/  IADD3 R4, PT, PT, -R8, 0x200, R0 ;  /* 0x0000020008047810 */ /* 0x000fe20007ffe100 */
[----:B------:R-:W1:Y:S04]  /*6bc0*/  @P0 LDS.128 R28, [R6+0x4010] ;  /* 0x00401000061c0984 */ /* 0x000e680000000c00 */
[----:B------:R-:W1:Y:S04]  /*6bd0*/  @P0 LDS.128 R24, [R6+0x6010] ;  /* 0x0060100006180984 */ /* 0x000e680000000c00 */
[----:B------:R-:W1:Y:S04]  /*6be0*/  @P0 LDS.128 R20, [R6+0x8010] ;  /* 0x0080100006140984 */ /* 0x000e680000000c00 */
[----:B------:R-:W1:Y:S01]  /*6bf0*/  @P0 LDS.128 R16, [R6+0xa010] ;  /* 0x00a0100006100984 */ /* 0x000e620000000c00 */
[----:B----4-:R-:W-:Y:S03]  /*6c00*/  IMAD.IADD R0, R6, 0x1, -R8 ;  /* 0x0000000106007824 */ /* 0x010fe600078e0a08 */
[----:B------:R-:W4:Y:S01]  /*6c10*/  @P0 LDS.128 R12, [R6+0xc010] ;  /* 0x00c01000060c0984 */ /* 0x000f220000000c00 */
[----:B------:R-:W-:Y:S03]  /*6c20*/  CS2R R8, SRZ ;  /* 0x0000000000087805 */ /* 0x000fe6000001ff00 */
[----:B------:R-:W-:Y:S04]  /*6c30*/  STL.64 [R1+0x170], R56 ;  /* 0x0001703801007387 */ /* 0x000fe80000100a00 */
[----:B------:R-:W4:Y:S04]  /*6c40*/  @P0 LDS.128 R8, [R4+0x2020] ;  /* 0x0020200004080984 */ /* 0x000f280000000c00 */
[----:B------:R-:W-:Y:S04]  /*6c50*/  STL.64 [R1+0x178], R58 ;  /* 0x0001783a01007387 */ /* 0x000fe80000100a00 */
[----:B-----5:R-:W-:Y:S04]  /*6c60*/  STL.64 [R1+0x110], R52 ;  /* 0x0001103401007387 */ /* 0x020fe80000100a00 */
[----:B------:R-:W-:Y:S04]  /*6c70*/  STL.64 [R1+0x118], R54 ;  /* 0x0001183601007387 */ /* 0x000fe80000100a00 */
[----:B--2---:R-:W-:Y:S04]  /*6c80*/  STL.64 [R1+0x30], R48 ;  /* 0x0000303001007387 */ /* 0x004fe80000100a00 */
[----:B------:R-:W-:Y:S04]  /*6c90*/  STL.64 [R1+0x38], R50 ;  /* 0x0000383201007387 */ /* 0x000fe80000100a00 */
[----:B---3--:R-:W-:Y:S04]  /*6ca0*/  STL.64 [R1+0x40], R44 ;  /* 0x0000402c01007387 */ /* 0x008fe80000100a00 */
[----:B------:R-:W-:Y:S04]  /*6cb0*/  STL.64 [R1+0x48], R46 ;  /* 0x0000482e01007387 */ /* 0x000fe80000100a00 */
[----:B------:R-:W-:Y:S04]  /*6cc0*/  STL.64 [R1+0x80], R40 ;  /* 0x0000802801007387 */ /* 0x000fe80000100a00 */
[----:B------:R-:W-:Y:S04]  /*6cd0*/  STL.64 [R1+0x88], R42 ;  /* 0x0000882a01007387 */ /* 0x000fe80000100a00 */
[----:B-1----:R-:W-:Y:S04]  /*6ce0*/  STL.64 [R1+0xe0], R36 ;  /* 0x0000e02401007387 */ /* 0x002fe80000100a00 */
[----:B------:R-:W-:Y:S04]  /*6cf0*/  STL.64 [R1+0xe8], R38 ;  /* 0x0000e82601007387 */ /* 0x000fe80000100a00 */
[----:B------:R1:W-:Y:S04]  /*6d00*/  STL.64 [R1+0x160], R32 ;  /* 0x0001602001007387 */ /* 0x0003e80000100a00 */
[----:B------:R2:W-:Y:S04]  /*6d10*/  STL.64 [R1+0x168], R34 ;  /* 0x0001682201007387 */ /* 0x0005e80000100a00 */
[----:B------:R3:W-:Y:S04]  /*6d20*/  STL.64 [R1+0xf0], R28 ;  /* 0x0000f01c01007387 */ /* 0x0007e80000100a00 */
[----:B------:R5:W-:Y:S04]  /*6d30*/  STL.64 [R1+0xf8], R30 ;  /* 0x0000f81e01007387 */ /* 0x000be80000100a00 */
[----:B------:R4:W-:Y:S04]  /*6d40*/  STL.64 [R1+0x10], R24 ;  /* 0x0000101801007387 */ /* 0x0009e80000100a00 */
[----:B------:R4:W-:Y:S04]  /*6d50*/  STL.64 [R1+0x18], R26 ;  /* 0x0000181a01007387 */ /* 0x0009e80000100a00 */
[----:B------:R4:W-:Y:S01]  /*6d60*/  STL.64 [R1+0x50], R20 ;  /* 0x0000501401007387 */ /* 0x0009e20000100a00 */
[----:B-1----:R-:W-:Y:S03]  /*6d70*/  CS2R R32, SRZ ;  /* 0x0000000000207805 */ /* 0x002fe6000001ff00 */
[----:B------:R1:W-:Y:S01]  /*6d80*/  STL.64 [R1+0x58], R22 ;  /* 0x0000581601007387 */ /* 0x0003e20000100a00 */
[----:B--2---:R-:W-:Y:S03]  /*6d90*/  CS2R R34, SRZ ;  /* 0x0000000000227805 */ /* 0x004fe6000001ff00 */
[----:B------:R2:W-:Y:S01]  /*6da0*/  STL.64 [R1+0x90], R16 ;  /* 0x0000901001007387 */ /* 0x0005e20000100a00 */
[----:B---3--:R-:W-:Y:S03]  /*6db0*/  CS2R R28, SRZ ;  /* 0x00000000001c7805 */ /* 0x008fe6000001ff00 */
[----:B------:R3:W-:Y:S01]  /*6dc0*/  STL.64 [R1+0x98], R18 ;  /* 0x0000981201007387 */ /* 0x0007e20000100a00 */
[----:B-----5:R-:W-:Y:S03]  /*6dd0*/  CS2R R30, SRZ ;  /* 0x00000000001e7805 */ /* 0x020fe6000001ff00 */
[----:B------:R-:W-:Y:S01]  /*6de0*/  @P0 LDS.128 R32, [R0+0x30] ;  /* 0x0000300000200984 */ /* 0x000fe20000000c00 */
[----:B----4-:R-:W-:Y:S03]  /*6df0*/  CS2R R24, SRZ ;  /* 0x0000000000187805 */ /* 0x010fe6000001ff00 */
[----:B------:R4:W-:Y:S01]  /*6e00*/  STL.64 [R1+0x100], R12 ;  /* 0x0001000c01007387 */ /* 0x0009e20000100a00 */
[----:B------:R-:W-:Y:S03]  /*6e10*/  CS2R R26, SRZ ;  /* 0x00000000001a7805 */ /* 0x000fe6000001ff00 */
[----:B------:R-:W5:Y:S01]  /*6e20*/  @P0 LDS.128 R28, [R4+0x4020] ;  /* 0x00402000041c0984 */ /* 0x000f620000000c00 */
[----:B------:R-:W-:Y:S03]  /*6e30*/  CS2R R20, SRZ ;  /* 0x0000000000147805 */ /* 0x000fe6000001ff00 */
[----:B------:R4:W-:Y:S01]  /*6e40*/  STL.64 [R1+0x108], R14 ;  /* 0x0001080e01007387 */ /* 0x0009e20000100a00 */
[----:B-1----:R-:W-:Y:S03]  /*6e50*/  CS2R R22, SRZ ;  /* 0x0000000000167805 */ /* 0x002fe6000001ff00 */
[----:B------:R-:W1:Y:S01]  /*6e60*/  @P0 LDS.128 R24, [R4+0x6020] ;  /* 0x0060200004180984 */ /* 0x000e620000000c00 */
[----:B--2---:R-:W-:Y:S03]  /*6e70*/  CS2R R16, SRZ ;  /* 0x0000000000107805 */ /* 0x004fe6000001ff00 */
[----:B------:R2:W-:Y:S01]  /*6e80*/  STL.64 [R1+0x150], R8 ;  /* 0x0001500801007387 */ /* 0x0005e20000100a00 */
[----:B---3--:R-:W-:Y:S03]  /*6e90*/  CS2R R18, SRZ ;  /* 0x0000000000127805 */ /* 0x008fe6000001ff00 */
[----:B------:R-:W3:Y:S04]  /*6ea0*/  @P0 LDS.128 R20, [R4+0x8020] ;  /* 0x0080200004140984 */ /* 0x000ee80000000c00 */
[----:B------:R5:W-:Y:S01]  /*6eb0*/  STL.64 [R1+0x158], R10 ;  /* 0x0001580a01007387 */ /* 0x000be20000100a00 */
[----:B----4-:R-:W-:Y:S03]  /*6ec0*/  CS2R R12, SRZ ;  /* 0x00000000000c7805 */ /* 0x010fe6000001ff00 */
[----:B------:R-:W4:Y:S04]  /*6ed0*/  @P0 LDS.128 R16, [R4+0xa020] ;  /* 0x00a0200004100984 */ /* 0x000f280000000c00 */
[----:B------:R-:W-:Y:S01]  /*6ee0*/  @P0 LDS.128 R220, [R6+0x10] ;  /* 0x0000100006dc0984 */ /* 0x000fe20000000c00 */
[----:B------:R-:W-:Y:S03]  /*6ef0*/  CS2R R14, SRZ ;  /* 0x00000000000e7805 */ /* 0x000fe6000001ff00 */
[----:B------:R-:W-:Y:S04]  /*6f00*/  @P0 LDS.128 R216, [R4+0x20] ;  /* 0x0000200004d80984 */ /* 0x000fe80000000c00 */
[----:B------:R-:W4:Y:S01]  /*6f10*/  @P0 LDS.128 R12, [R4+0xc020] ;  /* 0x00c02000040c0984 */ /* 0x000f220000000c00 */
[----:B--2---:R-:W-:Y:S03]  /*6f20*/  CS2R R8, SRZ ;  /* 0x0000000000087805 */ /* 0x004fe6000001ff00 */
[----:B-----5:R2:W5:Y:S01]  /*6f30*/  LDL.LU R10, [R1+0x148] ;  /* 0x00014800010a7983 */ /* 0x0205620000300800 */
[----:B------:R-:W-:Y:S03]  /*6f40*/  IMAD.MOV.U32 R11, RZ, RZ, RZ ;  /* 0x000000ffff0b7224 */ /* 0x000fe600078e00ff */
[----:B------:R2:W-:Y:S04]  /*6f50*/  STL.64 [R1+0xd0], R28 ;  /* 0x0000d01c01007387 */ /* 0x0005e80000100a00 */
[----:B------:R2:W-:Y:S04]  /*6f60*/  STL.64 [R1+0xd8], R30 ;  /* 0x0000d81e01007387 */ /* 0x0005e80000100a00 */
[----:B-1----:R1:W-:Y:S04]  /*6f70*/  STL.64 [R1], R24 ;  /* 0x0000001801007387 */ /* 0x0023e80000100a00 */
[----:B------:R1:W-:Y:S04]  /*6f80*/  STL.64 [R1+0x8], R26 ;  /* 0x0000081a01007387 */ /* 0x0003e80000100a00 */
[----:B---3--:R3:W-:Y:S04]  /*6f90*/  STL.64 [R1+0x60], R20 ;  /* 0x0000601401007387 */ /* 0x0087e80000100a00 */
[----:B------:R3:W-:Y:S04]  /*6fa0*/  STL.64 [R1+0x68], R22 ;  /* 0x0000681601007387 */ /* 0x0007e80000100a00 */
[----:B----4-:R4:W-:Y:S01]  /*6fb0*/  STL.64 [R1+0xb0], R16 ;  /* 0x0000b01001007387 */ /* 0x0109e20000100a00 */
[----:B--2---:R-:W-:Y:S03]  /*6fc0*/  CS2R R28, SRZ ;  /* 0x00000000001c7805 */ /* 0x004fe6000001ff00 */
[----:B------:R2:W-:Y:S01]  /*6fd0*/  STL.64 [R1+0xb8], R18 ;  /* 0x0000b81201007387 */ /* 0x0005e20000100a00 */
[----:B------:R-:W-:Y:S03]  /*6fe0*/  CS2R R30, SRZ ;  /* 0x00000000001e7805 */ /* 0x000fe6000001ff00 */
[----:B------:R2:W-:Y:S01]  /*6ff0*/  STL.64 [R1+0x120], R12 ;  /* 0x0001200c01007387 */ /* 0x0005e20000100a00 */
[----:B-1----:R-:W-:Y:S03]  /*7000*/  CS2R R24, SRZ ;  /* 0x0000000000187805 */ /* 0x002fe6000001ff00 */
[----:B------:R1:W-:Y:S01]  /*7010*/  STL.64 [R1+0x128], R14 ;  /* 0x0001280e01007387 */ /* 0x0003e20000100a00 */
[----:B------:R-:W-:Y:S03]  /*7020*/  CS2R R26, SRZ ;  /* 0x00000000001a7805 */ /* 0x000fe6000001ff00 */
[----:B------:R-:W1:Y:S01]  /*7030*/  @P0 LDS.128 R28, [R0+0x2030] ;  /* 0x00203000001c0984 */ /* 0x000e620000000c00 */
[----:B---3--:R-:W-:Y:S03]  /*7040*/  CS2R R20, SRZ ;  /* 0x0000000000147805 */ /* 0x008fe6000001ff00 */
[----:B------:R-:W-:Y:S01]  /*7050*/  STL.64 [R1+0x180], R32 ;  /* 0x0001802001007387 */ /* 0x000fe20000100a00 */
[----:B------:R-:W-:Y:S03]  /*7060*/  CS2R R22, SRZ ;  /* 0x0000000000167805 */ /* 0x000fe6000001ff00 */
[----:B------:R-:W3:Y:S01]  /*7070*/  @P0 LDS.128 R24, [R0+0x4030] ;  /* 0x0040300000180984 */ /* 0x000ee20000000c00 */
[----:B----4-:R-:W-:Y:S03]  /*7080*/  CS2R R16, SRZ ;  /* 0x0000000000107805 */ /* 0x010fe6000001ff00 */
[----:B------:R-:W-:Y:S01]  /*7090*/  STL.64 [R1+0x188], R34 ;  /* 0x0001882201007387 */ /* 0x000fe20000100a00 */
[----:B--2---:R-:W-:Y:S03]  /*70a0*/  CS2R R18, SRZ ;  /* 0x0000000000127805 */ /* 0x004fe6000001ff00 */
[----:B------:R-:W2:Y:S01]  /*70b0*/  @P0 LDS.128 R20, [R0+0x6030] ;  /* 0x0060300000140984 */ /* 0x000ea20000000c00 */
[----:B------:R-:W-:Y:S03]  /*70c0*/  CS2R R12, SRZ ;  /* 0x00000000000c7805 */ /* 0x000fe6000001ff00 */
[----:B------:R-:W-:Y:S01]  /*70d0*/  @P0 LDS.128 R16, [R0+0x8030] ;  /* 0x0080300000100984 */ /* 0x000fe20000000c00 */
[----:B-1----:R-:W-:Y:S06]  /*70e0*/  CS2R R14, SRZ ;  /* 0x00000000000e7805 */ /* 0x002fec000001ff00 */
[----:B------:R-:W-:Y:S04]  /*70f0*/  @P0 LDS.128 R12, [R0+0xa030] ;  /* 0x00a03000000c0984 */ /* 0x000fe80000000c00 */
[----:B------:R-:W-:Y:S04]  /*7100*/  STL.64 [R1+0x130], R28 ;  /* 0x0001301c01007387 */ /* 0x000fe80000100a00 */
[----:B------:R-:W-:Y:S04]  /*7110*/  STL.64 [R1+0x138], R30 ;  /* 0x0001381e01007387 */ /* 0x000fe80000100a00 */
[----:B---3--:R-:W-:Y:S04]  /*7120*/  STL.64 [R1+0xa0], R24 ;  /* 0x0000a01801007387 */ /* 0x008fe80000100a00 */
[----:B------:R-:W-:Y:S04]  /*7130*/  STL.64 [R1+0xa8], R26 ;  /* 0x0000a81a01007387 */ /* 0x000fe80000100a00 */
[----:B--2---:R-:W-:Y:S04]  /*7140*/  STL.64 [R1+0x20], R20 ;  /* 0x0000201401007387 */ /* 0x004fe80000100a00 */
[----:B------:R-:W-:Y:S04]  /*7150*/  STL.64 [R1+0x28], R22 ;  /* 0x0000281601007387 */ /* 0x000fe80000100a00 */
[----:B-----5:R-:W1:Y:S04]  /*7160*/  @P0 LDS.128 R8, [R0+0xc030] ;  /* 0x00c0300000080984 */ /* 0x020e680000000c00 */
[----:B-1----:R1:W-:Y:S04]  /*7170*/  STL.64 [R1+0x140], R8 ;  /* 0x0001400801007387 */ /* 0x0023e80000100a00 */
[----:B------:R1:W-:Y:S04]  /*7180*/  STL.64 [R1+0x70], R16 ;  /* 0x0000701001007387 */ /* 0x0003e80000100a00 */
[----:B------:R1:W-:Y:S04]  /*7190*/  STL.64 [R1+0x78], R18 ;  /* 0x0000781201007387 */ /* 0x0003e80000100a00 */
[----:B------:R1:W-:Y:S04]  /*71a0*/  STL.64 [R1+0x148], R10 ;  /* 0x0001480a01007387 */ /* 0x0003e80000100a00 */
[----:B------:R1:W-:Y:S04]  /*71b0*/  STL.64 [R1+0xc0], R12 ;  /* 0x0000c00c01007387 */ /* 0x0003e80000100a00 */
[----:B------:R1:W-:Y:S02]  /*71c0*/  STL.64 [R1+0xc8], R14 ;  /* 0x0000c80e01007387 */ /* 0x0003e40000100a00 */
.L_x_104:
[----:B------:R-:W-:Y:S05]  /*71d0*/  BSYNC B1 ;  /* 0x0000000000017941 */ /* 0x000fea0003800000 */
.L_x_103:
[----:B-1----:R-:W-:Y:S01]  /*71e0*/  SHF.R.U32.HI R17, RZ, 0x5, R3 ;  /* 0x00000005ff117819 */ /* 0x002fe20000011603 */
[----:B------:R-:W-:Y:S04]  /*71f0*/  IMAD.U32 R0, RZ, RZ, UR45 ;  /* 0x0000002dff007e24 */ /* 0x000fe8000f8e00ff */
[----:B------:R-:W-:Y:S05]  /*7200*/  IMAD R16, R0, 0xe0, R2 ;  /* 0x000000e000107824 */ /* 0x000fea00078e0202 */
[----:B------:R-:W-:Y:S04]  /*7210*/  SHF.R.U32.HI R0, RZ, 0x15, R16 ;  /* 0x00000015ff007819 */ /* 0x000fe80000011610 */
[----:B------:R-:W-:Y:S01]  /*7220*/  LOP3.LUT P0, RZ, R0, 0x3, R17, 0x48, !PT ;  /* 0x0000000300ff7812 */ /* 0x000fe20007804811 */
[----:B------:R-:W-:Y:S01]  /*7230*/  @!UPT UIADD3 URZ, UPT, UPT, URZ, URZ, URZ ;  /* 0x000000fffffff290 */ /* 0x000fe2000fffe0ff */
[----:B------:R-:W-:Y:S11]  /*7240*/  @P4 BRA `(.L_x_108) ;  /* 0x0000000000084947 */ /* 0x000ff60003800000 */
[----:B------:R-:W1:Y:S02]  /*7250*/  SYNCS.PHASECHK.TRANS64.TRYWAIT P1, [R5+URZ+0xc0], R7 ;  /* 0x0000c007050075a7 */ /* 0x000e6400080211ff */
[----:B-1----:R-:W-:Y:S05]  /*7260*/  @!P1 BRA `(.L_x_109) ;  /* 0x0000006000689947 */ /* 0x002fea0003800000 */
.L_x_108:
[----:B------:R-:W-:Y:S05]  /*7270*/  @!P0 BRA `(.L_x_110) ;  /* 0x0000000000408947 */ /* 0x000fea0003800000 */
[----:B------:R-:W1:Y:S01]  /*7280*/  LDCU.64 UR8, c[0x4][0x70] ;  /* 0x01000e00ff0877ac */ /* 0x000e620008000a00 */
[----:B------:R-:W-:Y:S01]  /*7290*/  MOV R15, 0x0 ;  /* 0x00000000000f7802 */ /* 0x000fe20000000f00 */
[----:B------:R-:W-:Y:S02]  /*72a0*/  HFMA2 R12, -RZ, RZ, 0, 5.9604644775390625e-08 ;  /* 0x00000001ff0c7431 */ /* 0x000fe400000001ff */
[----:B------:R-:W-:Y:S02]  /*72b0*/  IMAD.MOV.U32 R8, RZ, RZ, 0x192 ;  /* 0x00000192ff087424 */ /* 0x000fe400078e00ff */
[----:B------:R-:W-:Y:S01]  /*72c0*/  IMAD.MOV.U32 R13, RZ, RZ, RZ ;  /* 0x000000ffff0d7224 */ /* 0x000fe200078e00ff */
[----:B------:R-:W4:Y:S01]  /*72d0*/  LDCU.64 UR6, c[0x4][0x78] ;  /* 0x01000f00ff0677ac */ /* 0x000f220008000a00 */
[----:B------:R-:W3:Y:S01]  /*72e0*/  LDC.64 R14, c[0x4][R15] ;  /* 0x010000000f0e7b82 */ /* 0x000ee20000000a00 */
[----:B------:R-:W5:Y:S01]  /*72f0*/  LDCU.64 UR4, c[0x4][0x10] ;  /* 0x01000200ff0477ac */ /* 0x000f620008000a00 */
[----:B-12---:R-:W-:Y:S01]  /*7300*/  MOV R5, UR9 ;  /* 0x0000000900057c02 */ /* 0x006fe20008000f00 */
[----:B------:R-:W-:Y:S01]  /*7310*/  IMAD.U32 R4, RZ, RZ, UR8 ;  /* 0x00000008ff047e24 */ /* 0x000fe2000f8e00ff */
[----:B----4-:R-:W-:Y:S01]  /*7320*/  MOV R7, UR7 ;  /* 0x0000000700077c02 */ /* 0x010fe20008000f00 */
[----:B------:R-:W-:Y:S01]  /*7330*/  IMAD.U32 R6, RZ, RZ, UR6 ;  /* 0x00000006ff067e24 */ /* 0x000fe2000f8e00ff */
[----:B-----5:R-:W-:Y:S01]  /*7340*/  MOV R11, UR5 ;  /* 0x00000005000b7c02 */ /* 0x020fe20008000f00 */
[----:B------:R-:W-:Y:S02]  /*7350*/  IMAD.U32 R10, RZ, RZ, UR4 ;  /* 0x00000004ff0a7e24 */ /* 0x000fe4000f8e00ff */
[----:B------:R-:W-:Y:S07]  /*7360*/  LEPC R20, `(.L_x_110) ;  /* 0x000000001014794e */ /* 0x000fee0000000000 */
[----:B---3--:R-:W-:Y:S05]  /*7370*/  CALL.ABS.NOINC R14 ;  /* 0x000000000e007343 */ /* 0x008fea0003c00000 */
.L_x_110:
[----:B------:R-:W-:Y:S05]  /*7380*/  WARPSYNC.ALL ;  /* 0x0000000000007948 */ /* 0x000fea0003800000 */
[C---:B------:R-:W-:Y:S01]  /*7390*/  R2UR UR4, R16.reuse ;  /* 0x00000000100472ca */ /* 0x040fe200000e0000 */
[----:B------:R-:W-:Y:S05]  /*73a0*/  VIADD R0, R16, 0x20 ;  /* 0x0000002010007836 */ /* 0x000fea0000000000 */
[----:B------:R-:W-:Y:S04]  /*73b0*/  SHF.R.U32.HI R0, RZ, 0x15, R0 ;  /* 0x00000015ff007819 */ /* 0x000fe80000011600 */
[----:B------:R-:W-:Y:S03]  /*73c0*/  LOP3.LUT P0, RZ, R0, 0x3, R17, 0x48, !PT ;  /* 0x0000000300ff7812 */ /* 0x000fe60007804811 */
[----:B------:R-:W4:Y:S10]  /*73d0*/  LDTM.x32 R184, tmem[UR4] ;  /* 0x0000000400b879ee */ /* 0x000f3400082c0000 */
[----:B----4-:R-:W-:Y:S05]  /*73e0*/  @!P0 BRA `(.L_x_111) ;  /* 0x0000000000408947 */ /* 0x010fea0003800000 */
        /* <DEDUP_REMOVED lines=16> */
.L_x_111:
[----:B------:R-:W-:Y:S05]  /*74f0*/  WARPSYNC.ALL ;  /* 0x0000000000007948 */ /* 0x000fea0003800000 */
[C---:B------:R-:W-:Y:S01]  /*7500*/  R2UR UR4, R16.reuse ;  /* 0x00000000100472ca */ /* 0x040fe200000e0000 */
[----:B------:R-:W-:Y:S05]  /*7510*/  VIADD R0, R16, 0x40 ;  /* 0x0000004010007836 */ /* 0x000fea0000000000 */
[----:B------:R-:W-:Y:S04]  /*7520*/  SHF.R.U32.HI R0, RZ, 0x15, R0 ;  /* 0x00000015ff007819 */ /* 0x000fe80000011600 */
[----:B------:R-:W-:Y:S03]  /*7530*/  LOP3.LUT P0, RZ, R0, 0x3, R17, 0x48, !PT ;  /* 0x0000000300ff7812 */ /* 0x000fe60007804811 */
[----:B------:R-:W4:Y:S10]  /*7540*/  LDTM.x32 R152, tmem[UR4+0x20] ;  /* 0x00002004009879ee */ /* 0x000f3400082c0000 */
        /* <DEDUP_REMOVED lines=17> */
.L_x_112:
        /* <DEDUP_REMOVED lines=23> */
.L_x_113:
        /* <DEDUP_REMOVED lines=23> */
.L_x_114:
[----:B------:R-:W4:Y:S01]  /*7940*/  S2R R0, SR_TID.X ;  /* 0x0000000000007919 */ /* 0x000f220000002100 */
[----:B------:R-:W-:Y:S05]  /*7950*/  WARPSYNC.ALL ;  /* 0x0000000000007948 */ /* 0x000fea0003800000 */
[C---:B------:R-:W-:Y:S01]  /*7960*/  R2UR UR4, R16.reuse ;  /* 0x00000000100472ca */ /* 0x040fe200000e0000 */
[----:B------:R-:W-:Y:S05]  /*7970*/  VIADD R3, R16, 0xa0 ;  /* 0x000000a010037836 */ /* 0x000fea0000000000 */
[----:B------:R-:W-:Y:S07]  /*7980*/  SHF.R.U32.HI R3, RZ, 0x15, R3 ;  /* 0x00000015ff037819 */ /* 0x000fee0000011603 */
[----:B------:R-:W1:Y:S01]  /*7990*/  LDTM.x32 R56, tmem[UR4+0x80] ;  /* 0x00008004003879ee */ /* 0x000e6200082c0000 */
[----:B----4-:R-:W-:Y:S04]  /*79a0*/  SHF.R.U32.HI R0, RZ, 0x5, R0 ;  /* 0x00000005ff007819 */ /* 0x010fe80000011600 */
[----:B------:R-:W-:Y:S11]  /*79b0*/  LOP3.LUT P0, RZ, R3, 0x3, R0, 0x48, !PT ;  /* 0x0000000303ff7812 */ /* 0x000ff60007804800 */
[----:B------:R-:W-:Y:S02]  /*79c0*/  @!UPT UIADD3 URZ, UPT, UPT, URZ, URZ, URZ ;  /* 0x000000fffffff290 */ /* 0x000fe4000fffe0ff */
[----:B-1----:R-:W-:Y:S05]  /*79d0*/  @!P0 BRA `(.L_x_115) ;  /* 0x0000000000408947 */ /* 0x002fea0003800000 */
[----:B------:R-:W2:Y:S01]  /*79e0*/  LDCU.64 UR8, c[0x4][0x70] ;  /* 0x01000e00ff0877ac */ /* 0x000ea20008000a00 */
[----:B------:R-:W-:Y:S01]  /*79f0*/  MOV R15, 0x0 ;  /* 0x00000000000f7802 */ /* 0x000fe20000000f00 */
[----:B------:R-:W-:Y:S02]  /*7a00*/  HFMA2 R12, -RZ, RZ, 0, 5.9604644775390625e-08 ;  /* 0x00000001ff0c7431 */ /* 0x000fe400000001ff */
[----:B------:R-:W-:Y:S02]  /*7a10*/  IMAD.MOV.U32 R8, RZ, RZ, 0x192 ;  /* 0x00000192ff087424 */ /* 0x000fe400078e00ff */
[----:B------:R-:W-:Y:S01]  /*7a20*/  IMAD.MOV.U32 R13, RZ, RZ, RZ ;  /* 0x000000ffff0d7224 */ /* 0x000fe200078e00ff */
[----:B------:R-:W1:Y:S01]  /*7a30*/  LDCU.64 UR6, c[0x4][0x78] ;  /* 0x01000f00ff0677ac */ /* 0x000e620008000a00 */
[----:B------:R-:W4:Y:S01]  /*7a40*/  LDC.64 R14, c[0x4][R15] ;  /* 0x010000000f0e7b82 */ /* 0x000f220000000a00 */
[----:B------:R-:W5:Y:S01]  /*7a50*/  LDCU.64 UR4, c[0x4][0x10] ;  /* 0x01000200ff0477ac */ /* 0x000f620008000a00 */
[----:B--2---:R-:W-:Y:S01]  /*7a60*/  MOV R5, UR9 ;  /* 0x0000000900057c02 */ /* 0x004fe20008000f00 */
[----:B------:R-:W-:Y:S01]  /*7a70*/  IMAD.U32 R4, RZ, RZ, UR8 ;  /* 0x00000008ff047e24 */ /* 0x000fe2000f8e00ff */
[----:B-1----:R-:W-:Y:S01]  /*7a80*/  MOV R7, UR7 ;  /* 0x0000000700077c02 */ /* 0x002fe20008000f00 */
[----:B------:R-:W-:Y:S01]  /*7a90*/  IMAD.U32 R6, RZ, RZ, UR6 ;  /* 0x00000006ff067e24 */ /* 0x000fe2000f8e00ff */
[----:B-----5:R-:W-:Y:S01]  /*7aa0*/  MOV R11, UR5 ;  /* 0x00000005000b7c02 */ /* 0x020fe20008000f00 */
[----:B------:R-:W-:Y:S02]  /*7ab0*/  IMAD.U32 R10, RZ, RZ, UR4 ;  /* 0x00000004ff0a7e24 */ /* 0x000fe4000f8e00ff */
[----:B------:R-:W-:Y:S07]  /*7ac0*/  LEPC R20, `(.L_x_115) ;  /* 0x000000001014794e */ /* 0x000fee0000000000 */
[----:B---34-:R-:W-:Y:S05]  /*7ad0*/  CALL.ABS.NOINC R14 ;  /* 0x000000000e007343 */ /* 0x018fea0003c00000 */
.L_x_115:
[----:B------:R-:W1:Y:S01]  /*7ae0*/  S2R R0, SR_TID.X ;  /* 0x0000000000007919 */ /* 0x000e620000002100 */
[----:B------:R-:W-:Y:S05]  /*7af0*/  WARPSYNC.ALL ;  /* 0x0000000000007948 */ /* 0x000fea0003800000 */
[C---:B------:R-:W-:Y:S01]  /*7b00*/  R2UR UR4, R16.reuse ;  /* 0x00000000100472ca */ /* 0x040fe200000e0000 */
[----:B------:R-:W-:Y:S05]  /*7b10*/  VIADD R3, R16, 0xc0 ;  /* 0x000000c010037836 */ /* 0x000fea0000000000 */
[----:B------:R-:W-:Y:S07]  /*7b20*/  SHF.R.U32.HI R3, RZ, 0x15, R3 ;  /* 0x00000015ff037819 */ /* 0x000fee0000011603 */
[----:B------:R-:W4:Y:S01]  /*7b30*/  LDTM.x32 R24, tmem[UR4+0xa0] ;  /* 0x0000a004001879ee */ /* 0x000f2200082c0000 */
[----:B-1----:R-:W-:Y:S04]  /*7b40*/  SHF.R.U32.HI R0, RZ, 0x5, R0 ;  /* 0x00000005ff007819 */ /* 0x002fe80000011600 */
[----:B------:R-:W-:Y:S11]  /*7b50*/  LOP3.LUT P0, RZ, R3, 0x3, R0, 0x48, !PT ;  /* 0x0000000303ff7812 */ /* 0x000ff60007804800 */
[----:B------:R-:W-:Y:S02]  /*7b60*/  @!UPT UIADD3 URZ, UPT, UPT, URZ, URZ, URZ ;  /* 0x000000fffffff290 */ /* 0x000fe4000fffe0ff */
[----:B----4-:R-:W-:Y:S05]  /*7b70*/  @!P0 BRA `(.L_x_116) ;  /* 0x0000000000408947 */ /* 0x010fea0003800000 */
        /* <DEDUP_REMOVED lines=16> */
.L_x_116:
[----:B------:R-:W1:Y:S01]  /*7c80*/  S2R R15, SR_TID.X ;  /* 0x00000000000f7919 */ /* 0x000e620000002100 */
[----:B------:R-:W-:Y:S05]  /*7c90*/  WARPSYNC.ALL ;  /* 0x0000000000007948 */ /* 0x000fea0003800000 */
[----:B-1----:R-:W-:Y:S01]  /*7ca0*/  LOP3.LUT P1, R250, R15, 0x60, RZ, 0xc0, !PT ;  /* 0x000000600ffa7812 */ /* 0x002fe2000782c0ff */
[----:B------:R-:W4:Y:S01]  /*7cb0*/  LDL.LU R228, [R1+0x180] ;  /* 0x0001800001e47983 */ /* 0x000f220000300800 */
[----:B------:R-:W-:Y:S01]  /*7cc0*/  SHF.L.U32 R3, R224, 0x10, RZ ;  /* 0x00000010e0037819 */ /* 0x000fe200000006ff */
[----:B---3--:R-:W-:Y:S01]  /*7cd0*/  FMUL R0, R248, R184 ;  /* 0x000000b8f8007220 */ /* 0x008fe20000400000 */
[----:B------:R-:W-:Y:S01]  /*7ce0*/  LOP3.LUT R4, R224, 0xffff0000, RZ, 0xc0, !PT ;  /* 0xffff0000e0047812 */ /* 0x000fe200078ec0ff */
[----:B------:R-:W3:Y:S01]  /*7cf0*/  LDL.LU R252, [R1+0x18c] ;  /* 0x00018c0001fc7983 */ /* 0x000ee20000300800 */
[----:B--2---:R-:W-:Y:S01]  /*7d00*/  SHF.L.U32 R5, R225, 0x10, RZ ;  /* 0x00000010e1057819 */ /* 0x004fe200000006ff */
[----:B------:R-:W-:Y:S01]  /*7d10*/  FFMA R0, R249, R3, R0 ;  /* 0x00000003f9007223 */ /* 0x000fe20000000000 */
[----:B------:R-:W-:Y:S01]  /*7d20*/  LOP3.LUT R6, R225, 0xffff0000, RZ, 0xc0, !PT ;  /* 0xffff0000e1067812 */ /* 0x000fe200078ec0ff */
[----:B------:R1:W-:Y:S01]  /*7d30*/  STL [R1+0x1a4], R54 ;  /* 0x0001a43601007387 */ /* 0x0003e20000100800 */
[----:B------:R-:W-:Y:S01]  /*7d40*/  SHF.L.U32 R7, R226, 0x10, RZ ;  /* 0x00000010e2077819 */ /* 0x000fe200000006ff */
[----:B------:R-:W-:Y:S01]  /*7d50*/  FMUL R3, R248, R185 ;  /* 0x000000b9f8037220 */ /* 0x000fe20000400000 */
[----:B------:R-:W-:Y:S01]  /*7d60*/  LOP3.LUT R8, R226, 0xffff0000, RZ, 0xc0, !PT ;  /* 0xffff0000e2087812 */ /* 0x000fe200078ec0ff */
[C---:B------:R-:W-:Y:S01]  /*7d70*/  FMUL R9, R248.reuse, R191 ;  /* 0x000000bff8097220 */ /* 0x040fe20000400000 */
[----:B------:R-:W-:Y:S01]  /*7d80*/  SHF.L.U32 R10, R227, 0x10, RZ ;  /* 0x00000010e30a7819 */ /* 0x000fe200000006ff */
[----:B------:R-:W-:Y:S01]  /*7d90*/  FFMA R3, R249, R4, R3 ;  /* 0x00000004f9037223 */ /* 0x000fe20000000003 */
[----:B------:R-:W-:Y:S01]  /*7da0*/  LOP3.LUT R11, R227, 0xffff0000, RZ, 0xc0, !PT ;  /* 0xffff0000e30b7812 */ /* 0x000fe200078ec0ff */
[----:B------:R-:W-:Y:S01]  /*7db0*/  FMUL R4, R248, R186 ;  /* 0x000000baf8047220 */ /* 0x000fe20000400000 */
[----:B------:R-:W-:Y:S01]  /*7dc0*/  SHF.L.U32 R13, R220, 0x10, RZ ;  /* 0x00000010dc0d7819 */ /* 0x000fe200000006ff */
[----:B------:R-:W-:Y:S01]  /*7dd0*/  FMUL R108, R248, R108 ;  /* 0x0000006cf86c7220 */ /* 0x000fe20000400000 */
[----:B------:R-:W-:Y:S01]  /*7de0*/  LOP3.LUT R14, R220, 0xffff0000, RZ, 0xc0, !PT ;  /* 0xffff0000dc0e7812 */ /* 0x000fe200078ec0ff */
[----:B------:R-:W-:Y:S01]  /*7df0*/  FFMA R4, R249, R5, R4 ;  /* 0x00000005f9047223 */ /* 0x000fe20000000004 */
[----:B------:R-:W-:Y:S01]  /*7e00*/  FMUL R5, R248, R187 ;  /* 0x000000bbf8057220 */ /* 0x000fe20000400000 */
[----:B------:R-:W-:Y:S01]  /*7e10*/  R2UR UR5, R16 ;  /* 0x00000000100572ca */ /* 0x000fe200000e0000 */
[----:B------:R-:W-:Y:S01]  /*7e20*/  FMUL R109, R248, R109 ;  /* 0x0000006df86d7220 */ /* 0x000fe20000400000 */
[----:B------:R-:W-:Y:S01]  /*7e30*/  LOP3.LUT R16, R221, 0xffff0000, RZ, 0xc0, !PT ;  /* 0xffff0000dd107812 */ /* 0x000fe200078ec0ff */
[----:B------:R-:W-:Y:S01]  /*7e40*/  FFMA R5, R249, R6, R5 ;  /* 0x00000006f9057223 */ /* 0x000fe20000000005 */
[----:B------:R-:W-:Y:S01]  /*7e50*/  SHF.L.U32 R17, R222, 0x10, RZ ;  /* 0x00000010de117819 */ /* 0x000fe200000006ff */
[C---:B------:R-:W-:Y:S01]  /*7e60*/  FMUL R6, R248.reuse, R188 ;  /* 0x000000bcf8067220 */ /* 0x040fe20000400000 */
[----:B------:R-:W-:Y:S01]  /*7e70*/  F2FP.BF16.F32.PACK_AB R188, R3, R0 ;  /* 0x0000000003bc723e */ /* 0x000fe200000010ff */
[----:B------:R-:W-:Y:S01]  /*7e80*/  FMUL R0, R248, R192 ;  /* 0x000000c0f8007220 */ /* 0x000fe20000400000 */
[----:B------:R-:W-:Y:S01]  /*7e90*/  LOP3.LUT R18, R222, 0xffff0000, RZ, 0xc0, !PT ;  /* 0xffff0000de127812 */ /* 0x000fe200078ec0ff */
[----:B------:R-:W-:Y:S01]  /*7ea0*/  FFMA R6, R249, R7, R6 ;  /* 0x00000007f9067223 */ /* 0x000fe20000000006 */
[C---:B------:R-:W-:Y:S01]  /*7eb0*/  SHF.L.U32 R19, R223.reuse, 0x10, RZ ;  /* 0x00000010df137819 */ /* 0x040fe200000006ff */
[----:B-1----:R-:W2:Y:S01]  /*7ec0*/  LDL.LU R54, [R1+0x188] ;  /* 0x0001880001367983 */ /* 0x002ea20000300800 */
[----:B------:R-:W-:Y:S01]  /*7ed0*/  LOP3.LUT R20, R223, 0xffff0000, RZ, 0xc0, !PT ;  /* 0xffff0000df147812 */ /* 0x000fe200078ec0ff */
[C---:B------:R-:W-:Y:S01]  /*7ee0*/  FMUL R7, R248.reuse, R189 ;  /* 0x000000bdf8077220 */ /* 0x040fe20000400000 */
[----:B------:R-:W-:Y:S01]  /*7ef0*/  F2FP.BF16.F32.PACK_AB R189, R5, R4 ;  /* 0x0000000405bd723e */ /* 0x000fe200000010ff */
[----:B------:R1:W-:Y:S01]  /*7f00*/  STL [R1+0x1a0], R55 ;  /* 0x0001a03701007387 */ /* 0x0003e20000100800 */
[----:B------:R-:W-:Y:S01]  /*7f10*/  SHF.L.U32 R21, R217, 0x10, RZ ;  /* 0x00000010d9157819 */ /* 0x000fe200000006ff */
[----:B------:R-:W-:Y:S01]  /*7f20*/  FFMA R7, R249, R8, R7 ;  /* 0x00000008f9077223 */ /* 0x000fe20000000007 */
[----:B------:R-:W-:Y:S01]  /*7f30*/  LOP3.LUT R22, R217, 0xffff0000, RZ, 0xc0, !PT ;  /* 0xffff0000d9167812 */ /* 0x000fe200078ec0ff */
[----:B------:R-:W-:Y:S01]  /*7f40*/  FMUL R8, R248, R190 ;  /* 0x000000bef8087220 */ /* 0x000fe20000400000 */
[----:B------:R-:W-:Y:S01]  /*7f50*/  SHF.L.U32 R23, R218, 0x10, RZ ;  /* 0x00000010da177819 */ /* 0x000fe200000006ff */
[----:B------:R-:W-:Y:S01]  /*7f60*/  FMUL R3, R248, R193 ;  /* 0x000000c1f8037220 */ /* 0x000fe20000400000 */
[----:B------:R-:W-:Y:S01]  /*7f70*/  F2FP.BF16.F32.PACK_AB R190, R7, R6 ;  /* 0x0000000607be723e */ /* 0x000fe200000010ff */
[C---:B------:R-:W-:Y:S01]  /*7f80*/  FFMA R8, R249.reuse, R10, R8 ;  /* 0x0000000af9087223 */ /* 0x040fe20000000008 */
[----:B------:R-:W-:Y:S01]  /*7f90*/  LOP3.LUT R184, R218, 0xffff0000, RZ, 0xc0, !PT ;  /* 0xffff0000dab87812 */ /* 0x000fe200078ec0ff */
[----:B------:R-:W-:Y:S01]  /*7fa0*/  FFMA R9, R249, R11, R9 ;  /* 0x0000000bf9097223 */ /* 0x000fe20000000009 */
[----:B------:R-:W-:Y:S01]  /*7fb0*/  SHF.L.U32 R185, R219, 0x10, RZ ;  /* 0x00000010dbb97819 */ /* 0x000fe200000006ff */
[----:B------:R-:W-:Y:S01]  /*7fc0*/  FFMA R0, R249, R13, R0 ;  /* 0x0000000df9007223 */ /* 0x000fe20000000000 */
[----:B------:R-:W-:Y:S01]  /*7fd0*/  SHF.L.U32 R13, R221, 0x10, RZ ;  /* 0x00000010dd0d7819 */ /* 0x000fe200000006ff */
[----:B------:R-:W-:Y:S01]  /*7fe0*/  FFMA R3, R249, R14, R3 ;  /* 0x0000000ef9037223 */ /* 0x000fe20000000003 */
[----:B------:R-:W-:Y:S01]  /*7ff0*/  F2FP.BF16.F32.PACK_AB R191, R9, R8 ;  /* 0x0000000809bf723e */ /* 0x000fe200000010ff */
[C---:B------:R-:W-:Y:S01]  /*8000*/  FMUL R4, R248.reuse, R198 ;  /* 0x000000c6f8047220 */ /* 0x040fe20000400000 */
[----:B------:R-:W-:Y:S01]  /*8010*/  LOP3.LUT R186, R219, 0xffff0000, RZ, 0xc0, !PT ;  /* 0xffff0000dbba7812 */ /* 0x000fe200078ec0ff */
[C---:B------:R-:W-:Y:S01]  /*8020*/  FMUL R5, R248.reuse, R199 ;  /* 0x000000c7f8057220 */ /* 0x040fe20000400000 */
[----:B------:R-:W-:Y:S01]  /*8030*/  F2FP.BF16.F32.PACK_AB R192, R3, R0 ;  /* 0x0000000003c0723e */ /* 0x000fe200000010ff */
[----:B------:R-:W-:Y:S01]  /*8040*/  FMUL R6, R248, R202 ;  /* 0x000000caf8067220 */ /* 0x000fe20000400000 */
[----:B------:R-:W-:Y:S01]  /*8050*/  ISETP.NE.AND P0, PT, R250, RZ, PT ;  /* 0x000000fffa00720c */ /* 0x000fe20003f05270 */
[C---:B------:R-:W-:Y:S01]  /*8060*/  FMUL R7, R248.reuse, R203 ;  /* 0x000000cbf8077220 */ /* 0x040fe20000400000 */
[C---:B------:R-:W-:Y:S01]  /*8070*/  FMUL R8, R248.reuse, R204 ;  /* 0x000000ccf8087220 */ /* 0x040fe20000400000 */
[C---:B------:R-:W-:Y:S01]  /*8080*/  FMUL R110, R248.reuse, R110 ;  /* 0x0000006ef86e7220 */ /* 0x040fe20000400000 */
[----:B-1----:R-:W2:Y:S01]  /*8090*/  LDL.LU R55, [R1+0x184] ;  /* 0x0001840001377983 */ /* 0x002ea20000300800 */
[----:B------:R-:W1:Y:S01]  /*80a0*/  S2UR UR6, SR_CgaCtaId ;  /* 0x00000000000679c3 */ /* 0x000e620000008800 */
[C---:B------:R-:W-:Y:S01]  /*80b0*/  SHF.L.U32 R11, R15.reuse, 0x5, RZ ;  /* 0x000000050f0b7819 */ /* 0x040fe200000006ff */
[----:B------:R-:W-:Y:S01]  /*80c0*/  UMOV UR4, 0x400 ;  /* 0x0000040000047882 */ /* 0x000fe20000000000 */
[----:B------:R1:W-:Y:S01]  /*80d0*/  STL [R1+0x19c], R2 ;  /* 0x00019c0201007387 */ /* 0x0003e20000100800 */
[----:B------:R-:W-:Y:S01]  /*80e0*/  SHF.L.U32 R10, R15, 0x2, RZ ;  /* 0x000000020f0a7819 */ /* 0x000fe200000006ff */
[C---:B------:R-:W-:Y:S01]  /*80f0*/  FMUL R0, R248.reuse, R200 ;  /* 0x000000c8f8007220 */ /* 0x040fe20000400000 */
[----:B------:R-:W-:Y:S01]  /*8100*/  LOP3.LUT R12, R11, 0xc0, RZ, 0xc0, !PT ;  /* 0x000000c00b0c7812 */ /* 0x000fe200078ec0ff */
[C---:B------:R-:W-:Y:S01]  /*8110*/  FMUL R3, R248.reuse, R201 ;  /* 0x000000c9f8037220 */ /* 0x040fe20000400000 */
[----:B------:R-:W-:Y:S01]  /*8120*/  SHF.L.U32 R15, R15, 0x4, RZ ;  /* 0x000000040f0f7819 */ /* 0x000fe200000006ff */
[----:B------:R-:W-:Y:S01]  /*8130*/  FMUL R88, R248, R88 ;  /* 0x00000058f8587220 */ /* 0x000fe20000400000 */
[----:B------:R-:W-:Y:S01]  /*8140*/  LOP3.LUT R12, R12, 0x18, R10, 0xf8, !PT ;  /* 0x000000180c0c7812 */ /* 0x000fe200078ef80a */
[C---:B------:R-:W-:Y:S01]  /*8150*/  FMUL R10, R248.reuse, R194 ;  /* 0x000000c2f80a7220 */ /* 0x040fe20000400000 */
[C---:B------:R-:W-:Y:S01]  /*8160*/  FMUL R89, R248.reuse, R89 ;  /* 0x00000059f8597220 */ /* 0x040fe20000400000 */
[----:B------:R-:W-:Y:S01]  /*8170*/  FMUL R90, R248, R90 ;  /* 0x0000005af85a7220 */ /* 0x000fe20000400000 */
[----:B------:R-:W-:Y:S01]  /*8180*/  LOP3.LUT R14, R12, 0xf20, R11, 0xf8, !PT ;  /* 0x00000f200c0e7812 */ /* 0x000fe200078ef80b */
[C---:B------:R-:W-:Y:S01]  /*8190*/  FMUL R11, R248.reuse, R195 ;  /* 0x000000c3f80b7220 */ /* 0x040fe20000400000 */
[C---:B------:R-:W-:Y:S01]  /*81a0*/  FMUL R12, R248.reuse, R196 ;  /* 0x000000c4f80c7220 */ /* 0x040fe20000400000 */
[C---:B------:R-:W-:Y:S01]  /*81b0*/  FFMA R10, R249.reuse, R13, R10 ;  /* 0x0000000df90a7223 */ /* 0x040fe2000000000a */
[----:B------:R-:W-:Y:S01]  /*81c0*/  FMUL R13, R248, R197 ;  /* 0x000000c5f80d7220 */ /* 0x000fe20000400000 */
[C---:B------:R-:W-:Y:S01]  /*81d0*/  FFMA R11, R249.reuse, R16, R11 ;  /* 0x00000010f90b7223 */ /* 0x040fe2000000000b */
[C---:B------:R-:W-:Y:S01]  /*81e0*/  FFMA R12, R249.reuse, R17, R12 ;  /* 0x00000011f90c7223 */ /* 0x040fe2000000000c */
[C---:B------:R-:W-:Y:S01]  /*81f0*/  SHF.L.U32 R17, R216.reuse, 0x10, RZ ;  /* 0x00000010d8117819 */ /* 0x040fe200000006ff */
[C---:B------:R-:W-:Y:S01]  /*8200*/  FFMA R13, R249.reuse, R18, R13 ;  /* 0x00000012f90d7223 */ /* 0x040fe2000000000d */
[----:B------:R-:W-:Y:S01]  /*8210*/  LOP3.LUT R18, R216, 0xffff0000, RZ, 0xc0, !PT ;  /* 0xffff0000d8127812 */ /* 0x000fe200078ec0ff */
[C---:B------:R-:W-:Y:S01]  /*8220*/  FFMA R4, R249.reuse, R19, R4 ;  /* 0x00000013f9047223 */ /* 0x040fe20000000004 */
[C---:B------:R-:W-:Y:S01]  /*8230*/  FFMA R5, R249.reuse, R20, R5 ;  /* 0x00000014f9057223 */ /* 0x040fe20000000005 */
[----:B------:R-:W-:Y:S01]  /*8240*/  MOV R16, UR44 ;  /* 0x0000002c00107c02 */ /* 0x000fe20008000f00 */
[C---:B------:R-:W-:Y:S01]  /*8250*/  FFMA R0, R249.reuse, R17, R0 ;  /* 0x00000011f9007223 */ /* 0x040fe20000000000 */
[C---:B------:R-:W-:Y:S01]  /*8260*/  FFMA R3, R249.reuse, R18, R3 ;  /* 0x00000012f9037223 */ /* 0x040fe20000000003 */
[C---:B------:R-:W-:Y:S01]  /*8270*/  FFMA R6, R249.reuse, R21, R6 ;  /* 0x00000015f9067223 */ /* 0x040fe20000000006 */
[C---:B------:R-:W-:Y:S01]  /*8280*/  FFMA R7, R249.reuse, R22, R7 ;  /* 0x00000016f9077223 */ /* 0x040fe20000000007 */
[----:B------:R-:W-:Y:S01]  /*8290*/  FFMA R8, R249, R23, R8 ;  /* 0x00000017f9087223 */ /* 0x000fe20000000008 */
[----:B------:R-:W-:Y:S01]  /*82a0*/  F2FP.BF16.F32.PACK_AB R195, R5, R4 ;  /* 0x0000000405c3723e */ /* 0x000fe200000010ff */
[C---:B------:R-:W-:Y:S01]  /*82b0*/  FMUL R4, R248.reuse, R207 ;  /* 0x000000cff8047220 */ /* 0x040fe20000400000 */
[----:B------:R-:W-:Y:S01]  /*82c0*/  F2FP.BF16.F32.PACK_AB R193, R11, R10 ;  /* 0x0000000a0bc1723e */ /* 0x000fe200000010ff */
[C---:B------:R-:W-:Y:S01]  /*82d0*/  FMUL R5, R248.reuse, R208 ;  /* 0x000000d0f8057220 */ /* 0x040fe20000400000 */
[----:B------:R-:W-:Y:S01]  /*82e0*/  F2FP.BF16.F32.PACK_AB R17, R7, R6 ;  /* 0x000000060711723e */ /* 0x000fe200000010ff */
[C---:B------:R-:W-:Y:S01]  /*82f0*/  FMUL R6, R248.reuse, R209 ;  /* 0x000000d1f8067220 */ /* 0x040fe20000400000 */
[----:B------:R-:W-:Y:S01]  /*8300*/  F2FP.BF16.F32.PACK_AB R194, R13, R12 ;  /* 0x0000000c0dc2723e */ /* 0x000fe200000010ff */
[C---:B------:R-:W-:Y:S01]  /*8310*/  FMUL R91, R248.reuse, R91 ;  /* 0x0000005bf85b7220 */ /* 0x040fe20000400000 */
        /* <DEDUP_REMOVED lines=86> */
[----:B------:R-:W-:Y:S01]  /*8880*/  FMUL R51, R248, R51 ;  /* 0x00000033f8337220 */ /* 0x000fe20000400000 */
[----:B------:R-:W-:Y:S01]  /*8890*/  UIADD3 UR10, UPT, UPT, UR44, 0x1, URZ ;  /* 0x000000012c0a7890 */ /* 0x000fe2000fffe0ff */
[----:B------:R-:W-:Y:S01]  /*88a0*/  BSSY.RECONVERGENT B0, `(.L_x_117) ;  /* 0x00003d5000007945 */ /* 0x000fe20003800200 */
[----:B-1----:R-:W-:Y:S04]  /*88b0*/  ULEA UR4, UR6, UR4, 0x18 ;  /* 0x0000000406047291 */ /* 0x002fe8000f8ec0ff */
[----:B------:R-:W-:Y:S02]  /*88c0*/  ULEA UR7, UR45, UR4, 0x3 ;  /* 0x000000042d077291 */ /* 0x000fe4000f8e18ff */
[----:B------:R-:W-:Y:S02]  /*88d0*/  LEA R14, R14, UR4, 0x1 ;  /* 0x000000040e0e7c11 */ /* 0x000fe4000f8e08ff */
[----:B------:R-:W-:Y:S03]  /*88e0*/  UIADD3 UR7, UPT, UPT, UR7, 0xd0, URZ ;  /* 0x000000d007077890 */ /* 0x000fe6000fffe0ff */
[----:B------:R-:W-:Y:S01]  /*88f0*/  IMAD R14, R16, 0xe000, R14 ;  /* 0x0000e000100e7824 */ /* 0x000fe200078e020e */
[----:B------:R-:W-:Y:S01]  /*8900*/  F2FP.BF16.F32.PACK_AB R16, R3, R0 ;  /* 0x000000000310723e */ /* 0x000fe200000010ff */
[C---:B------:R-:W-:Y:S01]  /*8910*/  FMUL R0, R248.reuse, R205 ;  /* 0x000000cdf8007220 */ /* 0x040fe20000400000 */
[----:B------:R-:W-:Y:S01]  /*8920*/  ULOP3.LUT UR7, UR7, 0xfefffff8, URZ, 0xc0, !UPT ;  /* 0xfefffff807077892 */ /* 0x000fe2000f8ec0ff */
[----:B------:R-:W-:Y:S02]  /*8930*/  FMUL R3, R248, R206 ;  /* 0x000000cef8037220 */ /* 0x000fe40000400000 */
[C---:B------:R-:W-:Y:S02]  /*8940*/  FFMA R0, R249.reuse, R184, R0 ;  /* 0x000000b8f9007223 */ /* 0x040fe40000000000 */
[C---:B------:R-:W-:Y:S01]  /*8950*/  FFMA R3, R249.reuse, R185, R3 ;  /* 0x000000b9f9037223 */ /* 0x040fe20000000003 */
[----:B------:R-:W-:Y:S01]  /*8960*/  FFMA R4, R249, R186, R4 ;  /* 0x000000baf9047223 */ /* 0x000fe20000000004 */
[----:B------:R-:W2:Y:S01]  /*8970*/  LDL.LU R185, [R1+0x170] ;  /* 0x0001700001b97983 */ /* 0x000ea20000300800 */
[----:B------:R-:W-:Y:S01]  /*8980*/  F2FP.BF16.F32.PACK_AB R18, R0, R8 ;  /* 0x000000080012723e */ /* 0x000fe200000010ff */
[----:B------:R-:W-:Y:S01]  /*8990*/  FMUL R8, R248, R214 ;  /* 0x000000d6f8087220 */ /* 0x000fe20000400000 */
[C---:B------:R-:W-:Y:S01]  /*89a0*/  LOP3.LUT R0, R15.reuse, 0x20, RZ, 0xc0, !PT ;  /* 0x000000200f007812 */ /* 0x040fe200078ec0ff */
[----:B------:R-:W2:Y:S01]  /*89b0*/  LDL.LU R187, [R1+0x174] ;  /* 0x0001740001bb7983 */ /* 0x000ea20000300800 */
[----:B------:R-:W-:Y:S02]  /*89c0*/  LOP3.LUT R15, R15, 0x40, RZ, 0xc0, !PT ;  /* 0x000000400f0f7812 */ /* 0x000fe400078ec0ff */
[--C-:B------:R-:W-:Y:S01]  /*89d0*/  IADD3 R251, PT, PT, -R0, 0x200, R14.reuse ;  /* 0x0000020000fb7810 */ /* 0x100fe20007ffe10e */
[----:B------:R-:W-:Y:S01]  /*89e0*/  FMUL R0, R248, R210 ;  /* 0x000000d2f8007220 */ /* 0x000fe20000400000 */
[----:B------:R-:W-:Y:S01]  /*89f0*/  F2FP.BF16.F32.PACK_AB R19, R4, R3 ;  /* 0x000000030413723e */ /* 0x000fe200000010ff */
[----:B------:R-:W-:Y:S01]  /*8a00*/  FMUL R3, R248, R211 ;  /* 0x000000d3f8037220 */ /* 0x000fe20000400000 */
[----:B------:R-:W-:Y:S02]  /*8a10*/  IADD3 R2, PT, PT, -R15, 0x200, R14 ;  /* 0x000002000f027810 */ /* 0x000fe40007ffe10e */
[C---:B----4-:R-:W-:Y:S02]  /*8a20*/  SHF.L.U32 R7, R228.reuse, 0x10, RZ ;  /* 0x00000010e4077819 */ /* 0x050fe400000006ff */
[----:B------:R-:W-:Y:S02]  /*8a30*/  LOP3.LUT R9, R228, 0xffff0000, RZ, 0xc0, !PT ;  /* 0xffff0000e4097812 */ /* 0x000fe400078ec0ff */
[----:B------:R-:W1:Y:S01]  /*8a40*/  LDTM.x32 R216, tmem[UR5+0xc0] ;  /* 0x0000c00500d879ee */ /* 0x000e6200082c0000 */
[----:B------:R-:W-:Y:S01]  /*8a50*/  NOP ;  /* 0x0000000000007918 */ /* 0x000fe20000000000 */
[----:B-1----:R-:W-:Y:S01]  /*8a60*/  SYNCS.ARRIVE.TRANS64.RED.A1T0 RZ, [UR7], RZ ;  /* 0x000000ffffff79a7 */ /* 0x002fe20008100407 */
[----:B------:R1:W-:Y:S01]  /*8a70*/  STS.128 [R14+0x200], R188 ;  /* 0x000200bc0e007388 */ /* 0x0003e20000000c00 */
[C---:B---3--:R-:W-:Y:S01]  /*8a80*/  SHF.L.U32 R12, R252.reuse, 0x10, RZ ;  /* 0x00000010fc0c7819 */ /* 0x048fe200000006ff */
[C---:B------:R-:W-:Y:S01]  /*8a90*/  FFMA R5, R249.reuse, R7, R5 ;  /* 0x00000007f9057223 */ /* 0x040fe20000000005 */
[----:B------:R-:W-:Y:S01]  /*8aa0*/  LOP3.LUT R13, R252, 0xffff0000, RZ, 0xc0, !PT ;  /* 0xffff0000fc0d7812 */ /* 0x000fe200078ec0ff */
[----:B------:R3:W-:Y:S01]  /*8ab0*/  STS.128 [R251+0x10], R192 ;  /* 0x000010c0fb007388 */ /* 0x0007e20000000c00 */
[----:B------:R-:W-:Y:S01]  /*8ac0*/  FFMA R6, R249, R9, R6 ;  /* 0x00000009f9067223 */ /* 0x000fe20000000006 */
[----:B------:R-:W-:Y:S01]  /*8ad0*/  FMUL R9, R248, R215 ;  /* 0x000000d7f8097220 */ /* 0x000fe20000400000 */
[----:B------:R-:W-:Y:S01]  /*8ae0*/  UIADD3 UR7, UPT, UPT, UR45, 0x1, URZ ;  /* 0x000000012d077890 */ /* 0x000fe2000fffe0ff */
[----:B------:R4:W-:Y:S01]  /*8af0*/  STS.128 [R2+0x20], R16 ;  /* 0x0000201002007388 */ /* 0x0009e20000000c00 */
[C---:B--2---:R-:W-:Y:S02]  /*8b00*/  SHF.L.U32 R10, R54.reuse, 0x10, RZ ;  /* 0x00000010360a7819 */ /* 0x044fe400000006ff */
[----:B------:R-:W-:Y:S01]  /*8b10*/  LOP3.LUT R11, R54, 0xffff0000, RZ, 0xc0, !PT ;  /* 0xffff0000360b7812 */ /* 0x000fe200078ec0ff */
[----:B-1----:R-:W2:Y:S04]  /*8b20*/  LDL.LU R189, [R1+0x178] ;  /* 0x0001780001bd7983 */ /* 0x002ea80000300800 */
[----:B------:R-:W2:Y:S04]  /*8b30*/  LDL.LU R191, [R1+0x17c] ;  /* 0x00017c0001bf7983 */ /* 0x000ea80000300800 */
[----:B---3--:R-:W3:Y:S01]  /*8b40*/  LDL.LU R193, [R1+0x160] ;  /* 0x0001600001c17983 */ /* 0x008ee20000300800 */
[----:B----4-:R-:W-:Y:S01]  /*8b50*/  F2FP.BF16.F32.PACK_AB R16, R6, R5 ;  /* 0x000000050610723e */ /* 0x010fe200000010ff */
[C---:B------:R-:W-:Y:S01]  /*8b60*/  FMUL R5, R248.reuse, R155 ;  /* 0x0000009bf8057220 */ /* 0x040fe20000400000 */
[C---:B------:R-:W-:Y:S01]  /*8b70*/  FMUL R155, R248.reuse, R176 ;  /* 0x000000b0f89b7220 */ /* 0x040fe20000400000 */
[----:B------:R-:W4:Y:S01]  /*8b80*/  LDL.LU R2, [R1+0x164] ;  /* 0x0001640001027983 */ /* 0x000f220000300800 */
[C---:B------:R-:W-:Y:S01]  /*8b90*/  FMUL R6, R248.reuse, R156 ;  /* 0x0000009cf8067220 */ /* 0x040fe20000400000 */
[C---:B------:R-:W-:Y:S01]  /*8ba0*/  FMUL R156, R248.reuse, R177 ;  /* 0x000000b1f89c7220 */ /* 0x040fe20000400000 */
[C---:B------:R-:W-:Y:S02]  /*8bb0*/  SHF.L.U32 R4, R55.reuse, 0x10, RZ ;  /* 0x0000001037047819 */ /* 0x040fe400000006ff */
[----:B------:R-:W-:Y:S02]  /*8bc0*/  LOP3.LUT R7, R55, 0xffff0000, RZ, 0xc0, !PT ;  /* 0xffff000037077812 */ /* 0x000fe400078ec0ff */
[----:B------:R-:W4:Y:S01]  /*8bd0*/  LDL.LU R55, [R1+0x168] ;  /* 0x0001680001377983 */ /* 0x000f220000300800 */
[C---:B------:R-:W-:Y:S01]  /*8be0*/  FFMA R0, R249.reuse, R4, R0 ;  /* 0x00000004f9007223 */ /* 0x040fe20000000000 */
[C---:B------:R-:W-:Y:S01]  /*8bf0*/  FMUL R4, R248.reuse, R212 ;  /* 0x000000d4f8047220 */ /* 0x040fe20000400000 */
[C---:B------:R-:W-:Y:S01]  /*8c00*/  FFMA R3, R249.reuse, R7, R3 ;  /* 0x00000007f9037223 */ /* 0x040fe20000000003 */
[----:B------:R-:W4:Y:S01]  /*8c10*/  LDL.LU R54, [R1+0x16c] ;  /* 0x00016c0001367983 */ /* 0x000f220000300800 */
[C---:B------:R-:W-:Y:S01]  /*8c20*/  FMUL R7, R248.reuse, R213 ;  /* 0x000000d5f8077220 */ /* 0x040fe20000400000 */
[----:B------:R-:W-:Y:S01]  /*8c30*/  FFMA R4, R249, R10, R4 ;  /* 0x0000000af9047223 */ /* 0x000fe20000000004 */
[C---:B------:R-:W-:Y:S01]  /*8c40*/  FMUL R10, R248.reuse, R160 ;  /* 0x000000a0f80a7220 */ /* 0x040fe20000400000 */
[----:B------:R-:W4:Y:S01]  /*8c50*/  LDL.LU R23, [R1+0x150] ;  /* 0x0001500001177983 */ /* 0x000f220000300800 */
[----:B------:R-:W-:Y:S01]  /*8c60*/  F2FP.BF16.F32.PACK_AB R17, R3, R0 ;  /* 0x000000000311723e */ /* 0x000fe200000010ff */
[C---:B------:R-:W-:Y:S01]  /*8c70*/  FFMA R7, R249.reuse, R11, R7 ;  /* 0x0000000bf9077223 */ /* 0x040fe20000000007 */
[C---:B------:R-:W-:Y:S01]  /*8c80*/  FFMA R8, R249.reuse, R12, R8 ;  /* 0x0000000cf9087223 */ /* 0x040fe20000000008 */
[----:B------:R-:W4:Y:S01]  /*8c90*/  LDL.LU R22, [R1+0x154] ;  /* 0x0001540001167983 */ /* 0x000f220000300800 */
[----:B------:R-:W-:Y:S01]  /*8ca0*/  FFMA R9, R249, R13, R9 ;  /* 0x0000000df9097223 */ /* 0x000fe20000000009 */
[C---:B------:R-:W-:Y:S01]  /*8cb0*/  FMUL R13, R248.reuse, R163 ;  /* 0x000000a3f80d7220 */ /* 0x040fe20000400000 */
[----:B------:R-:W-:Y:S01]  /*8cc0*/  F2FP.BF16.F32.PACK_AB R18, R7, R4 ;  /* 0x000000040712723e */ /* 0x000fe200000010ff */
[----:B------:R-:W4:Y:S01]  /*8cd0*/  LDL.LU R21, [R1+0x158] ;  /* 0x0001580001157983 */ /* 0x000f220000300800 */
[C---:B------:R-:W-:Y:S01]  /*8ce0*/  FMUL R160, R248.reuse, R181 ;  /* 0x000000b5f8a07220 */ /* 0x040fe20000400000 */
[----:B------:R-:W-:Y:S01]  /*8cf0*/  F2FP.BF16.F32.PACK_AB R19, R9, R8 ;  /* 0x000000080913723e */ /* 0x000fe200000010ff */
[C---:B------:R-:W-:Y:S01]  /*8d00*/  FMUL R0, R248.reuse, R152 ;  /* 0x00000098f8007220 */ /* 0x040fe20000400000 */
[----:B------:R-:W4:Y:S01]  /*8d10*/  LDL.LU R20, [R1+0x15c] ;  /* 0x00015c0001147983 */ /* 0x000f220000300800 */
[C---:B------:R-:W-:Y:S01]  /*8d20*/  FMUL R152, R248.reuse, R173 ;  /* 0x000000adf8987220 */ /* 0x040fe20000400000 */
[C---:B------:R-:W-:Y:S01]  /*8d30*/  FMUL R3, R248.reuse, R153 ;  /* 0x00000099f8037220 */ /* 0x040fe20000400000 */
        /* <DEDUP_REMOVED lines=15> */
[C---:B------:R-:W-:Y:S02]  /*8e30*/  SHF.L.U32 R184, R185.reuse, 0x10, RZ ;  /* 0x00000010b9b87819 */ /* 0x040fe400000006ff */
[----:B------:R-:W-:Y:S02]  /*8e40*/  LOP3.LUT R185, R185, 0xffff0000, RZ, 0xc0, !PT ;  /* 0xffff0000b9b97812 */ /* 0x000fe400078ec0ff */
[----:B------:R-:W-:Y:S01]  /*8e50*/  SHF.L.U32 R186, R187, 0x10, RZ ;  /* 0x00000010bbba7819 */ /* 0x000fe200000006ff */
[----:B------:R-:W-:Y:S01]  /*8e60*/  FFMA R0, R249, R184, R0 ;  /* 0x000000b8f9007223 */ /* 0x000fe20000000000 */
[----:B------:R-:W-:Y:S01]  /*8e70*/  LOP3.LUT R187, R187, 0xffff0000, RZ, 0xc0, !PT ;  /* 0xffff0000bbbb7812 */ /* 0x000fe200078ec0ff */
[C---:B------:R-:W-:Y:S02]  /*8e80*/  FFMA R3, R249.reuse, R185, R3 ;  /* 0x000000b9f9037223 */ /* 0x040fe40000000003 */
[C---:B------:R-:W-:Y:S02]  /*8e90*/  FFMA R4, R249.reuse, R186, R4 ;  /* 0x000000baf9047223 */ /* 0x040fe40000000004 */
[----:B------:R-:W-:Y:S01]  /*8ea0*/  FFMA R5, R249, R187, R5 ;  /* 0x000000bbf9057223 */ /* 0x000fe20000000005 */
[C---:B--2---:R-:W-:Y:S02]  /*8eb0*/  SHF.L.U32 R188, R189.reuse, 0x10, RZ ;  /* 0x00000010bdbc7819 */ /* 0x044fe400000006ff */
[----:B------:R-:W-:Y:S02]  /*8ec0*/  LOP3.LUT R189, R189, 0xffff0000, RZ, 0xc0, !PT ;  /* 0xffff0000bdbd7812 */ /* 0x000fe400078ec0ff */
[----:B------:R-:W-:Y:S01]  /*8ed0*/  SHF.L.U32 R190, R191, 0x10, RZ ;  /* 0x00000010bfbe7819 */ /* 0x000fe200000006ff */
[----:B------:R-:W-:Y:S01]  /*8ee0*/  FFMA R6, R249, R188, R6 ;  /* 0x000000bcf9067223 */ /* 0x000fe20000000006 */
[----:B------:R-:W-:Y:S01]  /*8ef0*/  LOP3.LUT R191, R191, 0xffff0000, RZ, 0xc0, !PT ;  /* 0xffff0000bfbf7812 */ /* 0x000fe200078ec0ff */
[----:B------:R-:W-:Y:S01]  /*8f00*/  FFMA R7, R249, R189, R7 ;  /* 0x000000bdf9077223 */ /* 0x000fe20000000007 */
[----:B---3--:R-:W-:Y:S01]  /*8f10*/  SHF.L.U32 R192, R193, 0x10, RZ ;  /* 0x00000010c1c07819 */ /* 0x008fe200000006ff */
[----:B------:R-:W-:Y:S01]  /*8f20*/  FFMA R8, R249, R190, R8 ;  /* 0x000000bef9087223 */ /* 0x000fe20000000008 */
[----:B------:R-:W-:Y:S01]  /*8f30*/  LOP3.LUT R193, R193, 0xffff0000, RZ, 0xc0, !PT ;  /* 0xffff0000c1c17812 */ /* 0x000fe200078ec0ff */
[C---:B------:R-:W-:Y:S01]  /*8f40*/  FFMA R9, R249.reuse, R191, R9 ;  /* 0x000000bff9097223 */ /* 0x040fe20000000009 */
[C---:B----4-:R-:W-:Y:S01]  /*8f50*/  LOP3.LUT R195, R2.reuse, 0xffff0000, RZ, 0xc0, !PT ;  /* 0xffff000002c37812 */ /* 0x050fe200078ec0ff */
[C---:B------:R-:W-:Y:S01]  /*8f60*/  FFMA R10, R249.reuse, R192, R10 ;  /* 0x000000c0f90a7223 */ /* 0x040fe2000000000a */
[----:B------:R-:W-:Y:S01]  /*8f70*/  SHF.L.U32 R194, R2, 0x10, RZ ;  /* 0x0000001002c27819 */ /* 0x000fe200000006ff */
[----:B------:R-:W-:Y:S01]  /*8f80*/  FFMA R11, R249, R193, R11 ;  /* 0x000000c1f90b7223 */ /* 0x000fe2000000000b */
[----:B------:R-:W-:Y:S01]  /*8f90*/  IADD3 R2, PT, PT, -R15, R251, RZ ;  /* 0x000000fb0f027210 */ /* 0x000fe20007ffe1ff */
[----:B------:R-:W-:Y:S02]  /*8fa0*/  FMUL R15, R248, R164 ;  /* 0x000000a4f80f7220 */ /* 0x000fe40000400000 */
[C---:B------:R-:W-:Y:S01]  /*8fb0*/  FFMA R12, R249.reuse, R194, R12 ;  /* 0x000000c2f90c7223 */ /* 0x040fe2000000000c */
[----:B------:R-:W-:Y:S01]  /*8fc0*/  FFMA R13, R249, R195, R13 ;  /* 0x000000c3f90d7223 */ /* 0x000fe2000000000d */
[----:B------:R1:W-:Y:S01]  /*8fd0*/  STS.128 [R2+0x30], R16 ;  /* 0x0000301002007388 */ /* 0x0003e20000000c00 */
[C---:B------:R-:W-:Y:S02]  /*8fe0*/  SHF.L.U32 R196, R55.reuse, 0x10, RZ ;  /* 0x0000001037c47819 */ /* 0x040fe400000006ff */
[----:B------:R-:W-:Y:S02]  /*8ff0*/  LOP3.LUT R197, R55, 0xffff0000, RZ, 0xc0, !PT ;  /* 0xffff000037c57812 */ /* 0x000fe400078ec0ff */
[----:B------:R-:W2:Y:S01]  /*9000*/  LDL.LU R55, [R1+0x138] ;  /* 0x0001380001377983 */ /* 0x000ea20000300800 */
[C---:B------:R-:W-:Y:S01]  /*9010*/  SHF.L.U32 R198, R54.reuse, 0x10, RZ ;  /* 0x0000001036c67819 */ /* 0x040fe200000006ff */
[----:B------:R-:W-:Y:S01]  /*9020*/  FFMA R15, R249, R196, R15 ;  /* 0x000000c4f90f7223 */ /* 0x000fe2000000000f */
[----:B------:R-:W-:Y:S02]  /*9030*/  LOP3.LUT R199, R54, 0xffff0000, RZ, 0xc0, !PT ;  /* 0xffff000036c77812 */ /* 0x000fe400078ec0ff */
[----:B------:R-:W3:Y:S01]  /*9040*/  LDL.LU R54, [R1+0x13c] ;  /* 0x00013c0001367983 */ /* 0x000ee20000300800 */
[C---:B------:R-:W-:Y:S02]  /*9050*/  SHF.L.U32 R200, R23.reuse, 0x10, RZ ;  /* 0x0000001017c87819 */ /* 0x040fe400000006ff */
[----:B------:R-:W-:Y:S01]  /*9060*/  LOP3.LUT R201, R23, 0xffff0000, RZ, 0xc0, !PT ;  /* 0xffff000017c97812 */ /* 0x000fe200078ec0ff */
[----:B------:R-:W4:Y:S01]  /*9070*/  LDL.LU R252, [R1+0x114] ;  /* 0x0001140001fc7983 */ /* 0x000f220000300800 */
[----:B------:R-:W-:Y:S01]  /*9080*/  FMUL R23, R248, R172 ;  /* 0x000000acf8177220 */ /* 0x000fe20000400000 */
[----:B------:R-:W-:Y:S02]  /*9090*/  SHF.L.U32 R202, R22, 0x10, RZ ;  /* 0x0000001016ca7819 */ /* 0x000fe400000006ff */
[----:B------:R-:W4:Y:S01]  /*90a0*/  LDL.LU R251, [R1+0x118] ;  /* 0x0001180001fb7983 */ /* 0x000f220000300800 */
[C---:B------:R-:W-:Y:S02]  /*90b0*/  SHF.L.U32 R204, R21.reuse, 0x10, RZ ;  /* 0x0000001015cc7819 */ /* 0x040fe400000006ff */
[----:B------:R-:W-:Y:S01]  /*90c0*/  LOP3.LUT R205, R21, 0xffff0000, RZ, 0xc0, !PT ;  /* 0xffff000015cd7812 */ /* 0x000fe200078ec0ff */
[----:B------:R-:W4:Y:S01]  /*90d0*/  LDL.LU R250, [R1+0x11c] ;  /* 0x00011c0001fa7983 */ /* 0x000f220000300800 */
[----:B------:R-:W-:Y:S01]  /*90e0*/  SHF.L.U32 R206, R20, 0x10, RZ ;  /* 0x0000001014ce7819 */ /* 0x000fe200000006ff */
[C---:B------:R-:W-:Y:S01]  /*90f0*/  FMUL R21, R248.reuse, R170 ;  /* 0x000000aaf8157220 */ /* 0x040fe20000400000 */
[C---:B------:R-:W-:Y:S01]  /*9100*/  SHF.L.U32 R163, R209.reuse, 0x10, RZ ;  /* 0x00000010d1a37819 */ /* 0x040fe200000006ff */
[----:B------:R-:W4:Y:S01]  /*9110*/  LDL.LU R215, [R1+0xf0] ;  /* 0x0000f00001d77983 */ /* 0x000f220000300800 */
[----:B------:R-:W-:Y:S01]  /*9120*/  LOP3.LUT R164, R209, 0xffff0000, RZ, 0xc0, !PT ;  /* 0xffff0000d1a47812 */ /* 0x000fe200078ec0ff */
[----:B-1----:R-:W-:Y:S01]  /*9130*/  FMUL R16, R248, R165 ;  /* 0x000000a5f8107220 */ /* 0x002fe20000400000 */
[----:B------:R-:W-:Y:S01]  /*9140*/  SHF.L.U32 R165, R208, 0x10, RZ ;  /* 0x00000010d0a57819 */ /* 0x000fe200000006ff */
[----:B------:R-:W4:Y:S01]  /*9150*/  LDL.LU R214, [R1+0xf4] ;  /* 0x0000f40001d67983 */ /* 0x000f220000300800 */
[----:B------:R-:W-:Y:S01]  /*9160*/  FMUL R17, R248, R166 ;  /* 0x000000a6f8117220 */ /* 0x000fe20000400000 */
[----:B------:R-:W-:Y:S01]  /*9170*/  LOP3.LUT R166, R208, 0xffff0000, RZ, 0xc0, !PT ;  /* 0xffff0000d0a67812 */ /* 0x000fe200078ec0ff */
[C---:B------:R-:W-:Y:S01]  /*9180*/  FFMA R16, R249.reuse, R197, R16 ;  /* 0x000000c5f9107223 */ /* 0x040fe20000000010 */
[----:B------:R-:W4:Y:S01]  /*9190*/  LDL.LU R213, [R1+0xf8] ;  /* 0x0000f80001d57983 */ /* 0x000f220000300800 */
[C---:B------:R-:W-:Y:S01]  /*91a0*/  FMUL R18, R248.reuse, R167 ;  /* 0x000000a7f8127220 */ /* 0x040fe20000400000 */
[C---:B------:R-:W-:Y:S01]  /*91b0*/  FFMA R17, R249.reuse, R198, R17 ;  /* 0x000000c6f9117223 */ /* 0x040fe20000000011 */
[----:B------:R-:W-:Y:S01]  /*91c0*/  FMUL R19, R248, R168 ;  /* 0x000000a8f8137220 */ /* 0x000fe20000400000 */
[----:B------:R-:W4:Y:S01]  /*91d0*/  LDL.LU R212, [R1+0xfc] ;  /* 0x0000fc0001d47983 */ /* 0x000f220000300800 */
[C---:B------:R-:W-:Y:S01]  /*91e0*/  FFMA R18, R249.reuse, R199, R18 ;  /* 0x000000c7f9127223 */ /* 0x040fe20000000012 */
[----:B------:R-:W-:Y:S01]  /*91f0*/  LOP3.LUT R207, R20, 0xffff0000, RZ, 0xc0, !PT ;  /* 0xffff000014cf7812 */ /* 0x000fe200078ec0ff */
[C---:B------:R-:W-:Y:S01]  /*9200*/  FFMA R19, R249.reuse, R200, R19 ;  /* 0x000000c8f9137223 */ /* 0x040fe20000000013 */
[----:B------:R-:W4:Y:S01]  /*9210*/  LDL.LU R172, [R1+0x110] ;  /* 0x0001100001ac7983 */ /* 0x000f220000300800 */
[----:B------:R-:W-:Y:S01]  /*9220*/  FMUL R20, R248, R169 ;  /* 0x000000a9f8147220 */ /* 0x000fe20000400000 */
[----:B------:R-:W-:Y:S01]  /*9230*/  LOP3.LUT R203, R22, 0xffff0000, RZ, 0xc0, !PT ;  /* 0xffff000016cb7812 */ /* 0x000fe200078ec0ff */
[----:B------:R-:W-:Y:S01]  /*9240*/  FMUL R22, R248, R171 ;  /* 0x000000abf8167220 */ /* 0x000fe20000400000 */
[----:B------:R-:W4:Y:S01]  /*9250*/  LDL.LU R211, [R1+0xd0] ;  /* 0x0000d00001d37983 */ /* 0x000f220000300800 */
[C---:B------:R-:W-:Y:S01]  /*9260*/  FFMA R20, R249.reuse, R201, R20 ;  /* 0x000000c9f9147223 */ /* 0x040fe20000000014 */
[C---:B------:R-:W-:Y:S01]  /*9270*/  FFMA R21, R249.reuse, R202, R21 ;  /* 0x000000caf9157223 */ /* 0x040fe20000000015 */
[C---:B------:R-:W-:Y:S01]  /*9280*/  FFMA R22, R249.reuse, R203, R22 ;  /* 0x000000cbf9167223 */ /* 0x040fe20000000016 */
        /* <DEDUP_REMOVED lines=10> */
[----:B------:R-:W-:Y:S02]  /*9330*/  FFMA R158, R249, R166, R158 ;  /* 0x000000a6f99e7223 */ /* 0x000fe4000000009e */
[----:B------:R-:W4:Y:S01]  /*9340*/  LDL.LU R197, [R1+0xa0] ;  /* 0x0000a00001c57983 */ /* 0x000f220000300800 */
[----:B------:R-:W-:Y:S02]  /*9350*/  F2FP.BF16.F32.PACK_AB R156, R156, R155 ;  /* 0x0000009b9c9c723e */ /* 0x000fe400000010ff */
[----:B------:R-:W-:Y:S01]  /*9360*/  F2FP.BF16.F32.PACK_AB R157, R158, R157 ;  /* 0x0000009d9e9d723e */ /* 0x000fe200000010ff */
[----:B------:R-:W4:Y:S04]  /*9370*/  LDL.LU R195, [R1+0xa4] ;  /* 0x0000a40001c37983 */ /* 0x000f280000300800 */
[----:B------:R-:W4:Y:S01]  /*9380*/  LDL.LU R196, [R1+0xa8] ;  /* 0x0000a80001c47983 */ /* 0x000f220000300800 */
[C---:B--2---:R-:W-:Y:S02]  /*9390*/  SHF.L.U32 R167, R55.reuse, 0x10, RZ ;  /* 0x0000001037a77819 */ /* 0x044fe400000006ff */
[----:B------:R-:W-:Y:S02]  /*93a0*/  LOP3.LUT R168, R55, 0xffff0000, RZ, 0xc0, !PT ;  /* 0xffff000037a87812 */ /* 0x000fe400078ec0ff */
[----:B------:R-:W-:Y:S01]  /*93b0*/  F2FP.BF16.F32.PACK_AB R55, R5, R4 ;  /* 0x000000040537723e */ /* 0x000fe200000010ff */
[C---:B------:R-:W-:Y:S01]  /*93c0*/  FFMA R159, R249.reuse, R167, R159 ;  /* 0x000000a7f99f7223 */ /* 0x040fe2000000009f */
[C---:B---3--:R-:W-:Y:S01]  /*93d0*/  SHF.L.U32 R169, R54.reuse, 0x10, RZ ;  /* 0x0000001036a97819 */ /* 0x048fe200000006ff */
[----:B------:R-:W-:Y:S01]  /*93e0*/  FFMA R160, R249, R168, R160 ;  /* 0x000000a8f9a07223 */ /* 0x000fe200000000a0 */
[----:B------:R-:W-:Y:S01]  /*93f0*/  LOP3.LUT R170, R54, 0xffff0000, RZ, 0xc0, !PT ;  /* 0xffff000036aa7812 */ /* 0x000fe200078ec0ff */
        /* <DEDUP_REMOVED lines=12> */
[C---:B----4-:R-:W-:Y:S01]  /*94c0*/  SHF.L.U32 R179, R215.reuse, 0x10, RZ ;  /* 0x00000010d7b37819 */ /* 0x050fe200000006ff */
[C---:B------:R-:W-:Y:S01]  /*94d0*/  FMUL R136, R248.reuse, R140 ;  /* 0x0000008cf8887220 */ /* 0x040fe20000400000 */
[----:B------:R-:W-:Y:S01]  /*94e0*/  LOP3.LUT R180, R215, 0xffff0000, RZ, 0xc0, !PT ;  /* 0xffff0000d7b47812 */ /* 0x000fe200078ec0ff */
[----:B------:R-:W-:Y:S01]  /*94f0*/  FMUL R137, R248, R141 ;  /* 0x0000008df8897220 */ /* 0x000fe20000400000 */
[----:B------:R-:W-:Y:S01]  /*9500*/  SHF.L.U32 R181, R214, 0x10, RZ ;  /* 0x00000010d6b57819 */ /* 0x000fe200000006ff */
[----:B------:R-:W-:Y:S01]  /*9510*/  FMUL R140, R248, R144 ;  /* 0x00000090f88c7220 */ /* 0x000fe20000400000 */
[----:B------:R-:W-:Y:S01]  /*9520*/  LOP3.LUT R182, R214, 0xffff0000, RZ, 0xc0, !PT ;  /* 0xffff0000d6b67812 */ /* 0x000fe200078ec0ff */
[----:B------:R-:W-:Y:S01]  /*9530*/  FFMA R161, R249, R169, R161 ;  /* 0x000000a9f9a17223 */ /* 0x000fe200000000a1 */
[----:B------:R-:W2:Y:S01]  /*9540*/  LDL.LU R214, [R1+0xac] ;  /* 0x0000ac0001d67983 */ /* 0x000ea20000300800 */
[----:B------:R-:W-:Y:S01]  /*9550*/  SHF.L.U32 R183, R213, 0x10, RZ ;  /* 0x00000010d5b77819 */ /* 0x000fe200000006ff */
[----:B------:R-:W-:Y:S01]  /*9560*/  FFMA R162, R249, R170, R162 ;  /* 0x000000aaf9a27223 */ /* 0x000fe200000000a2 */
[----:B------:R-:W-:Y:S01]  /*9570*/  LOP3.LUT R184, R213, 0xffff0000, RZ, 0xc0, !PT ;  /* 0xffff0000d5b87812 */ /* 0x000fe200078ec0ff */
[----:B------:R-:W3:Y:S01]  /*9580*/  LDL.LU R215, [R1+0x30] ;  /* 0x0000300001d77983 */ /* 0x000ee20000300800 */
[----:B------:R-:W-:Y:S01]  /*9590*/  SHF.L.U32 R185, R212, 0x10, RZ ;  /* 0x00000010d4b97819 */ /* 0x000fe200000006ff */
[----:B------:R-:W-:Y:S01]  /*95a0*/  FMUL R141, R248, R145 ;  /* 0x00000091f88d7220 */ /* 0x000fe20000400000 */
[----:B------:R-:W-:Y:S01]  /*95b0*/  LOP3.LUT R186, R212, 0xffff0000, RZ, 0xc0, !PT ;  /* 0xffff0000d4ba7812 */ /* 0x000fe200078ec0ff */
[----:B------:R-:W4:Y:S01]  /*95c0*/  LDL.LU R213, [R1+0x34] ;  /* 0x0000340001d57983 */ /* 0x000f220000300800 */
[C---:B------:R-:W-:Y:S01]  /*95d0*/  FMUL R144, R248.reuse, R148 ;  /* 0x00000094f8907220 */ /* 0x040fe20000400000 */
[----:B------:R-:W-:Y:S01]  /*95e0*/  FMUL R145, R248, R149 ;  /* 0x00000095f8917220 */ /* 0x000fe20000400000 */
[----:B------:R-:W-:Y:S01]  /*95f0*/  SHF.L.U32 R177, R250, 0x10, RZ ;  /* 0x00000010fab17819 */ /* 0x000fe200000006ff */
[C---:B------:R-:W-:Y:S01]  /*9600*/  FMUL R5, R248.reuse, R123 ;  /* 0x0000007bf8057220 */ /* 0x040fe20000400000 */
[C---:B------:R-:W-:Y:S01]  /*9610*/  SHF.L.U32 R187, R211.reuse, 0x10, RZ ;  /* 0x00000010d3bb7819 */ /* 0x040fe200000006ff */
[C---:B------:R-:W-:Y:S01]  /*9620*/  FMUL R122, R248.reuse, R126 ;  /* 0x0000007ef87a7220 */ /* 0x040fe20000400000 */
[----:B------:R-:W-:Y:S01]  /*9630*/  LOP3.LUT R188, R211, 0xffff0000, RZ, 0xc0, !PT ;  /* 0xffff0000d3bc7812 */ /* 0x000fe200078ec0ff */
[----:B------:R-:W-:Y:S01]  /*9640*/  FMUL R123, R248, R127 ;  /* 0x0000007ff87b7220 */ /* 0x000fe20000400000 */
[----:B------:R-:W4:Y:S01]  /*9650*/  LDL.LU R211, [R1+0x38] ;  /* 0x0000380001d37983 */ /* 0x000f220000300800 */
[----:B------:R-:W-:Y:S01]  /*9660*/  SHF.L.U32 R189, R210, 0x10, RZ ;  /* 0x00000010d2bd7819 */ /* 0x000fe200000006ff */
[C---:B------:R-:W-:Y:S01]  /*9670*/  FMUL R126, R248.reuse, R130 ;  /* 0x00000082f87e7220 */ /* 0x040fe20000400000 */
[C---:B------:R-:W-:Y:S01]  /*9680*/  SHF.L.U32 R191, R209.reuse, 0x10, RZ ;  /* 0x00000010d1bf7819 */ /* 0x040fe200000006ff */
[C---:B------:R-:W-:Y:S01]  /*9690*/  FMUL R127, R248.reuse, R131 ;  /* 0x00000083f87f7220 */ /* 0x040fe20000400000 */
[----:B------:R-:W-:Y:S01]  /*96a0*/  LOP3.LUT R192, R209, 0xffff0000, RZ, 0xc0, !PT ;  /* 0xffff0000d1c07812 */ /* 0x000fe200078ec0ff */
[----:B------:R-:W-:Y:S01]  /*96b0*/  FMUL R130, R248, R134 ;  /* 0x00000086f8827220 */ /* 0x000fe20000400000 */
[----:B------:R-:W-:Y:S01]  /*96c0*/  SHF.L.U32 R193, R208, 0x10, RZ ;  /* 0x00000010d0c17819 */ /* 0x000fe200000006ff */
[----:B------:R-:W-:Y:S01]  /*96d0*/  FMUL R131, R248, R135 ;  /* 0x00000087f8837220 */ /* 0x000fe20000400000 */
[----:B------:R-:W-:Y:S01]  /*96e0*/  LOP3.LUT R194, R208, 0xffff0000, RZ, 0xc0, !PT ;  /* 0xffff0000d0c27812 */ /* 0x000fe200078ec0ff */
[----:B------:R-:W-:Y:S01]  /*96f0*/  FMUL R134, R248, R138 ;  /* 0x0000008af8867220 */ /* 0x000fe20000400000 */
[----:B------:R-:W4:Y:S01]  /*9700*/  LDL.LU R208, [R1+0x3c] ;  /* 0x00003c0001d07983 */ /* 0x000f220000300800 */
[----:B------:R-:W-:Y:S01]  /*9710*/  LOP3.LUT R190, R210, 0xffff0000, RZ, 0xc0, !PT ;  /* 0xffff0000d2be7812 */ /* 0x000fe200078ec0ff */
[----:B------:R-:W-:Y:S01]  /*9720*/  FMUL R135, R248, R139 ;  /* 0x0000008bf8877220 */ /* 0x000fe20000400000 */
[----:B------:R-:W-:Y:S01]  /*9730*/  LOP3.LUT R178, R250, 0xffff0000, RZ, 0xc0, !PT ;  /* 0xffff0000fab27812 */ /* 0x000fe200078ec0ff */
[----:B------:R-:W4:Y:S01]  /*9740*/  LDL.LU R209, [R1+0x10] ;  /* 0x0000100001d17983 */ /* 0x000f220000300800 */
[----:B------:R-:W-:Y:S01]  /*9750*/  SHF.L.U32 R173, R252, 0x10, RZ ;  /* 0x00000010fcad7819 */ /* 0x000fe200000006ff */
[----:B------:R-:W-:Y:S01]  /*9760*/  FMUL R138, R248, R142 ;  /* 0x0000008ef88a7220 */ /* 0x000fe20000400000 */
[----:B------:R-:W-:Y:S01]  /*9770*/  LOP3.LUT R174, R252, 0xffff0000, RZ, 0xc0, !PT ;  /* 0xffff0000fcae7812 */ /* 0x000fe200078ec0ff */
[----:B------:R-:W4:Y:S01]  /*9780*/  LDL.LU R210, [R1+0x14] ;  /* 0x0000140001d27983 */ /* 0x000f220000300800 */
[----:B------:R-:W-:Y:S01]  /*9790*/  F2FP.BF16.F32.PACK_AB R158, R160, R159 ;  /* 0x0000009fa09e723e */ /* 0x000fe200000010ff */
[----:B------:R-:W-:Y:S01]  /*97a0*/  FMUL R139, R248, R143 ;  /* 0x0000008ff88b7220 */ /* 0x000fe20000400000 */
[----:B------:R-:W-:Y:S01]  /*97b0*/  F2FP.BF16.F32.PACK_AB R159, R162, R161 ;  /* 0x000000a1a29f723e */ /* 0x000fe200000010ff */
[----:B------:R-:W4:Y:S01]  /*97c0*/  LDL.LU R212, [R1+0x18] ;  /* 0x0000180001d47983 */ /* 0x000f220000300800 */
[C---:B------:R-:W-:Y:S01]  /*97d0*/  SHF.L.U32 R148, R197.reuse, 0x10, RZ ;  /* 0x00000010c5947819 */ /* 0x040fe200000006ff */
[C---:B------:R-:W-:Y:S01]  /*97e0*/  FMUL R142, R248.reuse, R146 ;  /* 0x00000092f88e7220 */ /* 0x040fe20000400000 */
[----:B------:R-:W-:Y:S01]  /*97f0*/  LOP3.LUT R149, R197, 0xffff0000, RZ, 0xc0, !PT ;  /* 0xffff0000c5957812 */ /* 0x000fe200078ec0ff */
[----:B------:R-:W-:Y:S01]  /*9800*/  FMUL R146, R248, R150 ;  /* 0x00000096f8927220 */ /* 0x000fe20000400000 */
[----:B------:R-:W-:Y:S01]  /*9810*/  SHF.L.U32 R171, R172, 0x10, RZ ;  /* 0x00000010acab7819 */ /* 0x000fe200000006ff */
[----:B------:R-:W-:Y:S01]  /*9820*/  FMUL R143, R248, R147 ;  /* 0x00000093f88f7220 */ /* 0x000fe20000400000 */
[----:B------:R-:W-:Y:S01]  /*9830*/  LOP3.LUT R172, R172, 0xffff0000, RZ, 0xc0, !PT ;  /* 0xffff0000acac7812 */ /* 0x000fe200078ec0ff */
[C---:B------:R-:W-:Y:S01]  /*9840*/  FMUL R147, R248.reuse, R151 ;  /* 0x00000097f8937220 */ /* 0x040fe20000400000 */
[----:B------:R-:W-:Y:S01]  /*9850*/  SHF.L.U32 R175, R251, 0x10, RZ ;  /* 0x00000010fbaf7819 */ /* 0x000fe200000006ff */
[----:B------:R-:W-:Y:S01]  /*9860*/  FFMA R0, R249, R171, R0 ;  /* 0x000000abf9007223 */ /* 0x000fe20000000000 */
[----:B------:R-:W-:Y:S01]  /*9870*/  LOP3.LUT R176, R251, 0xffff0000, RZ, 0xc0, !PT ;  /* 0xffff0000fbb07812 */ /* 0x000fe200078ec0ff */
[C---:B------:R-:W-:Y:S01]  /*9880*/  FFMA R3, R249.reuse, R172, R3 ;  /* 0x000000acf9037223 */ /* 0x040fe20000000003 */
        /* <DEDUP_REMOVED lines=23> */
[----:B------:R-:W-:Y:S01]  /*9a00*/  FFMA R141, R249, R149, R141 ;  /* 0x00000095f98d7223 */ /* 0x000fe2000000008d */
[C---:B------:R-:W-:Y:S01]  /*9a10*/  SHF.L.U32 R150, R195.reuse, 0x10, RZ ;  /* 0x00000010c3967819 */ /* 0x040fe200000006ff */
[C---:B------:R-:W-:Y:S01]  /*9a20*/  FMUL R171, R248.reuse, R244 ;  /* 0x000000f4f8ab7220 */ /* 0x040fe20000400000 */
[----:B------:R-:W-:Y:S01]  /*9a30*/  LOP3.LUT R151, R195, 0xffff0000, RZ, 0xc0, !PT ;  /* 0xffff0000c3977812 */ /* 0x000fe200078ec0ff */
[----:B------:R-:W-:Y:S01]  /*9a40*/  FMUL R172, R248, R245 ;  /* 0x000000f5f8ac7220 */ /* 0x000fe20000400000 */
[C---:B------:R-:W-:Y:S01]  /*9a50*/  SHF.L.U32 R195, R196.reuse, 0x10, RZ ;  /* 0x00000010c4c37819 */ /* 0x040fe200000006ff */
[C---:B------:R-:W-:Y:S01]  /*9a60*/  FFMA R142, R249.reuse, R150, R142 ;  /* 0x00000096f98e7223 */ /* 0x040fe2000000008e */
[----:B------:R-:W-:Y:S01]  /*9a70*/  LOP3.LUT R196, R196, 0xffff0000, RZ, 0xc0, !PT ;  /* 0xffff0000c4c47812 */ /* 0x000fe200078ec0ff */
[----:B------:R-:W-:Y:S01]  /*9a80*/  FFMA R143, R249, R151, R143 ;  /* 0x00000097f98f7223 */ /* 0x000fe2000000008f */
[----:B------:R-:W-:Y:S01]  /*9a90*/  F2FP.BF16.F32.PACK_AB R155, R123, R122 ;  /* 0x0000007a7b9b723e */ /* 0x000fe200000010ff */
[----:B------:R-:W-:Y:S01]  /*9aa0*/  FFMA R144, R249, R195, R144 ;  /* 0x000000c3f9907223 */ /* 0x000fe20000000090 */
[----:B------:R-:W-:Y:S01]  /*9ab0*/  F2FP.BF16.F32.PACK_AB R124, R125, R124 ;  /* 0x0000007c7d7c723e */ /* 0x000fe200000010ff */
[----:B------:R-:W-:Y:S01]  /*9ac0*/  FFMA R145, R249, R196, R145 ;  /* 0x000000c4f9917223 */ /* 0x000fe20000000091 */
[----:B------:R-:W-:Y:S01]  /*9ad0*/  F2FP.BF16.F32.PACK_AB R125, R127, R126 ;  /* 0x0000007e7f7d723e */ /* 0x000fe200000010ff */
[C---:B------:R-:W-:Y:S01]  /*9ae0*/  FMUL R173, R248.reuse, R246 ;  /* 0x000000f6f8ad7220 */ /* 0x040fe20000400000 */
[----:B------:R-:W-:Y:S01]  /*9af0*/  F2FP.BF16.F32.PACK_AB R126, R129, R128 ;  /* 0x00000080817e723e */ /* 0x000fe200000010ff */
[----:B------:R-:W-:Y:S01]  /*9b00*/  FMUL R174, R248, R247 ;  /* 0x000000f7f8ae7220 */ /* 0x000fe20000400000 */
[----:B------:R-:W-:Y:S02]  /*9b10*/  F2FP.BF16.F32.PACK_AB R127, R131, R130 ;  /* 0x00000082837f723e */ /* 0x000fe400000010ff */
[----:B------:R-:W-:Y:S02]  /*9b20*/  F2FP.BF16.F32.PACK_AB R132, R133, R132 ;  /* 0x000000848584723e */ /* 0x000fe400000010ff */
[----:B------:R-:W-:Y:S02]  /*9b30*/  F2FP.BF16.F32.PACK_AB R133, R135, R134 ;  /* 0x000000868785723e */ /* 0x000fe400000010ff */
[----:B------:R-:W-:Y:S02]  /*9b40*/  F2FP.BF16.F32.PACK_AB R134, R137, R136 ;  /* 0x000000888986723e */ /* 0x000fe400000010ff */
[----:B------:R-:W-:Y:S02]  /*9b50*/  F2FP.BF16.F32.PACK_AB R135, R139, R138 ;  /* 0x0000008a8b87723e */ /* 0x000fe400000010ff */
[----:B------:R-:W-:Y:S02]  /*9b60*/  F2FP.BF16.F32.PACK_AB R140, R141, R140 ;  /* 0x0000008c8d8c723e */ /* 0x000fe400000010ff */
[----:B------:R-:W-:Y:S02]  /*9b70*/  F2FP.BF16.F32.PACK_AB R141, R143, R142 ;  /* 0x0000008e8f8d723e */ /* 0x000fe400000010ff */
[----:B------:R-:W-:Y:S02]  /*9b80*/  F2FP.BF16.F32.PACK_AB R142, R145, R144 ;  /* 0x00000090918e723e */ /* 0x000fe400000010ff */
[C---:B--2---:R-:W-:Y:S02]  /*9b90*/  SHF.L.U32 R197, R214.reuse, 0x10, RZ ;  /* 0x00000010d6c57819 */ /* 0x044fe400000006ff */
[----:B------:R-:W-:Y:S02]  /*9ba0*/  LOP3.LUT R198, R214, 0xffff0000, RZ, 0xc0, !PT ;  /* 0xffff0000d6c67812 */ /* 0x000fe400078ec0ff */
[----:B------:R-:W2:Y:S01]  /*9bb0*/  LDL.LU R214, [R1+0x1c] ;  /* 0x00001c0001d67983 */ /* 0x000ea20000300800 */
[----:B------:R-:W-:Y:S01]  /*9bc0*/  FFMA R146, R249, R197, R146 ;  /* 0x000000c5f9927223 */ /* 0x000fe20000000092 */
[----:B---3--:R-:W-:Y:S01]  /*9bd0*/  SHF.L.U32 R199, R215, 0x10, RZ ;  /* 0x00000010d7c77819 */ /* 0x008fe200000006ff */
[----:B------:R-:W-:Y:S01]  /*9be0*/  FFMA R147, R249, R198, R147 ;  /* 0x000000c6f9937223 */ /* 0x000fe20000000093 */
[----:B------:R-:W3:Y:S01]  /*9bf0*/  LDL.LU R250, [R1] ;  /* 0x0000000001fa7983 */ /* 0x000ee20000300800 */
[----:B------:R-:W-:Y:S02]  /*9c00*/  LOP3.LUT R200, R215, 0xffff0000, RZ, 0xc0, !PT ;  /* 0xffff0000d7c87812 */ /* 0x000fe400078ec0ff */
[----:B------:R-:W-:Y:S01]  /*9c10*/  FFMA R88, R249, R199, R88 ;  /* 0x000000c7f9587223 */ /* 0x000fe20000000058 */
[----:B------:R-:W3:Y:S01]  /*9c20*/  LDL.LU R252, [R1+0x4] ;  /* 0x0000040001fc7983 */ /* 0x000ee20000300800 */
[----:B------:R-:W-:Y:S01]  /*9c30*/  F2FP.BF16.F32.PACK_AB R143, R147, R146 ;  /* 0x00000092938f723e */ /* 0x000fe200000010ff */
[----:B------:R-:W-:Y:S01]  /*9c40*/  FFMA R89, R249, R200, R89 ;  /* 0x000000c8f9597223 */ /* 0x000fe20000000059 */
[C---:B----4-:R-:W-:Y:S01]  /*9c50*/  SHF.L.U32 R201, R213.reuse, 0x10, RZ ;  /* 0x00000010d5c97819 */ /* 0x050fe200000006ff */
[----:B------:R-:W4:Y:S01]  /*9c60*/  LDL.LU R163, [R1+0xc] ;  /* 0x00000c0001a37983 */ /* 0x000f220000300800 */
[----:B------:R-:W-:Y:S02]  /*9c70*/  LOP3.LUT R202, R213, 0xffff0000, RZ, 0xc0, !PT ;  /* 0xffff0000d5ca7812 */ /* 0x000fe400078ec0ff */
[----:B------:R-:W-:Y:S01]  /*9c80*/  F2FP.BF16.F32.PACK_AB R88, R89, R88 ;  /* 0x000000585958723e */ /* 0x000fe200000010ff */
[----:B------:R-:W4:Y:S01]  /*9c90*/  LDL.LU R164, [R1+0x8] ;  /* 0x0000080001a47983 */ /* 0x000f220000300800 */
[----:B------:R-:W-:Y:S01]  /*9ca0*/  SHF.L.U32 R203, R211, 0x10, RZ ;  /* 0x00000010d3cb7819 */ /* 0x000fe200000006ff */
[----:B------:R-:W-:Y:S01]  /*9cb0*/  FFMA R90, R249, R201, R90 ;  /* 0x000000c9f95a7223 */ /* 0x000fe2000000005a */
[----:B------:R-:W-:Y:S01]  /*9cc0*/  LOP3.LUT R204, R211, 0xffff0000, RZ, 0xc0, !PT ;  /* 0xffff0000d3cc7812 */ /* 0x000fe200078ec0ff */
[C---:B------:R-:W-:Y:S02]  /*9cd0*/  FFMA R91, R249.reuse, R202, R91 ;  /* 0x000000caf95b7223 */ /* 0x040fe4000000005b */
[C---:B------:R-:W-:Y:S01]  /*9ce0*/  FFMA R92, R249.reuse, R203, R92 ;  /* 0x000000cbf95c7223 */ /* 0x040fe2000000005c */
[C---:B------:R-:W-:Y:S01]  /*9cf0*/  SHF.L.U32 R205, R208.reuse, 0x10, RZ ;  /* 0x00000010d0cd7819 */ /* 0x040fe200000006ff */
[----:B------:R-:W-:Y:S01]  /*9d00*/  FFMA R93, R249, R204, R93 ;  /* 0x000000ccf95d7223 */ /* 0x000fe2000000005d */
[----:B------:R-:W-:Y:S02]  /*9d10*/  LOP3.LUT R208, R208, 0xffff0000, RZ, 0xc0, !PT ;  /* 0xffff0000d0d07812 */ /* 0x000fe400078ec0ff */
[----:B------:R-:W-:Y:S01]  /*9d20*/  SHF.L.U32 R206, R209, 0x10, RZ ;  /* 0x00000010d1ce7819 */ /* 0x000fe200000006ff */
[----:B------:R-:W-:Y:S01]  /*9d30*/  FFMA R94, R249, R205, R94 ;  /* 0x000000cdf95e7223 */ /* 0x000fe2000000005e */
[----:B------:R-:W-:Y:S01]  /*9d40*/  LOP3.LUT R207, R209, 0xffff0000, RZ, 0xc0, !PT ;  /* 0xffff0000d1cf7812 */ /* 0x000fe200078ec0ff */
[C---:B------:R-:W-:Y:S01]  /*9d50*/  FFMA R95, R249.reuse, R208, R95 ;  /* 0x000000d0f95f7223 */ /* 0x040fe2000000005f */
[C---:B------:R-:W-:Y:S01]  /*9d60*/  SHF.L.U32 R209, R210.reuse, 0x10, RZ ;  /* 0x00000010d2d17819 */ /* 0x040fe200000006ff */
[C---:B------:R-:W-:Y:S01]  /*9d70*/  FFMA R96, R249.reuse, R206, R96 ;  /* 0x000000cef9607223 */ /* 0x040fe20000000060 */
[----:B------:R-:W-:Y:S01]  /*9d80*/  LOP3.LUT R210, R210, 0xffff0000, RZ, 0xc0, !PT ;  /* 0xffff0000d2d27812 */ /* 0x000fe200078ec0ff */
[C---:B------:R-:W-:Y:S01]  /*9d90*/  FFMA R97, R249.reuse, R207, R97 ;  /* 0x000000cff9617223 */ /* 0x040fe20000000061 */
        /* <DEDUP_REMOVED lines=8> */
[----:B------:R-:W-:Y:S02]  /*9e20*/  F2FP.BF16.F32.PACK_AB R91, R95, R94 ;  /* 0x0000005e5f5b723e */ /* 0x000fe400000010ff */
[----:B------:R-:W-:Y:S02]  /*9e30*/  F2FP.BF16.F32.PACK_AB R96, R97, R96 ;  /* 0x000000606160723e */ /* 0x000fe400000010ff */
[----:B------:R-:W-:Y:S02]  /*9e40*/  F2FP.BF16.F32.PACK_AB R97, R99, R98 ;  /* 0x000000626361723e */ /* 0x000fe400000010ff */
[----:B------:R-:W-:Y:S02]  /*9e50*/  F2FP.BF16.F32.PACK_AB R98, R101, R100 ;  /* 0x000000646562723e */ /* 0x000fe400000010ff */
[C---:B--2---:R-:W-:Y:S02]  /*9e60*/  SHF.L.U32 R213, R214.reuse, 0x10, RZ ;  /* 0x00000010d6d57819 */ /* 0x044fe400000006ff */
[----:B------:R-:W-:Y:S02]  /*9e70*/  LOP3.LUT R214, R214, 0xffff0000, RZ, 0xc0, !PT ;  /* 0xffff0000d6d67812 */ /* 0x000fe400078ec0ff */
[C---:B---3--:R-:W-:Y:S01]  /*9e80*/  SHF.L.U32 R215, R250.reuse, 0x10, RZ ;  /* 0x00000010fad77819 */ /* 0x048fe200000006ff */
[C---:B------:R-:W-:Y:S01]  /*9e90*/  FFMA R102, R249.reuse, R213, R102 ;  /* 0x000000d5f9667223 */ /* 0x040fe20000000066 */
[----:B------:R-:W-:Y:S01]  /*9ea0*/  LOP3.LUT R250, R250, 0xffff0000, RZ, 0xc0, !PT ;  /* 0xffff0000fafa7812 */ /* 0x000fe200078ec0ff */
[C---:B------:R-:W-:Y:S01]  /*9eb0*/  FFMA R103, R249.reuse, R214, R103 ;  /* 0x000000d6f9677223 */ /* 0x040fe20000000067 */
[C---:B------:R-:W-:Y:S01]  /*9ec0*/  SHF.L.U32 R251, R252.reuse, 0x10, RZ ;  /* 0x00000010fcfb7819 */ /* 0x040fe200000006ff */
[C---:B------:R-:W-:Y:S01]  /*9ed0*/  FFMA R104, R249.reuse, R215, R104 ;  /* 0x000000d7f9687223 */ /* 0x040fe20000000068 */
[----:B------:R-:W-:Y:S01]  /*9ee0*/  LOP3.LUT R252, R252, 0xffff0000, RZ, 0xc0, !PT ;  /* 0xffff0000fcfc7812 */ /* 0x000fe200078ec0ff */
[----:B------:R-:W-:Y:S01]  /*9ef0*/  FFMA R105, R249, R250, R105 ;  /* 0x000000faf9697223 */ /* 0x000fe20000000069 */
[----:B----4-:R-:W-:Y:S01]  /*9f00*/  SHF.L.U32 R165, R163, 0x10, RZ ;  /* 0x00000010a3a57819 */ /* 0x010fe200000006ff */
[----:B------:R-:W-:Y:S01]  /*9f10*/  FFMA R106, R249, R251, R106 ;  /* 0x000000fbf96a7223 */ /* 0x000fe2000000006a */
[----:B------:R-:W-:Y:S01]  /*9f20*/  LOP3.LUT R163, R163, 0xffff0000, RZ, 0xc0, !PT ;  /* 0xffff0000a3a37812 */ /* 0x000fe200078ec0ff */
[----:B------:R-:W-:Y:S01]  /*9f30*/  FFMA R107, R249, R252, R107 ;  /* 0x000000fcf96b7223 */ /* 0x000fe2000000006b */
[C---:B------:R-:W-:Y:S02]  /*9f40*/  SHF.L.U32 R166, R164.reuse, 0x10, RZ ;  /* 0x00000010a4a67819 */ /* 0x040fe400000006ff */
[----:B------:R-:W-:Y:S02]  /*9f50*/  LOP3.LUT R164, R164, 0xffff0000, RZ, 0xc0, !PT ;  /* 0xffff0000a4a47812 */ /* 0x000fe400078ec0ff */
[----:B------:R-:W-:Y:S01]  /*9f60*/  F2FP.BF16.F32.PACK_AB R99, R103, R102 ;  /* 0x000000666763723e */ /* 0x000fe200000010ff */
[----:B------:R-:W-:Y:S01]  /*9f70*/  STL [R1], R166 ;  /* 0x000000a601007387 */ /* 0x000fe20000100800 */
[----:B------:R-:W-:Y:S02]  /*9f80*/  F2FP.BF16.F32.PACK_AB R104, R105, R104 ;  /* 0x000000686968723e */ /* 0x000fe400000010ff */
[----:B------:R-:W-:Y:S01]  /*9f90*/  F2FP.BF16.F32.PACK_AB R105, R107, R106 ;  /* 0x0000006a6b69723e */ /* 0x000fe200000010ff */
[----:B------:R1:W-:Y:S04]  /*9fa0*/  STL [R1+0x4], R164 ;  /* 0x000004a401007387 */ /* 0x0003e80000100800 */
[----:B-1----:R-:W2:Y:S04]  /*9fb0*/  LDL.LU R164, [R1+0x20] ;  /* 0x0000200001a47983 */ /* 0x002ea80000300800 */
[----:B------:R-:W-:Y:S04]  /*9fc0*/  STL [R1+0x8], R165 ;  /* 0x000008a501007387 */ /* 0x000fe80000100800 */
[----:B------:R-:W3:Y:S04]  /*9fd0*/  LDL.LU R168, [R1+0x24] ;  /* 0x0000240001a87983 */ /* 0x000ee80000300800 */
[----:B------:R1:W-:Y:S04]  /*9fe0*/  STL [R1+0xc], R163 ;  /* 0x00000ca301007387 */ /* 0x0003e80000100800 */
[----:B-1----:R-:W4:Y:S04]  /*9ff0*/  LDL.LU R163, [R1+0x28] ;  /* 0x0000280001a37983 */ /* 0x002f280000300800 */
[----:B------:R-:W4:Y:S04]  /*a000*/  LDL.LU R167, [R1+0x2c] ;  /* 0x00002c0001a77983 */ /* 0x000f280000300800 */
[----:B------:R-:W4:Y:S04]  /*a010*/  LDL.LU R166, [R1+0x40] ;  /* 0x0000400001a67983 */ /* 0x000f280000300800 */
[----:B------:R-:W4:Y:S01]  /*a020*/  LDL.LU R165, [R1+0x44] ;  /* 0x0000440001a57983 */ /* 0x000f220000300800 */
[C---:B--2---:R-:W-:Y:S02]  /*a030*/  SHF.L.U32 R169, R164.reuse, 0x10, RZ ;  /* 0x00000010a4a97819 */ /* 0x044fe400000006ff */
[----:B------:R-:W-:Y:S03]  /*a040*/  LOP3.LUT R170, R164, 0xffff0000, RZ, 0xc0, !PT ;  /* 0xffff0000a4aa7812 */ /* 0x000fe600078ec0ff */
[----:B------:R3:W-:Y:S04]  /*a050*/  STL [R1+0x10], R169 ;  /* 0x000010a901007387 */ /* 0x0007e80000100800 */
[----:B------:R-:W2:Y:S04]  /*a060*/  LDL.LU R164, [R1+0x48] ;  /* 0x0000480001a47983 */ /* 0x000ea80000300800 */
[----:B------:R4:W-:Y:S01]  /*a070*/  STL [R1+0x14], R170 ;  /* 0x000014aa01007387 */ /* 0x0009e20000100800 */
[C---:B---3--:R-:W-:Y:S02]  /*a080*/  SHF.L.U32 R169, R168.reuse, 0x10, RZ ;  /* 0x00000010a8a97819 */ /* 0x048fe400000006ff */
[----:B------:R-:W-:Y:S03]  /*a090*/  LOP3.LUT R168, R168, 0xffff0000, RZ, 0xc0, !PT ;  /* 0xffff0000a8a87812 */ /* 0x000fe600078ec0ff */
[----:B------:R1:W-:Y:S01]  /*a0a0*/  STL [R1+0x18], R169 ;  /* 0x000018a901007387 */ /* 0x0003e20000100800 */
[----:B----4-:R-:W-:Y:S03]  /*a0b0*/  SHF.L.U32 R170, R163, 0x10, RZ ;  /* 0x00000010a3aa7819 */ /* 0x010fe600000006ff */
[----:B------:R3:W-:Y:S04]  /*a0c0*/  STL [R1+0x1c], R168 ;  /* 0x00001ca801007387 */ /* 0x0007e80000100800 */
[----:B------:R4:W-:Y:S01]  /*a0d0*/  STL [R1+0x20], R170 ;  /* 0x000020aa01007387 */ /* 0x0009e20000100800 */
[C---:B------:R-:W-:Y:S02]  /*a0e0*/  SHF.L.U32 R175, R166.reuse, 0x10, RZ ;  /* 0x00000010a6af7819 */ /* 0x040fe400000006ff */
[----:B------:R-:W-:Y:S02]  /*a0f0*/  LOP3.LUT R176, R166, 0xffff0000, RZ, 0xc0, !PT ;  /* 0xffff0000a6b07812 */ /* 0x000fe400078ec0ff */
[----:B------:R-:W-:Y:S02]  /*a100*/  LOP3.LUT R166, R165, 0xffff0000, RZ, 0xc0, !PT ;  /* 0xffff0000a5a67812 */ /* 0x000fe400078ec0ff */
[----:B-1----:R-:W-:Y:S02]  /*a110*/  LOP3.LUT R169, R163, 0xffff0000, RZ, 0xc0, !PT ;  /* 0xffff0000a3a97812 */ /* 0x002fe400078ec0ff */
[----:B------:R-:W2:Y:S01]  /*a120*/  LDL.LU R163, [R1+0x4c] ;  /* 0x00004c0001a37983 */ /* 0x000ea20000300800 */
[C---:B---3--:R-:W-:Y:S03]  /*a130*/  SHF.L.U32 R168, R167.reuse, 0x10, RZ ;  /* 0x00000010a7a87819 */ /* 0x048fe600000006ff */
[----:B------:R-:W-:Y:S01]  /*a140*/  STL [R1+0x24], R169 ;  /* 0x000024a901007387 */ /* 0x000fe20000100800 */
[----:B------:R-:W-:Y:S03]  /*a150*/  LOP3.LUT R167, R167, 0xffff0000, RZ, 0xc0, !PT ;  /* 0xffff0000a7a77812 */ /* 0x000fe600078ec0ff */
[----:B------:R-:W-:Y:S04]  /*a160*/  STL [R1+0x28], R168 ;  /* 0x000028a801007387 */ /* 0x000fe80000100800 */
[----:B------:R1:W-:Y:S04]  /*a170*/  STL [R1+0x2c], R167 ;  /* 0x00002ca701007387 */ /* 0x0003e80000100800 */
[----:B----4-:R-:W3:Y:S01]  /*a180*/  LDL.LU R170, [R1+0x50] ;  /* 0x0000500001aa7983 */ /* 0x010ee20000300800 */
[----:B-1----:R-:W-:Y:S05]  /*a190*/  SHF.L.U32 R167, R165, 0x10, RZ ;  /* 0x00000010a5a77819 */ /* 0x002fea00000006ff */
[----:B------:R1:W-:Y:S04]  /*a1a0*/  STL [R1+0x30], R167 ;  /* 0x000030a701007387 */ /* 0x0003e80000100800 */
[----:B------:R-:W-:Y:S04]  /*a1b0*/  STL [R1+0x34], R166 ;  /* 0x000034a601007387 */ /* 0x000fe80000100800 */
[----:B------:R-:W4:Y:S04]  /*a1c0*/  LDL.LU R169, [R1+0x54] ;  /* 0x0000540001a97983 */ /* 0x000f280000300800 */
[----:B------:R-:W4:Y:S01]  /*a1d0*/  LDL.LU R168, [R1+0x58] ;  /* 0x0000580001a87983 */ /* 0x000f220000300800 */
[C---:B--2---:R-:W-:Y:S05]  /*a1e0*/  SHF.L.U32 R165, R164.reuse, 0x10, RZ ;  /* 0x00000010a4a57819 */ /* 0x044fea00000006ff */
[----:B------:R2:W-:Y:S04]  /*a1f0*/  STL [R1+0x38], R165 ;  /* 0x000038a501007387 */ /* 0x0005e80000100800 */
[----:B-1----:R-:W4:Y:S01]  /*a200*/  LDL.LU R167, [R1+0x5c] ;  /* 0x00005c0001a77983 */ /* 0x002f220000300800 */
[----:B--2---:R-:W-:Y:S05]  /*a210*/  LOP3.LUT R165, R164, 0xffff0000, RZ, 0xc0, !PT ;  /* 0xffff0000a4a57812 */ /* 0x004fea00078ec0ff */
[----:B------:R1:W-:Y:S04]  /*a220*/  STL [R1+0x3c], R165 ;  /* 0x00003ca501007387 */ /* 0x0003e80000100800 */
[----:B------:R-:W2:Y:S01]  /*a230*/  LDL.LU R166, [R1+0x60] ;  /* 0x0000600001a67983 */ /* 0x000ea20000300800 */
[C---:B------:R-:W-:Y:S02]  /*a240*/  SHF.L.U32 R164, R163.reuse, 0x10, RZ ;  /* 0x00000010a3a47819 */ /* 0x040fe400000006ff */
[----:B------:R-:W-:Y:S03]  /*a250*/  LOP3.LUT R163, R163, 0xffff0000, RZ, 0xc0, !PT ;  /* 0xffff0000a3a37812 */ /* 0x000fe600078ec0ff */
[----:B------:R3:W-:Y:S04]  /*a260*/  STL [R1+0x40], R164 ;  /* 0x000040a401007387 */ /* 0x0007e80000100800 */
[----:B-1----:R-:W2:Y:S04]  /*a270*/  LDL.LU R165, [R1+0x64] ;  /* 0x0000640001a57983 */ /* 0x002ea80000300800 */
[----:B------:R1:W-:Y:S01]  /*a280*/  STL [R1+0x44], R163 ;  /* 0x000044a301007387 */ /* 0x0003e20000100800 */
[C---:B---3--:R-:W-:Y:S02]  /*a290*/  SHF.L.U32 R177, R170.reuse, 0x10, RZ ;  /* 0x00000010aab17819 */ /* 0x048fe400000006ff */
[----:B------:R-:W-:Y:S01]  /*a2a0*/  LOP3.LUT R178, R170, 0xffff0000, RZ, 0xc0, !PT ;  /* 0xffff0000aab27812 */ /* 0x000fe200078ec0ff */
[----:B------:R-:W3:Y:S04]  /*a2b0*/  LDL.LU R164, [R1+0x68] ;  /* 0x0000680001a47983 */ /* 0x000ee80000300800 */
[----:B-1----:R-:W3:Y:S01]  /*a2c0*/  LDL.LU R163, [R1+0x6c] ;  /* 0x00006c0001a37983 */ /* 0x002ee20000300800 */
[C---:B----4-:R-:W-:Y:S02]  /*a2d0*/  SHF.L.U32 R179, R169.reuse, 0x10, RZ ;  /* 0x00000010a9b37819 */ /* 0x050fe400000006ff */
[----:B------:R-:W-:Y:S02]  /*a2e0*/  LOP3.LUT R180, R169, 0xffff0000, RZ, 0xc0, !PT ;  /* 0xffff0000a9b47812 */ /* 0x000fe400078ec0ff */
[C---:B------:R-:W-:Y:S02]  /*a2f0*/  SHF.L.U32 R170, R168.reuse, 0x10, RZ ;  /* 0x00000010a8aa7819 */ /* 0x040fe400000006ff */
[----:B------:R-:W-:Y:S03]  /*a300*/  LOP3.LUT R169, R168, 0xffff0000, RZ, 0xc0, !PT ;  /* 0xffff0000a8a97812 */ /* 0x000fe600078ec0ff */
[----:B------:R-:W-:Y:S04]  /*a310*/  STL [R1+0x48], R170 ;  /* 0x000048aa01007387 */ /* 0x000fe80000100800 */
[----:B------:R1:W-:Y:S01]  /*a320*/  STL [R1+0x4c], R169 ;  /* 0x00004ca901007387 */ /* 0x0003e20000100800 */
[C---:B------:R-:W-:Y:S02]  /*a330*/  SHF.L.U32 R168, R167.reuse, 0x10, RZ ;  /* 0x00000010a7a87819 */ /* 0x040fe400000006ff */
[----:B------:R-:W-:Y:S03]  /*a340*/  LOP3.LUT R167, R167, 0xffff0000, RZ, 0xc0, !PT ;  /* 0xffff0000a7a77812 */ /* 0x000fe600078ec0ff */
[----:B------:R4:W-:Y:S04]  /*a350*/  STL [R1+0x50], R168 ;  /* 0x000050a801007387 */ /* 0x0009e80000100800 */
[----:B------:R-:W-:Y:S01]  /*a360*/  STL [R1+0x54], R167 ;  /* 0x000054a701007387 */ /* 0x000fe20000100800 */
[C---:B--2---:R-:W-:Y:S02]  /*a370*/  SHF.L.U32 R181, R166.reuse, 0x10, RZ ;  /* 0x00000010a6b57819 */ /* 0x044fe400000006ff */
[----:B------:R-:W-:Y:S02]  /*a380*/  LOP3.LUT R182, R166, 0xffff0000, RZ, 0xc0, !PT ;  /* 0xffff0000a6b67812 */ /* 0x000fe400078ec0ff */
[C---:B------:R-:W-:Y:S02]  /*a390*/  SHF.L.U32 R183, R165.reuse, 0x10, RZ ;  /* 0x00000010a5b77819 */ /* 0x040fe400000006ff */
[----:B------:R-:W-:Y:S02]  /*a3a0*/  LOP3.LUT R184, R165, 0xffff0000, RZ, 0xc0, !PT ;  /* 0xffff0000a5b87812 */ /* 0x000fe400078ec0ff */
[C---:B---3--:R-:W-:Y:S02]  /*a3b0*/  SHF.L.U32 R166, R164.reuse, 0x10, RZ ;  /* 0x00000010a4a67819 */ /* 0x048fe400000006ff */
[----:B------:R-:W-:Y:S03]  /*a3c0*/  LOP3.LUT R165, R164, 0xffff0000, RZ, 0xc0, !PT ;  /* 0xffff0000a4a57812 */ /* 0x000fe600078ec0ff */
[----:B------:R-:W-:Y:S01]  /*a3d0*/  STL [R1+0x58], R166 ;  /* 0x000058a601007387 */ /* 0x000fe20000100800 */
[C---:B------:R-:W-:Y:S03]  /*a3e0*/  SHF.L.U32 R164, R163.reuse, 0x10, RZ ;  /* 0x00000010a3a47819 */ /* 0x040fe600000006ff */
[----:B------:R-:W-:Y:S01]  /*a3f0*/  STL [R1+0x5c], R165 ;  /* 0x00005ca501007387 */ /* 0x000fe20000100800 */
[----:B------:R-:W-:Y:S03]  /*a400*/  LOP3.LUT R163, R163, 0xffff0000, RZ, 0xc0, !PT ;  /* 0xffff0000a3a37812 */ /* 0x000fe600078ec0ff */
[----:B-1----:R-:W2:Y:S04]  /*a410*/  LDL.LU R169, [R1+0x70] ;  /* 0x0000700001a97983 */ /* 0x002ea80000300800 */
[----:B------:R-:W-:Y:S04]  /*a420*/  STL [R1+0x60], R164 ;  /* 0x000060a401007387 */ /* 0x000fe80000100800 */
[----:B----4-:R-:W3:Y:S04]  /*a430*/  LDL.LU R168, [R1+0x74] ;  /* 0x0000740001a87983 */ /* 0x010ee80000300800 */
[----:B------:R1:W-:Y:S04]  /*a440*/  STL [R1+0x64], R163 ;  /* 0x000064a301007387 */ /* 0x0003e80000100800 */
[----:B-1----:R-:W4:Y:S04]  /*a450*/  LDL.LU R163, [R1+0x78] ;  /* 0x0000780001a37983 */ /* 0x002f280000300800 */
[----:B------:R-:W4:Y:S04]  /*a460*/  LDL.LU R167, [R1+0x7c] ;  /* 0x00007c0001a77983 */ /* 0x000f280000300800 */
[----:B------:R-:W4:Y:S04]  /*a470*/  LDL.LU R166, [R1+0x80] ;  /* 0x0000800001a67983 */ /* 0x000f280000300800 */
[----:B------:R-:W4:Y:S04]  /*a480*/  LDL.LU R165, [R1+0x84] ;  /* 0x0000840001a57983 */ /* 0x000f280000300800 */
[----:B------:R-:W4:Y:S01]  /*a490*/  LDL.LU R164, [R1+0x88] ;  /* 0x0000880001a47983 */ /* 0x000f220000300800 */
[C---:B--2---:R-:W-:Y:S02]  /*a4a0*/  SHF.L.U32 R185, R169.reuse, 0x10, RZ ;  /* 0x00000010a9b97819 */ /* 0x044fe400000006ff */
[----:B------:R-:W-:Y:S02]  /*a4b0*/  LOP3.LUT R186, R169, 0xffff0000, RZ, 0xc0, !PT ;  /* 0xffff0000a9ba7812 */ /* 0x000fe400078ec0ff */
[C---:B---3--:R-:W-:Y:S02]  /*a4c0*/  SHF.L.U32 R187, R168.reuse, 0x10, RZ ;  /* 0x00000010a8bb7819 */ /* 0x048fe400000006ff */
[----:B------:R-:W-:Y:S02]  /*a4d0*/  LOP3.LUT R188, R168, 0xffff0000, RZ, 0xc0, !PT ;  /* 0xffff0000a8bc7812 */ /* 0x000fe400078ec0ff */
[C---:B----4-:R-:W-:Y:S02]  /*a4e0*/  SHF.L.U32 R168, R163.reuse, 0x10, RZ ;  /* 0x00000010a3a87819 */ /* 0x050fe400000006ff */
[----:B------:R-:W-:Y:S02]  /*a4f0*/  LOP3.LUT R169, R163, 0xffff0000, RZ, 0xc0, !PT ;  /* 0xffff0000a3a97812 */ /* 0x000fe400078ec0ff */
[----:B------:R-:W2:Y:S04]  /*a500*/  LDL.LU R163, [R1+0x8c] ;  /* 0x00008c0001a37983 */ /* 0x000ea80000300800 */
[----:B------:R1:W-:Y:S01]  /*a510*/  STL [R1+0x68], R168 ;  /* 0x000068a801007387 */ /* 0x0003e20000100800 */
[C---:B------:R-:W-:Y:S02]  /*a520*/  SHF.L.U32 R189, R166.reuse, 0x10, RZ ;  /* 0x00000010a6bd7819 */ /* 0x040fe400000006ff */
[----:B------:R-:W-:Y:S01]  /*a530*/  LOP3.LUT R190, R166, 0xffff0000, RZ, 0xc0, !PT ;  /* 0xffff0000a6be7812 */ /* 0x000fe200078ec0ff */
[----:B------:R3:W-:Y:S01]  /*a540*/  STL [R1+0x6c], R169 ;  /* 0x00006ca901007387 */ /* 0x0007e20000100800 */
[C---:B------:R-:W-:Y:S02]  /*a550*/  SHF.L.U32 R191, R165.reuse, 0x10, RZ ;  /* 0x00000010a5bf7819 */ /* 0x040fe400000006ff */
[----:B------:R-:W-:Y:S01]  /*a560*/  LOP3.LUT R192, R165, 0xffff0000, RZ, 0xc0, !PT ;  /* 0xffff0000a5c07812 */ /* 0x000fe200078ec0ff */
[----:B------:R-:W4:Y:S01]  /*a570*/  LDL.LU R170, [R1+0x90] ;  /* 0x0000900001aa7983 */ /* 0x000f220000300800 */
[C---:B------:R-:W-:Y:S02]  /*a580*/  SHF.L.U32 R166, R164.reuse, 0x10, RZ ;  /* 0x00000010a4a67819 */ /* 0x040fe400000006ff */
[----:B------:R-:W-:Y:S02]  /*a590*/  LOP3.LUT R165, R164, 0xffff0000, RZ, 0xc0, !PT ;  /* 0xffff0000a4a57812 */ /* 0x000fe400078ec0ff */
[C---:B-1----:R-:W-:Y:S02]  /*a5a0*/  SHF.L.U32 R168, R167.reuse, 0x10, RZ ;  /* 0x00000010a7a87819 */ /* 0x042fe400000006ff */
[----:B------:R-:W-:Y:S03]  /*a5b0*/  LOP3.LUT R167, R167, 0xffff0000, RZ, 0xc0, !PT ;  /* 0xffff0000a7a77812 */ /* 0x000fe600078ec0ff */
[----:B------:R1:W-:Y:S04]  /*a5c0*/  STL [R1+0x70], R168 ;  /* 0x000070a801007387 */ /* 0x0003e80000100800 */
[----:B------:R1:W-:Y:S04]  /*a5d0*/  STL [R1+0x74], R167 ;  /* 0x000074a701007387 */ /* 0x0003e80000100800 */
[----:B---3--:R-:W3:Y:S04]  /*a5e0*/  LDL.LU R169, [R1+0x94] ;  /* 0x0000940001a97983 */ /* 0x008ee80000300800 */
[----:B------:R2:W-:Y:S04]  /*a5f0*/  STL [R1+0x78], R166 ;  /* 0x000078a601007387 */ /* 0x0005e80000100800 */
[----:B-1----:R-:W3:Y:S04]  /*a600*/  LDL.LU R168, [R1+0x98] ;  /* 0x0000980001a87983 */ /* 0x002ee80000300800 */
[----:B------:R1:W-:Y:S04]  /*a610*/  STL [R1+0x7c], R165 ;  /* 0x00007ca501007387 */ /* 0x0003e80000100800 */
[----:B------:R-:W3:Y:S01]  /*a620*/  LDL.LU R167, [R1+0x9c] ;  /* 0x00009c0001a77983 */ /* 0x000ee20000300800 */
[C---:B--2---:R-:W-:Y:S02]  /*a630*/  SHF.L.U32 R164, R163.reuse, 0x10, RZ ;  /* 0x00000010a3a47819 */ /* 0x044fe400000006ff */
[----:B------:R-:W-:Y:S03]  /*a640*/  LOP3.LUT R163, R163, 0xffff0000, RZ, 0xc0, !PT ;  /* 0xffff0000a3a37812 */ /* 0x000fe600078ec0ff */
[----:B------:R2:W-:Y:S04]  /*a650*/  STL [R1+0x80], R164 ;  /* 0x000080a401007387 */ /* 0x0005e80000100800 */
[----:B------:R-:W3:Y:S01]  /*a660*/  LDL.LU R166, [R1+0xb0] ;  /* 0x0000b00001a67983 */ /* 0x000ee20000300800 */
[C---:B----4-:R-:W-:Y:S03]  /*a670*/  SHF.L.U32 R193, R170.reuse, 0x10, RZ ;  /* 0x00000010aac17819 */ /* 0x050fe600000006ff */
[----:B-1----:R-:W4:Y:S01]  /*a680*/  LDL.LU R165, [R1+0xb4] ;  /* 0x0000b40001a57983 */ /* 0x002f220000300800 */
[----:B------:R-:W-:Y:S03]  /*a690*/  LOP3.LUT R194, R170, 0xffff0000, RZ, 0xc0, !PT ;  /* 0xffff0000aac27812 */ /* 0x000fe600078ec0ff */
[----:B------:R1:W-:Y:S04]  /*a6a0*/  STL [R1+0x84], R163 ;  /* 0x000084a301007387 */ /* 0x0003e80000100800 */
[----:B--2---:R-:W2:Y:S04]  /*a6b0*/  LDL.LU R164, [R1+0xb8] ;  /* 0x0000b80001a47983 */ /* 0x004ea80000300800 */
[----:B-1----:R-:W2:Y:S01]  /*a6c0*/  LDL.LU R163, [R1+0xbc] ;  /* 0x0000bc0001a37983 */ /* 0x002ea20000300800 */
[C---:B---3--:R-:W-:Y:S02]  /*a6d0*/  SHF.L.U32 R170, R169.reuse, 0x10, RZ ;  /* 0x00000010a9aa7819 */ /* 0x048fe400000006ff */
[----:B------:R-:W-:Y:S03]  /*a6e0*/  LOP3.LUT R149, R169, 0xffff0000, RZ, 0xc0, !PT ;  /* 0xffff0000a9957812 */ /* 0x000fe600078ec0ff */
[----:B------:R-:W-:Y:S04]  /*a6f0*/  STL [R1+0x88], R170 ;  /* 0x000088aa01007387 */ /* 0x000fe80000100800 */
[----:B------:R1:W-:Y:S01]  /*a700*/  STL [R1+0x8c], R149 ;  /* 0x00008c9501007387 */ /* 0x0003e20000100800 */
[C---:B------:R-:W-:Y:S02]  /*a710*/  SHF.L.U32 R148, R168.reuse, 0x10, RZ ;  /* 0x00000010a8947819 */ /* 0x040fe400000006ff */
[----:B------:R-:W-:Y:S03]  /*a720*/  LOP3.LUT R168, R168, 0xffff0000, RZ, 0xc0, !PT ;  /* 0xffff0000a8a87812 */ /* 0x000fe600078ec0ff */
[----:B------:R3:W-:Y:S04]  /*a730*/  STL [R1+0x90], R148 ;  /* 0x0000909401007387 */ /* 0x0007e80000100800 */
[----:B------:R-:W-:Y:S01]  /*a740*/  STL [R1+0x94], R168 ;  /* 0x000094a801007387 */ /* 0x000fe20000100800 */
[C---:B-1----:R-:W-:Y:S05]  /*a750*/  SHF.L.U32 R149, R167.reuse, 0x10, RZ ;  /* 0x00000010a7957819 */ /* 0x042fea00000006ff */
[----:B------:R1:W-:Y:S01]  /*a760*/  STL [R1+0x98], R149 ;  /* 0x0000989501007387 */ /* 0x0003e20000100800 */
[----:B---3--:R-:W-:Y:S02]  /*a770*/  LOP3.LUT R148, R167, 0xffff0000, RZ, 0xc0, !PT ;  /* 0xffff0000a7947812 */ /* 0x008fe400078ec0ff */
[----:B------:R-:W-:Y:S03]  /*a780*/  F2FP.BF16.F32.PACK_AB R167, R9, R8 ;  /* 0x0000000809a7723e */ /* 0x000fe600000010ff */
[----:B------:R2:W-:Y:S01]  /*a790*/  STL [R1+0x9c], R148 ;  /* 0x00009c9401007387 */ /* 0x0005e20000100800 */
[C---:B------:R-:W-:Y:S02]  /*a7a0*/  SHF.L.U32 R195, R166.reuse, 0x10, RZ ;  /* 0x00000010a6c37819 */ /* 0x040fe400000006ff */
[----:B------:R-:W-:Y:S02]  /*a7b0*/  LOP3.LUT R196, R166, 0xffff0000, RZ, 0xc0, !PT ;  /* 0xffff0000a6c47812 */ /* 0x000fe400078ec0ff */
[C---:B----4-:R-:W-:Y:S02]  /*a7c0*/  SHF.L.U32 R150, R165.reuse, 0x10, RZ ;  /* 0x00000010a5967819 */ /* 0x050fe400000006ff */
[----:B-1----:R-:W-:Y:S02]  /*a7d0*/  LOP3.LUT R149, R165, 0xffff0000, RZ, 0xc0, !PT ;  /* 0xffff0000a5957812 */ /* 0x002fe400078ec0ff */
[----:B------:R-:W-:Y:S01]  /*a7e0*/  MOV R165, R55 ;  /* 0x0000003700a57202 */ /* 0x000fe20000000f00 */
[----:B------:R1:W-:Y:S01]  /*a7f0*/  STL [R1+0xa0], R150 ;  /* 0x0000a09601007387 */ /* 0x0003e20000100800 */
[----:B------:R-:W-:Y:S03]  /*a800*/  F2FP.BF16.F32.PACK_AB R166, R7, R6 ;  /* 0x0000000607a6723e */ /* 0x000fe600000010ff */
[----:B------:R3:W-:Y:S01]  /*a810*/  STL [R1+0xa4], R149 ;  /* 0x0000a49501007387 */ /* 0x0007e20000100800 */
[C---:B--2---:R-:W-:Y:S05]  /*a820*/  SHF.L.U32 R148, R164.reuse, 0x10, RZ ;  /* 0x00000010a4947819 */ /* 0x044fea00000006ff */
[----:B------:R2:W-:Y:S01]  /*a830*/  STL [R1+0xa8], R148 ;  /* 0x0000a89401007387 */ /* 0x0005e20000100800 */
[----:B-1----:R-:W-:Y:S02]  /*a840*/  LOP3.LUT R150, R164, 0xffff0000, RZ, 0xc0, !PT ;  /* 0xffff0000a4967812 */ /* 0x002fe400078ec0ff */
[----:B------:R-:W-:Y:S02]  /*a850*/  MOV R164, R54 ;  /* 0x0000003600a47202 */ /* 0x000fe40000000f00 */
[C---:B---3--:R-:W-:Y:S01]  /*a860*/  SHF.L.U32 R149, R163.reuse, 0x10, RZ ;  /* 0x00000010a3957819 */ /* 0x048fe200000006ff */
[----:B------:R-:W-:Y:S04]  /*a870*/  STL [R1+0xac], R150 ;  /* 0x0000ac9601007387 */ /* 0x000fe80000100800 */
[----:B------:R-:W-:Y:S04]  /*a880*/  STL [R1+0xb0], R149 ;  /* 0x0000b09501007387 */ /* 0x000fe80000100800 */
[----:B------:R-:W3:Y:S04]  /*a890*/  LDL.LU R54, [R1+0x1a4] ;  /* 0x0001a40001367983 */ /* 0x000ee80000300800 */
[----:B------:R1:W-:Y:S01]  /*a8a0*/  STS.128 [R14+0x2200], R164 ;  /* 0x002200a40e007388 */ /* 0x0003e20000000c00 */
[----:B--2---:R-:W-:Y:S05]  /*a8b0*/  LOP3.LUT R148, R163, 0xffff0000, RZ, 0xc0, !PT ;  /* 0xffff0000a3947812 */ /* 0x004fea00078ec0ff */
[----:B------:R2:W-:Y:S04]  /*a8c0*/  STL [R1+0xb4], R148 ;  /* 0x0000b49401007387 */ /* 0x0005e80000100800 */
[----:B------:R-:W4:Y:S04]  /*a8d0*/  LDL.LU R55, [R1+0x1a0] ;  /* 0x0001a00001377983 */ /* 0x000f280000300800 */
[----:B------:R-:W4:Y:S04]  /*a8e0*/  LDL.LU R170, [R1+0xc0] ;  /* 0x0000c00001aa7983 */ /* 0x000f280000300800 */
[----:B------:R-:W4:Y:S04]  /*a8f0*/  LDL.LU R169, [R1+0xc4] ;  /* 0x0000c40001a97983 */ /* 0x000f280000300800 */
[----:B------:R-:W4:Y:S04]  /*a900*/  LDL.LU R168, [R1+0xc8] ;  /* 0x0000c80001a87983 */ /* 0x000f280000300800 */
[----:B------:R-:W4:Y:S04]  /*a910*/  LDL.LU R163, [R1+0xcc] ;  /* 0x0000cc0001a37983 */ /* 0x000f280000300800 */
[----:B------:R-:W4:Y:S01]  /*a920*/  LDL.LU R151, [R1+0xe0] ;  /* 0x0000e00001977983 */ /* 0x000f220000300800 */
[C---:B-1----:R-:W-:Y:S01]  /*a930*/  FMUL R167, R248.reuse, R240 ;  /* 0x000000f0f8a77220 */ /* 0x042fe20000400000 */
[C---:B------:R-:W-:Y:S01]  /*a940*/  FMUL R166, R248.reuse, R239 ;  /* 0x000000eff8a67220 */ /* 0x040fe20000400000 */
[C---:B------:R-:W-:Y:S01]  /*a950*/  FMUL R165, R248.reuse, R238 ;  /* 0x000000eef8a57220 */ /* 0x040fe20000400000 */
[----:B------:R-:W4:Y:S04]  /*a960*/  LDL.LU R150, [R1+0xe4] ;  /* 0x0000e40001967983 */ /* 0x000f280000300800 */
[----:B------:R-:W4:Y:S04]  /*a970*/  LDL.LU R149, [R1+0xe8] ;  /* 0x0000e80001957983 */ /* 0x000f280000300800 */
[----:B--2---:R-:W2:Y:S01]  /*a980*/  LDL.LU R148, [R1+0xec] ;  /* 0x0000ec0001947983 */ /* 0x004ea20000300800 */
[C---:B---3--:R-:W-:Y:S01]  /*a990*/  FMUL R54, R248.reuse, R54 ;  /* 0x00000036f8367220 */ /* 0x048fe20000400000 */
[----:B----4-:R-:W-:Y:S01]  /*a9a0*/  FMUL R55, R248, R55 ;  /* 0x00000037f8377220 */ /* 0x010fe20000400000 */
[C---:B------:R-:W-:Y:S02]  /*a9b0*/  SHF.L.U32 R197, R170.reuse, 0x10, RZ ;  /* 0x00000010aac57819 */ /* 0x040fe400000006ff */
[----:B------:R-:W-:Y:S01]  /*a9c0*/  LOP3.LUT R198, R170, 0xffff0000, RZ, 0xc0, !PT ;  /* 0xffff0000aac67812 */ /* 0x000fe200078ec0ff */
[C---:B------:R-:W-:Y:S01]  /*a9d0*/  FMUL R170, R248.reuse, R243 ;  /* 0x000000f3f8aa7220 */ /* 0x040fe20000400000 */
[C---:B------:R-:W-:Y:S02]  /*a9e0*/  SHF.L.U32 R199, R169.reuse, 0x10, RZ ;  /* 0x00000010a9c77819 */ /* 0x040fe400000006ff */
[----:B------:R-:W-:Y:S01]  /*a9f0*/  LOP3.LUT R200, R169, 0xffff0000, RZ, 0xc0, !PT ;  /* 0xffff0000a9c87812 */ /* 0x000fe200078ec0ff */
[----:B------:R-:W-:Y:S01]  /*aa00*/  FMUL R169, R248, R242 ;  /* 0x000000f2f8a97220 */ /* 0x000fe20000400000 */
[C---:B------:R-:W-:Y:S02]  /*aa10*/  SHF.L.U32 R6, R168.reuse, 0x10, RZ ;  /* 0x00000010a8067819 */ /* 0x040fe400000006ff */
[----:B------:R-:W-:Y:S01]  /*aa20*/  LOP3.LUT R8, R168, 0xffff0000, RZ, 0xc0, !PT ;  /* 0xffff0000a8087812 */ /* 0x000fe200078ec0ff */
[----:B------:R-:W-:Y:S01]  /*aa30*/  FMUL R168, R248, R241 ;  /* 0x000000f1f8a87220 */ /* 0x000fe20000400000 */
[C---:B------:R-:W-:Y:S01]  /*aa40*/  SHF.L.U32 R7, R163.reuse, 0x10, RZ ;  /* 0x00000010a3077819 */ /* 0x040fe200000006ff */
[----:B------:R1:W-:Y:S04]  /*aa50*/  STL [R1+0xb8], R6 ;  /* 0x0000b80601007387 */ /* 0x0003e80000100800 */
[----:B------:R3:W-:Y:S01]  /*aa60*/  STL [R1+0xbc], R8 ;  /* 0x0000bc0801007387 */ /* 0x0007e20000100800 */
[C---:B------:R-:W-:Y:S03]  /*aa70*/  LOP3.LUT R9, R150.reuse, 0xffff0000, RZ, 0xc0, !PT ;  /* 0xffff000096097812 */ /* 0x040fe600078ec0ff */
[----:B------:R4:W-:Y:S04]  /*aa80*/  STL [R1+0xc0], R7 ;  /* 0x0000c00701007387 */ /* 0x0009e80000100800 */
[----:B------:R-:W2:Y:S01]  /*aa90*/  LDL.LU R164, [R1+0x100] ;  /* 0x0001000001a47983 */ /* 0x000ea20000300800 */
[----:B-1----:R-:W-:Y:S02]  /*aaa0*/  LOP3.LUT R6, R163, 0xffff0000, RZ, 0xc0, !PT ;  /* 0xffff0000a3067812 */ /* 0x002fe400078ec0ff */
[----:B---3--:R-:W-:Y:S03]  /*aab0*/  SHF.L.U32 R8, R149, 0x10, RZ ;  /* 0x0000001095087819 */ /* 0x008fe600000006ff */
[----:B------:R1:W-:Y:S01]  /*aac0*/  STL [R1+0xc4], R6 ;  /* 0x0000c40601007387 */ /* 0x0003e20000100800 */
[C---:B----4-:R-:W-:Y:S03]  /*aad0*/  LOP3.LUT R7, R151.reuse, 0xffff0000, RZ, 0xc0, !PT ;  /* 0xffff000097077812 */ /* 0x050fe600078ec0ff */
[----:B------:R-:W3:Y:S01]  /*aae0*/  LDL.LU R163, [R1+0x104] ;  /* 0x0001040001a37983 */ /* 0x000ee20000300800 */
[----:B-1----:R-:W-:Y:S05]  /*aaf0*/  SHF.L.U32 R6, R151, 0x10, RZ ;  /* 0x0000001097067819 */ /* 0x002fea00000006ff */
[----:B------:R1:W-:Y:S04]  /*ab00*/  STL [R1+0xc8], R6 ;  /* 0x0000c80601007387 */ /* 0x0003e80000100800 */
[----:B------:R4:W-:Y:S01]  /*ab10*/  STL [R1+0xcc], R7 ;  /* 0x0000cc0701007387 */ /* 0x0009e20000100800 */
[----:B-1----:R-:W-:Y:S03]  /*ab20*/  SHF.L.U32 R6, R150, 0x10, RZ ;  /* 0x0000001096067819 */ /* 0x002fe600000006ff */
[----:B----4-:R-:W4:Y:S04]  /*ab30*/  LDL.LU R7, [R1+0x108] ;  /* 0x0001080001077983 */ /* 0x010f280000300800 */
[----:B------:R1:W-:Y:S04]  /*ab40*/  STL [R1+0xd0], R6 ;  /* 0x0000d00601007387 */ /* 0x0003e80000100800 */
[----:B------:R2:W-:Y:S04]  /*ab50*/  STL [R1+0xd4], R9 ;  /* 0x0000d40901007387 */ /* 0x0005e80000100800 */
[----:B------:R2:W-:Y:S01]  /*ab60*/  STL [R1+0xd8], R8 ;  /* 0x0000d80801007387 */ /* 0x0005e20000100800 */
[----:B-1----:R-:W-:Y:S02]  /*ab70*/  LOP3.LUT R6, R149, 0xffff0000, RZ, 0xc0, !PT ;  /* 0xffff000095067812 */ /* 0x002fe400078ec0ff */
[C---:B--2---:R-:W-:Y:S03]  /*ab80*/  SHF.L.U32 R9, R148.reuse, 0x10, RZ ;  /* 0x0000001094097819 */ /* 0x044fe600000006ff */
[----:B------:R1:W-:Y:S01]  /*ab90*/  STL [R1+0xdc], R6 ;  /* 0x0000dc0601007387 */ /* 0x0003e20000100800 */
[----:B------:R-:W-:Y:S03]  /*aba0*/  LOP3.LUT R8, R148, 0xffff0000, RZ, 0xc0, !PT ;  /* 0xffff000094087812 */ /* 0x000fe600078ec0ff */
[----:B-1----:R-:W2:Y:S04]  /*abb0*/  LDL.LU R6, [R1+0x10c] ;  /* 0x00010c0001067983 */ /* 0x002ea80000300800 */
[----:B------:R1:W-:Y:S04]  /*abc0*/  STL [R1+0xe0], R9 ;  /* 0x0000e00901007387 */ /* 0x0003e80000100800 */
[----:B------:R-:W2:Y:S04]  /*abd0*/  LDL.LU R151, [R1+0x120] ;  /* 0x0001200001977983 */ /* 0x000ea80000300800 */
[----:B------:R1:W-:Y:S04]  /*abe0*/  STL [R1+0xe4], R8 ;  /* 0x0000e40801007387 */ /* 0x0003e80000100800 */
[----:B------:R-:W2:Y:S04]  /*abf0*/  LDL.LU R150, [R1+0x124] ;  /* 0x0001240001967983 */ /* 0x000ea80000300800 */
[----:B------:R-:W2:Y:S04]  /*ac00*/  LDL.LU R149, [R1+0x128] ;  /* 0x0001280001957983 */ /* 0x000ea80000300800 */
[----:B------:R-:W2:Y:S01]  /*ac10*/  LDL.LU R148, [R1+0x12c] ;  /* 0x00012c0001947983 */ /* 0x000ea20000300800 */
[----:B-1----:R-:W-:Y:S03]  /*ac20*/  F2FP.BF16.F32.PACK_AB R9, R13, R12 ;  /* 0x0000000c0d09723e */ /* 0x002fe600000010ff */
[----:B------:R-:W2:Y:S01]  /*ac30*/  LDL.LU R13, [R1+0x140] ;  /* 0x00014000010d7983 */ /* 0x000ea20000300800 */
[----:B------:R-:W-:Y:S02]  /*ac40*/  F2FP.BF16.F32.PACK_AB R8, R11, R10 ;  /* 0x0000000a0b08723e */ /* 0x000fe400000010ff */
[----:B------:R-:W-:Y:S02]  /*ac50*/  F2FP.BF16.F32.PACK_AB R10, R16, R15 ;  /* 0x0000000f100a723e */ /* 0x000fe400000010ff */
[----:B------:R-:W-:Y:S01]  /*ac60*/  F2FP.BF16.F32.PACK_AB R11, R18, R17 ;  /* 0x00000011120b723e */ /* 0x000fe200000010ff */
[C---:B------:R-:W-:Y:S01]  /*ac70*/  FMUL R17, R248.reuse, R226 ;  /* 0x000000e2f8117220 */ /* 0x040fe20000400000 */
[----:B------:R-:W-:Y:S01]  /*ac80*/  FMUL R18, R248, R227 ;  /* 0x000000e3f8127220 */ /* 0x000fe20000400000 */
[C---:B------:R-:W-:Y:S02]  /*ac90*/  SHF.L.U32 R12, R164.reuse, 0x10, RZ ;  /* 0x00000010a40c7819 */ /* 0x040fe400000006ff */
[----:B------:R-:W-:Y:S01]  /*aca0*/  LOP3.LUT R15, R164, 0xffff0000, RZ, 0xc0, !PT ;  /* 0xffff0000a40f7812 */ /* 0x000fe200078ec0ff */
[----:B------:R-:W-:Y:S02]  /*acb0*/  FMUL R164, R248, R237 ;  /* 0x000000edf8a47220 */ /* 0x000fe40000400000 */
[----:B------:R1:W-:Y:S04]  /*acc0*/  STL [R1+0xe8], R12 ;  /* 0x0000e80c01007387 */ /* 0x0003e80000100800 */
[----:B------:R-:W-:Y:S01]  /*acd0*/  STL [R1+0xec], R15 ;  /* 0x0000ec0f01007387 */ /* 0x000fe20000100800 */
[C---:B---3--:R-:W-:Y:S02]  /*ace0*/  LOP3.LUT R16, R163.reuse, 0xffff0000, RZ, 0xc0, !PT ;  /* 0xffff0000a3107812 */ /* 0x048fe400078ec0ff */
[----:B-1----:R-:W-:Y:S02]  /*acf0*/  SHF.L.U32 R12, R163, 0x10, RZ ;  /* 0x00000010a30c7819 */ /* 0x002fe400000006ff */
[----:B------:R-:W1:Y:S03]  /*ad00*/  S2R R163, SR_TID.X ;  /* 0x0000000000a37919 */ /* 0x000e660000002100 */
[----:B------:R-:W-:Y:S04]  /*ad10*/  STL [R1+0xf0], R12 ;  /* 0x0000f00c01007387 */ /* 0x000fe80000100800 */
[----:B------:R3:W-:Y:S01]  /*ad20*/  STL [R1+0xf4], R16 ;  /* 0x0000f41001007387 */ /* 0x0007e20000100800 */
[----:B-1----:R-:W-:Y:S02]  /*ad30*/  SHF.L.U32 R163, R163, 0x4, RZ ;  /* 0x00000004a3a37819 */ /* 0x002fe400000006ff */
[----:B---3--:R-:W-:Y:S01]  /*ad40*/  F2FP.BF16.F32.PACK_AB R16, R20, R19 ;  /* 0x000000131410723e */ /* 0x008fe200000010ff */
[C---:B------:R-:W-:Y:S01]  /*ad50*/  FMUL R20, R248.reuse, R229 ;  /* 0x000000e5f8147220 */ /* 0x040fe20000400000 */
[----:B------:R-:W-:Y:S01]  /*ad60*/  LOP3.LUT R163, R163, 0x20, RZ, 0xc0, !PT ;  /* 0x00000020a3a37812 */ /* 0x000fe200078ec0ff */
[----:B------:R-:W-:Y:S03]  /*ad70*/  FMUL R19, R248, R228 ;  /* 0x000000e4f8137220 */ /* 0x000fe60000400000 */
[--C-:B------:R-:W-:Y:S05]  /*ad80*/  IADD3 R163, PT, PT, -R163, 0x200, R14.reuse ;  /* 0x00000200a3a37810 */ /* 0x100fea0007ffe10e */
[----:B------:R-:W-:Y:S01]  /*ad90*/  STS.128 [R163+0x2010], R8 ;  /* 0x00201008a3007388 */ /* 0x000fe20000000c00 */
[C---:B----4-:R-:W-:Y:S02]  /*ada0*/  SHF.L.U32 R15, R7.reuse, 0x10, RZ ;  /* 0x00000010070f7819 */ /* 0x050fe400000006ff */
[----:B------:R-:W-:Y:S03]  /*adb0*/  LOP3.LUT R12, R7, 0xffff0000, RZ, 0xc0, !PT ;  /* 0xffff0000070c7812 */ /* 0x000fe600078ec0ff */
[----:B------:R1:W-:Y:S04]  /*adc0*/  STL [R1+0xf8], R15 ;  /* 0x0000f80f01007387 */ /* 0x0003e80000100800 */
[----:B------:R3:W-:Y:S01]  /*add0*/  STL [R1+0xfc], R12 ;  /* 0x0000fc0c01007387 */ /* 0x0007e20000100800 */
[----:B-1----:R-:W-:Y:S01]  /*ade0*/  F2FP.BF16.F32.PACK_AB R15, R22, R21 ;  /* 0x00000015160f723e */ /* 0x002fe200000010ff */
[C---:B------:R-:W-:Y:S01]  /*adf0*/  FMUL R11, R248.reuse, R221 ;  /* 0x000000ddf80b7220 */ /* 0x040fe20000400000 */
[C---:B------:R-:W-:Y:S01]  /*ae00*/  FMUL R22, R248.reuse, R231 ;  /* 0x000000e7f8167220 */ /* 0x040fe20000400000 */
[C---:B------:R-:W-:Y:S01]  /*ae10*/  FMUL R21, R248.reuse, R230 ;  /* 0x000000e6f8157220 */ /* 0x040fe20000400000 */
[----:B------:R-:W-:Y:S01]  /*ae20*/  MOV R221, R15 ;  /* 0x0000000f00dd7202 */ /* 0x000fe20000000f00 */
[C---:B------:R-:W-:Y:S01]  /*ae30*/  FMUL R15, R248.reuse, R224 ;  /* 0x000000e0f80f7220 */ /* 0x040fe20000400000 */
[----:B------:R-:W-:Y:S01]  /*ae40*/  FMUL R163, R248, R236 ;  /* 0x000000ecf8a37220 */ /* 0x000fe20000400000 */
[C---:B--2---:R-:W-:Y:S02]  /*ae50*/  SHF.L.U32 R7, R6.reuse, 0x10, RZ ;  /* 0x0000001006077819 */ /* 0x044fe400000006ff */
[----:B------:R-:W-:Y:S03]  /*ae60*/  LOP3.LUT R6, R6, 0xffff0000, RZ, 0xc0, !PT ;  /* 0xffff000006067812 */ /* 0x000fe600078ec0ff */
[----:B------:R1:W-:Y:S01]  /*ae70*/  STL [R1+0x100], R7 ;  /* 0x0001000701007387 */ /* 0x0003e20000100800 */
[C---:B------:R-:W-:Y:S03]  /*ae80*/  SHF.L.U32 R9, R151.reuse, 0x10, RZ ;  /* 0x0000001097097819 */ /* 0x040fe600000006ff */
[----:B------:R2:W-:Y:S01]  /*ae90*/  STL [R1+0x104], R6 ;  /* 0x0001040601007387 */ /* 0x0005e20000100800 */
[----:B------:R-:W-:Y:S01]  /*aea0*/  LOP3.LUT R8, R151, 0xffff0000, RZ, 0xc0, !PT ;  /* 0xffff000097087812 */ /* 0x000fe200078ec0ff */
[----:B------:R-:W-:Y:S02]  /*aeb0*/  FMUL R151, R248, R235 ;  /* 0x000000ebf8977220 */ /* 0x000fe40000400000 */
[----:B---3--:R-:W3:Y:S01]  /*aec0*/  LDL.LU R12, [R1+0x144] ;  /* 0x00014400010c7983 */ /* 0x008ee20000300800 */
[C---:B------:R-:W-:Y:S03]  /*aed0*/  SHF.L.U32 R10, R150.reuse, 0x10, RZ ;  /* 0x00000010960a7819 */ /* 0x040fe600000006ff */
[----:B-1----:R-:W4:Y:S04]  /*aee0*/  LDL.LU R7, [R1+0x148] ;  /* 0x0001480001077983 */ /* 0x002f280000300800 */
[----:B--2---:R-:W2:Y:S04]  /*aef0*/  LDL.LU R6, [R1+0x14c] ;  /* 0x00014c0001067983 */ /* 0x004ea80000300800 */
[----:B------:R1:W-:Y:S04]  /*af00*/  STL [R1+0x108], R9 ;  /* 0x0001080901007387 */ /* 0x0003e80000100800 */
[----:B------:R1:W-:Y:S04]  /*af10*/  STL [R1+0x10c], R8 ;  /* 0x00010c0801007387 */ /* 0x0003e80000100800 */
[----:B------:R1:W-:Y:S02]  /*af20*/  STL [R1+0x110], R10 ;  /* 0x0001100a01007387 */ /* 0x0003e40000100800 */
[----:B-1----:R-:W-:Y:S01]  /*af30*/  LOP3.LUT R9, R150, 0xffff0000, RZ, 0xc0, !PT ;  /* 0xffff000096097812 */ /* 0x002fe200078ec0ff */
[C---:B------:R-:W-:Y:S01]  /*af40*/  FMUL R150, R248.reuse, R234 ;  /* 0x000000eaf8967220 */ /* 0x040fe20000400000 */
[C---:B------:R-:W-:Y:S03]  /*af50*/  SHF.L.U32 R8, R149.reuse, 0x10, RZ ;  /* 0x0000001095087819 */ /* 0x040fe600000006ff */
[----:B------:R1:W-:Y:S01]  /*af60*/  STL [R1+0x114], R9 ;  /* 0x0001140901007387 */ /* 0x0003e20000100800 */
[----:B------:R-:W-:Y:S03]  /*af70*/  LOP3.LUT R10, R149, 0xffff0000, RZ, 0xc0, !PT ;  /* 0xffff0000950a7812 */ /* 0x000fe600078ec0ff */
[----:B------:R1:W-:Y:S01]  /*af80*/  STL [R1+0x118], R8 ;  /* 0x0001180801007387 */ /* 0x0003e20000100800 */
[----:B------:R-:W-:Y:S03]  /*af90*/  FMUL R149, R248, R233 ;  /* 0x000000e9f8957220 */ /* 0x000fe60000400000 */
[----:B------:R1:W-:Y:S02]  /*afa0*/  STL [R1+0x11c], R10 ;  /* 0x00011c0a01007387 */ /* 0x0003e40000100800 */
[C---:B-1----:R-:W-:Y:S02]  /*afb0*/  SHF.L.U32 R9, R148.reuse, 0x10, RZ ;  /* 0x0000001094097819 */ /* 0x042fe400000006ff */
[----:B------:R-:W-:Y:S03]  /*afc0*/  LOP3.LUT R8, R148, 0xffff0000, RZ, 0xc0, !PT ;  /* 0xffff000094087812 */ /* 0x000fe600078ec0ff */
[----:B------:R-:W-:Y:S01]  /*afd0*/  STL [R1+0x120], R9 ;  /* 0x0001200901007387 */ /* 0x000fe20000100800 */
[C---:B------:R-:W-:Y:S01]  /*afe0*/  FMUL R148, R248.reuse, R232 ;  /* 0x000000e8f8947220 */ /* 0x040fe20000400000 */
[C---:B------:R-:W-:Y:S02]  /*aff0*/  SHF.L.U32 R10, R13.reuse, 0x10, RZ ;  /* 0x000000100d0a7819 */ /* 0x040fe400000006ff */
[----:B------:R1:W-:Y:S04]  /*b000*/  STL [R1+0x124], R8 ;  /* 0x0001240801007387 */ /* 0x0003e80000100800 */
[----:B------:R3:W-:Y:S01]  /*b010*/  STL [R1+0x128], R10 ;  /* 0x0001280a01007387 */ /* 0x0007e20000100800 */
[----:B-1----:R-:W-:Y:S01]  /*b020*/  LOP3.LUT R8, R13, 0xffff0000, RZ, 0xc0, !PT ;  /* 0xffff00000d087812 */ /* 0x002fe200078ec0ff */
[----:B------:R-:W-:Y:S01]  /*b030*/  FMUL R13, R248, R223 ;  /* 0x000000dff80d7220 */ /* 0x000fe20000400000 */
[----:B------:R-:W-:Y:S02]  /*b040*/  F2FP.BF16.F32.PACK_AB R223, R154, R153 ;  /* 0x000000999adf723e */ /* 0x000fe400000010ff */
[----:B------:R-:W-:Y:S01]  /*b050*/  F2FP.BF16.F32.PACK_AB R153, R5, R4 ;  /* 0x000000040599723e */ /* 0x000fe200000010ff */
[----:B------:R4:W-:Y:S01]  /*b060*/  STL [R1+0x12c], R8 ;  /* 0x00012c0801007387 */ /* 0x0009e20000100800 */
[----:B------:R-:W-:Y:S02]  /*b070*/  F2FP.BF16.F32.PACK_AB R154, R121, R120 ;  /* 0x00000078799a723e */ /* 0x000fe400000010ff */
[C---:B---3--:R-:W-:Y:S02]  /*b080*/  SHF.L.U32 R9, R12.reuse, 0x10, RZ ;  /* 0x000000100c097819 */ /* 0x048fe400000006ff */
[----:B------:R-:W-:Y:S01]  /*b090*/  LOP3.LUT R10, R12, 0xffff0000, RZ, 0xc0, !PT ;  /* 0xffff00000c0a7812 */ /* 0x000fe200078ec0ff */
[----:B------:R-:W-:Y:S01]  /*b0a0*/  FMUL R12, R248, R222 ;  /* 0x000000def80c7220 */ /* 0x000fe20000400000 */
[----:B------:R-:W-:Y:S01]  /*b0b0*/  F2FP.BF16.F32.PACK_AB R222, R152, R23 ;  /* 0x0000001798de723e */ /* 0x000fe200000010ff */
[----:B------:R1:W-:Y:S01]  /*b0c0*/  STL [R1+0x130], R9 ;  /* 0x0001300901007387 */ /* 0x0003e20000100800 */
[----:B------:R-:W-:Y:S03]  /*b0d0*/  F2FP.BF16.F32.PACK_AB R152, R3, R0 ;  /* 0x000000000398723e */ /* 0x000fe600000010ff */
[----:B------:R3:W-:Y:S01]  /*b0e0*/  STL [R1+0x134], R10 ;  /* 0x0001340a01007387 */ /* 0x0007e20000100800 */
[C---:B----4-:R-:W-:Y:S05]  /*b0f0*/  SHF.L.U32 R8, R7.reuse, 0x10, RZ ;  /* 0x0000001007087819 */ /* 0x050fea00000006ff */
[----:B------:R4:W-:Y:S01]  /*b100*/  STL [R1+0x138], R8 ;  /* 0x0001380801007387 */ /* 0x0009e20000100800 */
[----:B-1----:R-:W-:Y:S02]  /*b110*/  LOP3.LUT R9, R7, 0xffff0000, RZ, 0xc0, !PT ;  /* 0xffff000007097812 */ /* 0x002fe400078ec0ff */
[----:B--2---:R-:W-:Y:S01]  /*b120*/  SHF.L.U32 R7, R6, 0x10, RZ ;  /* 0x0000001006077819 */ /* 0x004fe200000006ff */
[C---:B---3--:R-:W-:Y:S02]  /*b130*/  FMUL R10, R248.reuse, R220 ;  /* 0x000000dcf80a7220 */ /* 0x048fe40000400000 */
[----:B------:R1:W-:Y:S01]  /*b140*/  STL [R1+0x13c], R9 ;  /* 0x00013c0901007387 */ /* 0x0003e20000100800 */
[----:B------:R-:W-:Y:S01]  /*b150*/  MOV R220, R16 ;  /* 0x0000001000dc7202 */ /* 0x000fe20000000f00 */
[----:B------:R-:W-:Y:S02]  /*b160*/  FMUL R16, R248, R225 ;  /* 0x000000e1f8107220 */ /* 0x000fe40000400000 */
[----:B------:R2:W-:Y:S01]  /*b170*/  STL [R1+0x140], R7 ;  /* 0x0001400701007387 */ /* 0x0005e20000100800 */
[----:B----4-:R-:W-:Y:S01]  /*b180*/  LOP3.LUT R8, R6, 0xffff0000, RZ, 0xc0, !PT ;  /* 0xffff000006087812 */ /* 0x010fe200078ec0ff */
[C---:B------:R-:W-:Y:S02]  /*b190*/  FMUL R6, R248.reuse, R216 ;  /* 0x000000d8f8067220 */ /* 0x040fe40000400000 */
[----:B------:R-:W3:Y:S02]  /*b1a0*/  S2R R216, SR_TID.X ;  /* 0x0000000000d87919 */ /* 0x000ee40000002100 */
[----:B------:R4:W-:Y:S01]  /*b1b0*/  STL [R1+0x144], R8 ;  /* 0x0001440801007387 */ /* 0x0009e20000100800 */
[C---:B-1----:R-:W-:Y:S01]  /*b1c0*/  FMUL R9, R248.reuse, R219 ;  /* 0x000000dbf8097220 */ /* 0x042fe20000400000 */
[C---:B--2---:R-:W-:Y:S02]  /*b1d0*/  FMUL R7, R248.reuse, R217 ;  /* 0x000000d9f8077220 */ /* 0x044fe40000400000 */
[----:B------:R-:W1:Y:S01]  /*b1e0*/  S2R R217, SR_TID.X ;  /* 0x0000000000d97919 */ /* 0x000e620000002100 */
[----:B----4-:R-:W-:Y:S01]  /*b1f0*/  FMUL R8, R248, R218 ;  /* 0x000000daf8087220 */ /* 0x010fe20000400000 */
[----:B---3--:R-:W-:Y:S04]  /*b200*/  SHF.L.U32 R216, R216, 0x4, RZ ;  /* 0x00000004d8d87819 */ /* 0x008fe800000006ff */
[----:B------:R-:W-:Y:S04]  /*b210*/  LOP3.LUT R216, R216, 0x40, RZ, 0xc0, !PT ;  /* 0x00000040d8d87812 */ /* 0x000fe800078ec0ff */
[--C-:B------:R-:W-:Y:S05]  /*b220*/  IADD3 R216, PT, PT, -R216, 0x200, R14.reuse ;  /* 0x00000200d8d87810 */ /* 0x100fea0007ffe10e */
[----:B------:R2:W-:Y:S01]  /*b230*/  STS.128 [R216+0x2020], R220 ;  /* 0x002020dcd8007388 */ /* 0x0005e20000000c00 */
[----:B-1----:R-:W-:Y:S03]  /*b240*/  SHF.L.U32 R217, R217, 0x4, RZ ;  /* 0x00000004d9d97819 */ /* 0x002fe600000006ff */
[----:B------:R-:W-:Y:S01]  /*b250*/  STS.128 [R2+0x2030], R156 ;  /* 0x0020309c02007388 */ /* 0x000fe20000000c00 */
[----:B------:R-:W-:Y:S03]  /*b260*/  LOP3.LUT R217, R217, 0x20, RZ, 0xc0, !PT ;  /* 0x00000020d9d97812 */ /* 0x000fe600078ec0ff */
[----:B------:R-:W-:Y:S01]  /*b270*/  STS.128 [R14+0x4200], R152 ;  /* 0x004200980e007388 */ /* 0x000fe20000000c00 */
[----:B------:R-:W-:Y:S05]  /*b280*/  IADD3 R217, PT, PT, -R217, 0x200, R14 ;  /* 0x00000200d9d97810 */ /* 0x000fea0007ffe10e */
[----:B------:R-:W-:Y:S04]  /*b290*/  STS.128 [R217+0x4010], R124 ;  /* 0x0040107cd9007388 */ /* 0x000fe80000000c00 */
[----:B------:R-:W-:Y:S04]  /*b2a0*/  STS.128 [R216+0x4020], R132 ;  /* 0x00402084d8007388 */ /* 0x000fe80000000c00 */
[----:B------:R-:W-:Y:S04]  /*b2b0*/  STS.128 [R2+0x4030], R140 ;  /* 0x0040308c02007388 */ /* 0x000fe80000000c00 */
[----:B------:R-:W-:Y:S04]  /*b2c0*/  STS.128 [R14+0x6200], R88 ;  /* 0x006200580e007388 */ /* 0x000fe80000000c00 */
[----:B--2---:R-:W2:Y:S04]  /*b2d0*/  LDL.LU R223, [R1] ;  /* 0x0000000001df7983 */ /* 0x004ea80000300800 */
[----:B------:R-:W3:Y:S04]  /*b2e0*/  LDL.LU R222, [R1+0x4] ;  /* 0x0000040001de7983 */ /* 0x000ee80000300800 */
[----:B------:R-:W4:Y:S04]  /*b2f0*/  LDL.LU R221, [R1+0x8] ;  /* 0x0000080001dd7983 */ /* 0x000f280000300800 */
        /* <DEDUP_REMOVED lines=11> */
[----:B------:R-:W-:Y:S01]  /*b3b0*/  STS.128 [R217+0x6010], R96 ;  /* 0x00601060d9007388 */ /* 0x000fe20000000c00 */
[C---:B--2---:R-:W-:Y:S03]  /*b3c0*/  FFMA R108, R249.reuse, R223, R108 ;  /* 0x000000dff96c7223 */ /* 0x044fe6000000006c */
[----:B------:R-:W2:Y:S01]  /*b3d0*/  LDL.LU R223, [R1+0x38] ;  /* 0x0000380001df7983 */ /* 0x000ea20000300800 */
[C---:B---3--:R-:W-:Y:S03]  /*b3e0*/  FFMA R109, R249.reuse, R222, R109 ;  /* 0x000000def96d7223 */ /* 0x048fe6000000006d */
[----:B------:R-:W3:Y:S01]  /*b3f0*/  LDL.LU R222, [R1+0x3c] ;  /* 0x00003c0001de7983 */ /* 0x000ee20000300800 */
[----:B----4-:R-:W-:Y:S01]  /*b400*/  FFMA R110, R249, R221, R110 ;  /* 0x000000ddf96e7223 */ /* 0x010fe2000000006e */
[----:B------:R-:W-:Y:S02]  /*b410*/  F2FP.BF16.F32.PACK_AB R106, R109, R108 ;  /* 0x0000006c6d6a723e */ /* 0x000fe400000010ff */
[----:B------:R-:W4:Y:S01]  /*b420*/  LDL.LU R221, [R1+0x40] ;  /* 0x0000400001dd7983 */ /* 0x000f220000300800 */
[C---:B------:R-:W-:Y:S03]  /*b430*/  FFMA R111, R249.reuse, R224, R111 ;  /* 0x000000e0f96f7223 */ /* 0x040fe6000000006f */
[----:B------:R-:W4:Y:S01]  /*b440*/  LDL.LU R224, [R1+0x44] ;  /* 0x0000440001e07983 */ /* 0x000f220000300800 */
[----:B------:R-:W-:Y:S01]  /*b450*/  FFMA R112, R249, R231, R112 ;  /* 0x000000e7f9707223 */ /* 0x000fe20000000070 */
[----:B------:R-:W-:Y:S01]  /*b460*/  F2FP.BF16.F32.PACK_AB R107, R111, R110 ;  /* 0x0000006e6f6b723e */ /* 0x000fe200000010ff */
[C---:B------:R-:W-:Y:S04]  /*b470*/  FFMA R113, R249.reuse, R230, R113 ;  /* 0x000000e6f9717223 */ /* 0x040fe80000000071 */
[----:B------:R-:W-:Y:S01]  /*b480*/  STS.128 [R216+0x6020], R104 ;  /* 0x00602068d8007388 */ /* 0x000fe20000000c00 */
[----:B------:R-:W-:Y:S01]  /*b490*/  FFMA R114, R249, R229, R114 ;  /* 0x000000e5f9727223 */ /* 0x000fe20000000072 */
[----:B------:R-:W-:Y:S01]  /*b4a0*/  F2FP.BF16.F32.PACK_AB R112, R113, R112 ;  /* 0x000000707170723e */ /* 0x000fe200000010ff */
[C---:B------:R-:W-:Y:S01]  /*b4b0*/  FFMA R115, R249.reuse, R228, R115 ;  /* 0x000000e4f9737223 */ /* 0x040fe20000000073 */
[----:B------:R-:W-:Y:S04]  /*b4c0*/  FFMA R116, R249, R220, R116 ;  /* 0x000000dcf9747223 */ /* 0x000fe80000000074 */
[----:B------:R-:W-:Y:S01]  /*b4d0*/  F2FP.BF16.F32.PACK_AB R113, R115, R114 ;  /* 0x000000727371723e */ /* 0x000fe200000010ff */
[----:B------:R-:W4:Y:S01]  /*b4e0*/  LDL.LU R220, [R1+0x48] ;  /* 0x0000480001dc7983 */ /* 0x000f220000300800 */
[C---:B------:R-:W-:Y:S03]  /*b4f0*/  FFMA R117, R249.reuse, R219, R117 ;  /* 0x000000dbf9757223 */ /* 0x040fe60000000075 */
[----:B------:R-:W4:Y:S01]  /*b500*/  LDL.LU R219, [R1+0x4c] ;  /* 0x00004c0001db7983 */ /* 0x000f220000300800 */
[----:B------:R-:W-:Y:S01]  /*b510*/  FFMA R118, R249, R218, R118 ;  /* 0x000000daf9767223 */ /* 0x000fe20000000076 */
[----:B------:R-:W-:Y:S02]  /*b520*/  F2FP.BF16.F32.PACK_AB R114, R117, R116 ;  /* 0x000000747572723e */ /* 0x000fe400000010ff */
[----:B------:R-:W4:Y:S01]  /*b530*/  LDL.LU R218, [R1+0x50] ;  /* 0x0000500001da7983 */ /* 0x000f220000300800 */
[C---:B------:R-:W-:Y:S01]  /*b540*/  FFMA R119, R249.reuse, R226, R119 ;  /* 0x000000e2f9777223 */ /* 0x040fe20000000077 */
[C---:B------:R-:W-:Y:S02]  /*b550*/  FFMA R56, R249.reuse, R175, R56 ;  /* 0x000000aff9387223 */ /* 0x040fe40000000038 */
[----:B------:R-:W4:Y:S01]  /*b560*/  LDL.LU R226, [R1+0x54] ;  /* 0x0000540001e27983 */ /* 0x000f220000300800 */
[C---:B------:R-:W-:Y:S01]  /*b570*/  FFMA R57, R249.reuse, R176, R57 ;  /* 0x000000b0f9397223 */ /* 0x040fe20000000039 */
[----:B------:R-:W-:Y:S01]  /*b580*/  FFMA R58, R249, R227, R58 ;  /* 0x000000e3f93a7223 */ /* 0x000fe2000000003a */
[----:B------:R-:W-:Y:S01]  /*b590*/  F2FP.BF16.F32.PACK_AB R115, R119, R118 ;  /* 0x000000767773723e */ /* 0x000fe200000010ff */
[----:B------:R-:W-:Y:S02]  /*b5a0*/  FFMA R59, R249, R225, R59 ;  /* 0x000000e1f93b7223 */ /* 0x000fe4000000003b */
[----:B------:R-:W-:Y:S01]  /*b5b0*/  F2FP.BF16.F32.PACK_AB R56, R57, R56 ;  /* 0x000000383938723e */ /* 0x000fe200000010ff */
[----:B------:R-:W4:Y:S02]  /*b5c0*/  LDL.LU R225, [R1+0x58] ;  /* 0x0000580001e17983 */ /* 0x000f240000300800 */
[----:B------:R-:W-:Y:S02]  /*b5d0*/  F2FP.BF16.F32.PACK_AB R57, R59, R58 ;  /* 0x0000003a3b39723e */ /* 0x000fe400000010ff */
        /* <DEDUP_REMOVED lines=8> */
[C---:B------:R-:W-:Y:S01]  /*b660*/  FFMA R63, R249.reuse, R224, R63 ;  /* 0x000000e0f93f7223 */ /* 0x040fe2000000003f */
[C---:B------:R-:W-:Y:S02]  /*b670*/  FFMA R64, R249.reuse, R177, R64 ;  /* 0x000000b1f9407223 */ /* 0x040fe40000000040 */
[----:B------:R-:W4:Y:S01]  /*b680*/  LDL.LU R224, [R1+0x68] ;  /* 0x0000680001e07983 */ /* 0x000f220000300800 */
[C---:B------:R-:W-:Y:S01]  /*b690*/  FFMA R65, R249.reuse, R178, R65 ;  /* 0x000000b2f9417223 */ /* 0x040fe20000000041 */
[C---:B------:R-:W-:Y:S01]  /*b6a0*/  FFMA R66, R249.reuse, R179, R66 ;  /* 0x000000b3f9427223 */ /* 0x040fe20000000042 */
[----:B------:R-:W-:Y:S01]  /*b6b0*/  FFMA R67, R249, R180, R67 ;  /* 0x000000b4f9437223 */ /* 0x000fe20000000043 */
[----:B------:R-:W-:Y:S02]  /*b6c0*/  F2FP.BF16.F32.PACK_AB R59, R63, R62 ;  /* 0x0000003e3f3b723e */ /* 0x000fe400000010ff */
[----:B------:R-:W-:Y:S02]  /*b6d0*/  F2FP.BF16.F32.PACK_AB R64, R65, R64 ;  /* 0x000000404140723e */ /* 0x000fe400000010ff */
[----:B------:R-:W-:Y:S01]  /*b6e0*/  F2FP.BF16.F32.PACK_AB R65, R67, R66 ;  /* 0x000000424341723e */ /* 0x000fe200000010ff */
[----:B------:R-:W-:Y:S01]  /*b6f0*/  STS.128 [R14+0x8200], R56 ;  /* 0x008200380e007388 */ /* 0x000fe20000000c00 */
[C---:B------:R-:W-:Y:S03]  /*b700*/  FFMA R68, R249.reuse, R220, R68 ;  /* 0x000000dcf9447223 */ /* 0x040fe60000000044 */
        /* <DEDUP_REMOVED lines=12> */
[----:B------:R-:W-:Y:S01]  /*b7d0*/  F2FP.BF16.F32.PACK_AB R67, R71, R70 ;  /* 0x000000464743723e */ /* 0x000fe200000010ff */
[----:B------:R-:W-:Y:S01]  /*b7e0*/  FFMA R76, R249, R225, R76 ;  /* 0x000000e1f94c7223 */ /* 0x000fe2000000004c */
[----:B------:R-:W-:Y:S03]  /*b7f0*/  F2FP.BF16.F32.PACK_AB R72, R73, R72 ;  /* 0x000000484948723e */ /* 0x000fe600000010ff */
[----:B------:R-:W-:Y:S01]  /*b800*/  STS.128 [R217+0x8010], R64 ;  /* 0x00801040d9007388 */ /* 0x000fe20000000c00 */
[----:B------:R-:W-:Y:S01]  /*b810*/  F2FP.BF16.F32.PACK_AB R73, R75, R74 ;  /* 0x0000004a4b49723e */ /* 0x000fe200000010ff */
[C---:B--2---:R-:W-:Y:S02]  /*b820*/  FFMA R77, R249.reuse, R223, R77 ;  /* 0x000000dff94d7223 */ /* 0x044fe4000000004d */
[----:B------:R-:W2:Y:S01]  /*b830*/  LDL.LU R223, [R1+0x7c] ;  /* 0x00007c0001df7983 */ /* 0x000ea20000300800 */
[----:B---3--:R-:W-:Y:S02]  /*b840*/  FFMA R78, R249, R222, R78 ;  /* 0x000000def94e7223 */ /* 0x008fe4000000004e */
[----:B------:R-:W-:Y:S01]  /*b850*/  F2FP.BF16.F32.PACK_AB R74, R77, R76 ;  /* 0x0000004c4d4a723e */ /* 0x000fe200000010ff */
[----:B------:R-:W3:Y:S01]  /*b860*/  LDL.LU R222, [R1+0x80] ;  /* 0x0000800001de7983 */ /* 0x000ee20000300800 */
[C---:B----4-:R-:W-:Y:S01]  /*b870*/  FFMA R79, R249.reuse, R221, R79 ;  /* 0x000000ddf94f7223 */ /* 0x050fe2000000004f */
[C---:B------:R-:W-:Y:S02]  /*b880*/  FFMA R80, R249.reuse, R185, R80 ;  /* 0x000000b9f9507223 */ /* 0x040fe40000000050 */
[----:B------:R-:W4:Y:S01]  /*b890*/  LDL.LU R221, [R1+0x84] ;  /* 0x0000840001dd7983 */ /* 0x000f220000300800 */
[C---:B------:R-:W-:Y:S01]  /*b8a0*/  FFMA R81, R249.reuse, R186, R81 ;  /* 0x000000baf9517223 */ /* 0x040fe20000000051 */
[----:B------:R-:W-:Y:S01]  /*b8b0*/  FFMA R82, R249, R187, R82 ;  /* 0x000000bbf9527223 */ /* 0x000fe20000000052 */
[----:B------:R-:W-:Y:S01]  /*b8c0*/  F2FP.BF16.F32.PACK_AB R75, R79, R78 ;  /* 0x0000004e4f4b723e */ /* 0x000fe200000010ff */
[----:B------:R-:W4:Y:S01]  /*b8d0*/  LDL.LU R226, [R1+0x88] ;  /* 0x0000880001e27983 */ /* 0x000f220000300800 */
[C---:B------:R-:W-:Y:S01]  /*b8e0*/  FFMA R83, R249.reuse, R188, R83 ;  /* 0x000000bcf9537223 */ /* 0x040fe20000000053 */
[----:B------:R-:W-:Y:S01]  /*b8f0*/  FFMA R84, R249, R224, R84 ;  /* 0x000000e0f9547223 */ /* 0x000fe20000000054 */
[----:B------:R-:W-:Y:S01]  /*b900*/  F2FP.BF16.F32.PACK_AB R80, R81, R80 ;  /* 0x000000505150723e */ /* 0x000fe200000010ff */
[----:B------:R-:W4:Y:S02]  /*b910*/  LDL.LU R225, [R1+0x8c] ;  /* 0x00008c0001e17983 */ /* 0x000f240000300800 */
[----:B------:R-:W-:Y:S02]  /*b920*/  F2FP.BF16.F32.PACK_AB R81, R83, R82 ;  /* 0x000000525351723e */ /* 0x000fe400000010ff */
[----:B------:R-:W4:Y:S04]  /*b930*/  LDL.LU R224, [R1+0x90] ;  /* 0x0000900001e07983 */ /* 0x000f280000300800 */
[----:B------:R-:W-:Y:S01]  /*b940*/  STS.128 [R216+0x8020], R72 ;  /* 0x00802048d8007388 */ /* 0x000fe20000000c00 */
        /* <DEDUP_REMOVED lines=10> */
[C---:B------:R-:W-:Y:S01]  /*b9f0*/  FFMA R27, R249.reuse, R192, R27 ;  /* 0x000000c0f91b7223 */ /* 0x040fe2000000001b */
[----:B------:R-:W-:Y:S01]  /*ba00*/  FFMA R28, R249, R227, R28 ;  /* 0x000000e3f91c7223 */ /* 0x000fe2000000001c */
[----:B------:R-:W-:Y:S02]  /*ba10*/  F2FP.BF16.F32.PACK_AB R83, R87, R86 ;  /* 0x000000565753723e */ /* 0x000fe400000010ff */
[----:B------:R-:W-:Y:S02]  /*ba20*/  F2FP.BF16.F32.PACK_AB R24, R25, R24 ;  /* 0x000000181918723e */ /* 0x000fe400000010ff */
[----:B------:R-:W-:Y:S01]  /*ba30*/  F2FP.BF16.F32.PACK_AB R25, R27, R26 ;  /* 0x0000001a1b19723e */ /* 0x000fe200000010ff */
[----:B------:R-:W-:Y:S01]  /*ba40*/  STS.128 [R2+0x8030], R80 ;  /* 0x0080305002007388 */ /* 0x000fe20000000c00 */
[C---:B--2---:R-:W-:Y:S03]  /*ba50*/  FFMA R29, R249.reuse, R223, R29 ;  /* 0x000000dff91d7223 */ /* 0x044fe6000000001d */
[----:B------:R-:W2:Y:S01]  /*ba60*/  LDL.LU R223, [R1+0xa0] ;  /* 0x0000a00001df7983 */ /* 0x000ea20000300800 */
[----:B---3--:R-:W-:Y:S01]  /*ba70*/  FFMA R30, R249, R222, R30 ;  /* 0x000000def91e7223 */ /* 0x008fe2000000001e */
[----:B------:R-:W-:Y:S02]  /*ba80*/  F2FP.BF16.F32.PACK_AB R26, R29, R28 ;  /* 0x0000001c1d1a723e */ /* 0x000fe400000010ff */
        /* <DEDUP_REMOVED lines=8> */
[----:B------:R-:W-:Y:S01]  /*bb10*/  FFMA R35, R249, R225, R35 ;  /* 0x000000e1f9237223 */ /* 0x000fe20000000023 */
[----:B------:R-:W-:Y:S02]  /*bb20*/  F2FP.BF16.F32.PACK_AB R32, R33, R32 ;  /* 0x000000202120723e */ /* 0x000fe400000010ff */
[----:B------:R-:W4:Y:S01]  /*bb30*/  LDL.LU R228, [R1+0xb0] ;  /* 0x0000b00001e47983 */ /* 0x000f220000300800 */
[----:B------:R-:W-:Y:S01]  /*bb40*/  FFMA R36, R249, R224, R36 ;  /* 0x000000e0f9247223 */ /* 0x000fe20000000024 */
[----:B------:R-:W-:Y:S02]  /*bb50*/  F2FP.BF16.F32.PACK_AB R33, R35, R34 ;  /* 0x000000222321723e */ /* 0x000fe400000010ff */
[----:B------:R-:W4:Y:S04]  /*bb60*/  LDL.LU R221, [R1+0xb4] ;  /* 0x0000b40001dd7983 */ /* 0x000f280000300800 */
        /* <DEDUP_REMOVED lines=10> */
[----:B------:R-:W-:Y:S01]  /*bc10*/  FFMA R41, R249, R196, R41 ;  /* 0x000000c4f9297223 */ /* 0x000fe20000000029 */
[----:B------:R-:W-:Y:S02]  /*bc20*/  F2FP.BF16.F32.PACK_AB R35, R39, R38 ;  /* 0x000000262723723e */ /* 0x000fe400000010ff */
[----:B------:R-:W4:Y:S02]  /*bc30*/  LDL.LU R226, [R1+0xc8] ;  /* 0x0000c80001e27983 */ /* 0x000f240000300800 */
[----:B------:R-:W-:Y:S02]  /*bc40*/  F2FP.BF16.F32.PACK_AB R40, R41, R40 ;  /* 0x000000282928723e */ /* 0x000fe400000010ff */
        /* <DEDUP_REMOVED lines=8> */
[----:B------:R-:W-:Y:S01]  /*bcd0*/  F2FP.BF16.F32.PACK_AB R41, R43, R42 ;  /* 0x0000002a2b29723e */ /* 0x000fe200000010ff */
[C---:B------:R-:W-:Y:S01]  /*bce0*/  FFMA R45, R249.reuse, R229, R45 ;  /* 0x000000e5f92d7223 */ /* 0x040fe2000000002d */
[----:B------:R-:W-:Y:S04]  /*bcf0*/  FFMA R46, R249, R228, R46 ;  /* 0x000000e4f92e7223 */ /* 0x000fe8000000002e */
[----:B------:R-:W-:Y:S01]  /*bd00*/  F2FP.BF16.F32.PACK_AB R42, R45, R44 ;  /* 0x0000002c2d2a723e */ /* 0x000fe200000010ff */
[C---:B------:R-:W-:Y:S01]  /*bd10*/  FFMA R47, R249.reuse, R221, R47 ;  /* 0x000000ddf92f7223 */ /* 0x040fe2000000002f */
[C---:B------:R-:W-:Y:S01]  /*bd20*/  FFMA R48, R249.reuse, R197, R48 ;  /* 0x000000c5f9307223 */ /* 0x040fe20000000030 */
        /* <DEDUP_REMOVED lines=11> */
[----:B------:R-:W-:Y:S01]  /*bde0*/  FFMA R54, R249, R219, R54 ;  /* 0x000000dbf9367223 */ /* 0x000fe20000000036 */
[----:B------:R-:W-:Y:S02]  /*bdf0*/  F2FP.BF16.F32.PACK_AB R50, R53, R52 ;  /* 0x000000343532723e */ /* 0x000fe400000010ff */
[----:B------:R-:W4:Y:S01]  /*be00*/  LDL.LU R219, [R1+0xe4] ;  /* 0x0000e40001db7983 */ /* 0x000f220000300800 */
        /* <DEDUP_REMOVED lines=27> */
[----:B---3--:R-:W-:Y:S01]  /*bfc0*/  FFMA R10, R249, R222, R10 ;  /* 0x000000def90a7223 */ /* 0x008fe2000000000a */
[----:B------:R-:W-:Y:S02]  /*bfd0*/  F2FP.BF16.F32.PACK_AB R5, R9, R8 ;  /* 0x000000080905723e */ /* 0x000fe400000010ff */
[----:B------:R-:W3:Y:S01]  /*bfe0*/  LDL.LU R222, [R1+0x134] ;  /* 0x0001340001de7983 */ /* 0x000ee20000300800 */
[----:B----4-:R-:W-:Y:S03]  /*bff0*/  FFMA R11, R249, R221, R11 ;  /* 0x000000ddf90b7223 */ /* 0x010fe6000000000b */
[----:B------:R-:W4:Y:S02]  /*c000*/  LDL.LU R221, [R1+0x138] ;  /* 0x0001380001dd7983 */ /* 0x000f240000300800 */
[----:B------:R-:W-:Y:S01]  /*c010*/  F2FP.BF16.F32.PACK_AB R6, R11, R10 ;  /* 0x0000000a0b06723e */ /* 0x000fe200000010ff */
[C---:B------:R-:W-:Y:S02]  /*c020*/  FFMA R12, R249.reuse, R220, R12 ;  /* 0x000000dcf90c7223 */ /* 0x040fe4000000000c */
[----:B------:R-:W4:Y:S01]  /*c030*/  LDL.LU R220, [R1+0x13c] ;  /* 0x00013c0001dc7983 */ /* 0x000f220000300800 */
[C---:B------:R-:W-:Y:S03]  /*c040*/  FFMA R13, R249.reuse, R219, R13 ;  /* 0x000000dbf90d7223 */ /* 0x040fe6000000000d */
[----:B------:R-:W4:Y:S01]  /*c050*/  LDL.LU R219, [R1+0x140] ;  /* 0x0001400001db7983 */ /* 0x000f220000300800 */
[----:B------:R-:W-:Y:S01]  /*c060*/  FFMA R15, R249, R218, R15 ;  /* 0x000000daf90f7223 */ /* 0x000fe2000000000f */
[----:B------:R-:W-:Y:S02]  /*c070*/  F2FP.BF16.F32.PACK_AB R7, R13, R12 ;  /* 0x0000000c0d07723e */ /* 0x000fe400000010ff */
[----:B------:R-:W4:Y:S01]  /*c080*/  LDL.LU R218, [R1+0x144] ;  /* 0x0001440001da7983 */ /* 0x000f220000300800 */
[C---:B------:R-:W-:Y:S03]  /*c090*/  FFMA R16, R249.reuse, R240, R16 ;  /* 0x000000f0f9107223 */ /* 0x040fe60000000010 */
[----:B------:R-:W-:Y:S01]  /*c0a0*/  STS.128 [R14+0xc200], R4 ;  /* 0x00c200040e007388 */ /* 0x000fe20000000c00 */
[C---:B------:R-:W-:Y:S01]  /*c0b0*/  FFMA R17, R249.reuse, R239, R17 ;  /* 0x000000eff9117223 */ /* 0x040fe20000000011 */
[----:B------:R-:W-:Y:S01]  /*c0c0*/  F2FP.BF16.F32.PACK_AB R16, R16, R15 ;  /* 0x0000000f1010723e */ /* 0x000fe200000010ff */
[C---:B------:R-:W-:Y:S01]  /*c0d0*/  FFMA R18, R249.reuse, R238, R18 ;  /* 0x000000eef9127223 */ /* 0x040fe20000000012 */
[C---:B------:R-:W-:Y:S04]  /*c0e0*/  FFMA R19, R249.reuse, R237, R19 ;  /* 0x000000edf9137223 */ /* 0x040fe80000000013 */
[----:B------:R-:W-:Y:S01]  /*c0f0*/  F2FP.BF16.F32.PACK_AB R17, R18, R17 ;  /* 0x000000111211723e */ /* 0x000fe200000010ff */
[C---:B------:R-:W-:Y:S01]  /*c100*/  FFMA R20, R249.reuse, R236, R20 ;  /* 0x000000ecf9147223 */ /* 0x040fe20000000014 */
[C---:B------:R-:W-:Y:S04]  /*c110*/  FFMA R21, R249.reuse, R235, R21 ;  /* 0x000000ebf9157223 */ /* 0x040fe80000000015 */
[----:B------:R-:W-:Y:S01]  /*c120*/  F2FP.BF16.F32.PACK_AB R18, R20, R19 ;  /* 0x000000131412723e */ /* 0x000fe200000010ff */
[C---:B------:R-:W-:Y:S01]  /*c130*/  FFMA R22, R249.reuse, R234, R22 ;  /* 0x000000eaf9167223 */ /* 0x040fe20000000016 */
[C---:B------:R-:W-:Y:S04]  /*c140*/  FFMA R148, R249.reuse, R233, R148 ;  /* 0x000000e9f9947223 */ /* 0x040fe80000000094 */
        /* <DEDUP_REMOVED lines=16> */
[----:B------:R-:W-:Y:S01]  /*c250*/  F2FP.BF16.F32.PACK_AB R168, R168, R167 ;  /* 0x000000a7a8a8723e */ /* 0x000fe200000010ff */
[C---:B--2---:R-:W-:Y:S01]  /*c260*/  FFMA R169, R249.reuse, R223, R169 ;  /* 0x000000dff9a97223 */ /* 0x044fe200000000a9 */
[C---:B---3--:R-:W-:Y:S05]  /*c270*/  FFMA R170, R249.reuse, R222, R170 ;  /* 0x000000def9aa7223 */ /* 0x048fea00000000aa */
[----:B------:R-:W-:Y:S01]  /*c280*/  F2FP.BF16.F32.PACK_AB R169, R170, R169 ;  /* 0x000000a9aaa9723e */ /* 0x000fe200000010ff */
[C---:B----4-:R-:W-:Y:S01]  /*c290*/  FFMA R171, R249.reuse, R221, R171 ;  /* 0x000000ddf9ab7223 */ /* 0x050fe200000000ab */
[C---:B------:R-:W-:Y:S01]  /*c2a0*/  FFMA R172, R249.reuse, R220, R172 ;  /* 0x000000dcf9ac7223 */ /* 0x040fe200000000ac */
[C---:B------:R-:W-:Y:S04]  /*c2b0*/  FFMA R173, R249.reuse, R219, R173 ;  /* 0x000000dbf9ad7223 */ /* 0x040fe800000000ad */
[----:B------:R-:W-:Y:S01]  /*c2c0*/  F2FP.BF16.F32.PACK_AB R170, R172, R171 ;  /* 0x000000abacaa723e */ /* 0x000fe200000010ff */
[----:B------:R-:W-:Y:S05]  /*c2d0*/  FFMA R174, R249, R218, R174 ;  /* 0x000000daf9ae7223 */ /* 0x000fea00000000ae */
[----:B------:R-:W-:Y:S05]  /*c2e0*/  F2FP.BF16.F32.PACK_AB R171, R174, R173 ;  /* 0x000000adaeab723e */ /* 0x000fea00000010ff */
[----:B------:R1:W-:Y:S01]  /*c2f0*/  STS.128 [R2+0xc030], R168 ;  /* 0x00c030a802007388 */ /* 0x0003e20000000c00 */
[----:B------:R-:W-:Y:S01]  /*c300*/  @!PT LDS RZ, [RZ] ;  /* 0x00000000fffff984 */ /* 0x000fe20000000800 */
[----:B------:R-:W-:Y:S01]  /*c310*/  @!PT LDS RZ, [RZ] ;  /* 0x00000000fffff984 */ /* 0x000fe20000000800 */
[----:B------:R-:W-:Y:S01]  /*c320*/  @!PT LDS RZ, [RZ] ;  /* 0x00000000fffff984 */ /* 0x000fe20000000800 */
[----:B------:R-:W-:Y:S01]  /*c330*/  @!PT LDS RZ, [RZ] ;  /* 0x00000000fffff984 */ /* 0x000fe20000000800 */
[----:B------:R2:W-:Y:S06]  /*c340*/  MEMBAR.ALL.CTA ;  /* 0x0000000000007992 */ /* 0x0005ec0000008000 */
[----:B--2---:R-:W2:Y:S02]  /*c350*/  FENCE.VIEW.ASYNC.S ;  /* 0x00000000000073c6 */ /* 0x004ea40000000000 */
[----:B--2---:R-:W-:Y:S06]  /*c360*/  BAR.SYNC.DEFER_BLOCKING 0x1, 0x80 ;  /* 0x0042000000007b1d */ /* 0x004fec0000010000 */
[----:B-1----:R1:W5:Y:S01]  /*c370*/  LDL.LU R2, [R1+0x19c] ;  /* 0x00019c0001027983 */ /* 0x0023620000300800 */
[----:B------:R-:W-:Y:S05]  /*c380*/  @P1 BRA `(.L_x_118) ;  /* 0x0000000000981947 */ /* 0x000fea0003800000 */
[----:B------:R-:W2:Y:S01]  /*c390*/  LDCU.64 UR8, c[0x0][0x348] ;  /* 0x00006900ff0877ac */ /* 0x000ea20008000a00 */
[----:B------:R-:W-:Y:S02]  /*c3a0*/  UIMAD UR5, UR44, 0xe000, UR4 ;  /* 0x0000e0002c0578a4 */ /* 0x000fe4000f8e0204 */
[----:B------:R-:W-:Y:S02]  /*c3b0*/  UIMAD UR13, UR47, 0xe0, URZ ;  /* 0x000000e02f0d78a4 */ /* 0x000fe4000f8e02ff */
[----:B------:R-:W-:Y:S02]  /*c3c0*/  USHF.L.U32 UR14, UR46, 0x7, URZ ;  /* 0x000000072e0e7899 */ /* 0x000fe400080006ff */
[----:B------:R-:W-:Y:S01]  /*c3d0*/  UIADD3 UR12, UPT, UPT, UR5, 0x200, URZ ;  /* 0x00000200050c7890 */ /* 0x000fe2000fffe0ff */
[----:B------:R-:W-:Y:S01]  /*c3e0*/  UMOV UR15, UR36 ;  /* 0x00000024000f7c82 */ /* 0x000fe20008000000 */
[----:B------:R-:W-:Y:S02]  /*c3f0*/  UIADD3 UR17, UPT, UPT, UR13, 0x20, URZ ;  /* 0x000000200d117890 */ /* 0x000fe4000fffe0ff */
[----:B------:R-:W-:Y:S01]  /*c400*/  UIADD3 UR16, UPT, UPT, UR5, 0x2200, URZ ;  /* 0x0000220005107890 */ /* 0x000fe2000fffe0ff */
[----:B------:R-:W-:Y:S01]  /*c410*/  UMOV UR19, UR36 ;  /* 0x0000002400137c82 */ /* 0x000fe20008000000 */
[----:B--2---:R-:W-:Y:S01]  /*c420*/  UIADD3 UR8, UP0, UPT, UR8, 0x680, URZ ;  /* 0x0000068008087890 */ /* 0x004fe2000ff1e0ff */
[----:B------:R-:W-:Y:S01]  /*c430*/  UMOV UR18, UR14 ;  /* 0x0000000e00127c82 */ /* 0x000fe20008000000 */
[----:B------:R-:W-:Y:S02]  /*c440*/  UIADD3 UR29, UPT, UPT, UR13, 0x40, URZ ;  /* 0x000000400d1d7890 */ /* 0x000fe4000fffe0ff */
[----:B------:R-:W-:Y:S02]  /*c450*/  UIADD3.X UR9, UPT, UPT, URZ, UR9, URZ, UP0, !UPT ;  /* 0x00000009ff097290 */ /* 0x000fe400087fe4ff */
[----:B------:R-:W-:Y:S01]  /*c460*/  UIADD3 UR28, UPT, UPT, UR5, 0x4200, URZ ;  /* 0x00004200051c7890 */ /* 0x000fe2000fffe0ff */
[----:B------:R-:W-:Y:S01]  /*c470*/  UMOV UR31, UR36 ;  /* 0x00000024001f7c82 */ /* 0x000fe20008000000 */
[----:B------:R-:W-:Y:S01]  /*c480*/  UMOV UR30, UR14 ;  /* 0x0000000e001e7c82 */ /* 0x000fe20008000000 */
[----:B------:R-:W-:Y:S02]  /*c490*/  UIADD3 UR33, UPT, UPT, UR13, 0x60, URZ ;  /* 0x000000600d217890 */ /* 0x000fe4000fffe0ff */
[----:B------:R-:W-:Y:S02]  /*c4a0*/  UIADD3 UR32, UPT, UPT, UR5, 0x6200, URZ ;  /* 0x0000620005207890 */ /* 0x000fe4000fffe0ff */
[----:B------:R2:W-:Y:S01]  /*c4b0*/  UTMASTG.3D [UR12], [UR8] ;  /* 0x0000000c080073b5 */ /* 0x0005e20008010000 */
[----:B------:R-:W-:Y:S01]  /*c4c0*/  UMOV UR35, UR36 ;  /* 0x0000002400237c82 */ /* 0x000fe20008000000 */
[----:B------:R-:W-:Y:S01]  /*c4d0*/  UMOV UR34, UR14 ;  /* 0x0000000e00227c82 */ /* 0x000fe20008000000 */
[----:B------:R-:W-:Y:S02]  /*c4e0*/  UIADD3 UR25, UPT, UPT, UR13, 0x80, URZ ;  /* 0x000000800d197890 */ /* 0x000fe4000fffe0ff */
[----:B------:R-:W-:Y:S01]  /*c4f0*/  UIADD3 UR24, UPT, UPT, UR5, 0x8200, URZ ;  /* 0x0000820005187890 */ /* 0x000fe2000fffe0ff */
[----:B------:R-:W-:Y:S01]  /*c500*/  UMOV UR27, UR36 ;  /* 0x00000024001b7c82 */ /* 0x000fe20008000000 */
[----:B------:R3:W-:Y:S01]  /*c510*/  UTMASTG.3D [UR16], [UR8] ;  /* 0x00000010080073b5 */ /* 0x0007e20008010000 */
[----:B------:R-:W-:Y:S01]  /*c520*/  UMOV UR26, UR14 ;  /* 0x0000000e001a7c82 */ /* 0x000fe20008000000 */
[----:B------:R-:W-:Y:S02]  /*c530*/  UIADD3 UR21, UPT, UPT, UR13, 0xa0, URZ ;  /* 0x000000a00d157890 */ /* 0x000fe4000fffe0ff */
[----:B------:R-:W-:Y:S01]  /*c540*/  UIADD3 UR20, UPT, UPT, UR5, 0xa200, URZ ;  /* 0x0000a20005147890 */ /* 0x000fe2000fffe0ff */
[----:B------:R-:W-:Y:S01]  /*c550*/  UMOV UR23, UR36 ;  /* 0x0000002400177c82 */ /* 0x000fe20008000000 */
[----:B------:R-:W-:Y:S01]  /*c560*/  UMOV UR22, UR14 ;  /* 0x0000000e00167c82 */ /* 0x000fe20008000000 */
[----:B------:R3:W-:Y:S01]  /*c570*/  UTMASTG.3D [UR28], [UR8] ;  /* 0x0000001c080073b5 */ /* 0x0007e20008010000 */
[----:B------:R3:W-:Y:S01]  /*c580*/  UTMASTG.3D [UR32], [UR8] ;  /* 0x00000020080073b5 */ /* 0x0007e20008010000 */
[----:B------:R3:W-:Y:S01]  /*c590*/  UTMASTG.3D [UR24], [UR8] ;  /* 0x00000018080073b5 */ /* 0x0007e20008010000 */
[----:B--2---:R-:W-:Y:S02]  /*c5a0*/  UIADD3 UR13, UPT, UPT, UR13, 0xc0, URZ ;  /* 0x000000c00d0d7890 */ /* 0x004fe4000fffe0ff */
[----:B------:R-:W-:Y:S01]  /*c5b0*/  UIADD3 UR12, UPT, UPT, UR5, 0xc200, URZ ;  /* 0x0000c200050c7890 */ /* 0x000fe2000fffe0ff */
[----:B------:R3:W-:Y:S08]  /*c5c0*/  UTMASTG.3D [UR20], [UR8] ;  /* 0x00000014080073b5 */ /* 0x0007f00008010000 */
[----:B------:R3:W-:Y:S02]  /*c5d0*/  UTMASTG.3D [UR12], [UR8] ;  /* 0x0000000c080073b5 */ /* 0x0007e40008010000 */
[----:B---3--:R0:W-:Y:S02]  /*c5e0*/  UTMACMDFLUSH ;  /* 0x00000000000079b7 */ /* 0x0081e40000000000 */
.L_x_118:
[----:B------:R-:W-:Y:S05]  /*c5f0*/  BSYNC.RECONVERGENT B0 ;  /* 0x0000000000007941 */ /* 0x000fea0003800200 */
.L_x_117:
[----:B------:R-:W-:Y:S04]  /*c600*/  BSSY.RECONVERGENT B0, `(.L_x_119) ;  /* 0x0000003000007945 */ /* 0x000fe80003800200 */
[----:B------:R-:W-:Y:S05]  /*c610*/  @P0 BRA `(.L_x_120) ;  /* 0x0000000000040947 */ /* 0x000fea0003800000 */
[----:B------:R-:W-:Y:S04]  /*c620*/  DEPBAR.LE SB0, 0x0 ;  /* 0x000080000000791a */ /* 0x000fe80000000000 */
.L_x_120:
[----:B------:R-:W-:Y:S05]  /*c630*/  BSYNC.RECONVERGENT B0 ;  /* 0x0000000000007941 */ /* 0x000fea0003800200 */
.L_x_119:
[----:B------:R-:W-:Y:S01]  /*c640*/  BAR.SYNC.DEFER_BLOCKING 0x1, 0x80 ;  /* 0x0042000000007b1d */ /* 0x000fe20000010000 */
[----:B------:R-:W-:Y:S04]  /*c650*/  UIADD3 UR50, UPT, UPT, UR50, 0x1, URZ ;  /* 0x0000000132327890 */ /* 0x000fe8000fffe0ff */
[----:B------:R-:W-:Y:S09]  /*c660*/  UISETP.NE.AND UP0, UPT, UR50, URZ, UPT ;  /* 0x000000ff3200728c */ /* 0x000ff2000bf05270 */
[----:B------:R-:W-:Y:S05]  /*c670*/  BRA.U !UP0, `(.L_x_121) ;  /* 0x0000000108307547 */ /* 0x000fea000b800000 */
[----:B------:R-:W2:Y:S01]  /*c680*/  LDL.LU R0, [R1+0x198] ;  /* 0x0001980001007983 */ /* 0x000ea20000300800 */
[----:B------:R-:W3:Y:S01]  /*c690*/  S2R R3, SR_CgaCtaId ;  /* 0x0000000000037919 */ /* 0x000ee20000008800 */
[----:B--2---:R-:W-:Y:S01]  /*c6a0*/  ISETP.NE.AND P0, PT, R0, RZ, PT ;  /* 0x000000ff0000720c */ /* 0x004fe20003f05270 */
[----:B------:R-:W-:Y:S11]  /*c6b0*/  IMAD.U32 R0, RZ, RZ, UR49 ;  /* 0x00000031ff007e24 */ /* 0x000ff6000f8e00ff */
[----:B------:R-:W-:Y:S01]  /*c6c0*/  @!UPT UIADD3 URZ, UPT, UPT, URZ, URZ, URZ ;  /* 0x000000fffffff290 */ /* 0x000fe2000fffe0ff */
[----:B------:R-:W-:Y:S01]  /*c6d0*/  @P0 LEA R0, R0, UR4, 0x3 ;  /* 0x0000000400000c11 */ /* 0x000fe2000f8e18ff */
[----:B------:R-:W-:Y:S04]  /*c6e0*/  UIADD3 UR4, UPT, UPT, UR49, 0x1, URZ ;  /* 0x0000000131047890 */ /* 0x000fe8000fffe0ff */
[----:B------:R-:W-:Y:S01]  /*c6f0*/  @P0 VIADD R0, R0, 0x80 ;  /* 0x0000008000000836 */ /* 0x000fe20000000000 */
[----:B------:R-:W-:Y:S04]  /*c700*/  UISETP.NE.AND UP0, UPT, UR4, 0x2, UPT ;  /* 0x000000020400788c */ /* 0x000fe8000bf05270 */
[----:B---3--:R-:W-:Y:S01]  /*c710*/  @P0 PRMT R0, R3, 0x654, R0 ;  /* 0x0000065403000816 */ /* 0x008fe20000000000 */
[----:B------:R-:W-:Y:S03]  /*c720*/  USEL UR49, UR4, URZ, UP0 ;  /* 0x000000ff04317287 */ /* 0x000fe60008000000 */
[----:B------:R2:W-:Y:S09]  /*c730*/  @P0 SYNCS.ARRIVE.TRANS64.RED.A1T0 RZ, [R0+URZ], RZ ;  /* 0x000000ff00ff09a7 */ /* 0x0005f200081004ff */
.L_x_121:
[----:B------:R-:W-:Y:S02]  /*c740*/  UISETP.NE.AND UP3, UPT, UR54, URZ, UPT ;  /* 0x000000ff3600728c */ /* 0x000fe4000bf65270 */
[----:B------:R-:W-:Y:S02]  /*c750*/  UISETP.NE.AND UP0, UPT, UR48, 0x2, UPT ;  /* 0x000000023000788c */ /* 0x000fe4000bf05270 */
[----:B------:R-:W-:Y:S02]  /*c760*/  UISETP.NE.AND UP1, UPT, UR7, 0x2, UPT ;  /* 0x000000020700788c */ /* 0x000fe4000bf25270 */
[----:B------:R-:W-:Y:S02]  /*c770*/  UISETP.NE.AND UP2, UPT, UR10, 0x2, UPT ;  /* 0x000000020a00788c */ /* 0x000fe4000bf45270 */
[----:B------:R-:W-:Y:S02]  /*c780*/  USEL UR6, URZ, 0x1, UP0 ;  /* 0x00000001ff067887 */ /* 0x000fe40008000000 */
[----:B------:R-:W-:Y:S02]  /*c790*/  USEL UR5, URZ, 0x1, UP1 ;  /* 0x00000001ff057887 */ /* 0x000fe40008800000 */
[----:B------:R-:W-:Y:S02]  /*c7a0*/  USEL UR4, URZ, 0x1, UP2 ;  /* 0x00000001ff047887 */ /* 0x000fe40009000000 */
[----:B------:R-:W-:Y:S02]  /*c7b0*/  UIADD3 UR47, UPT, UPT, UR37, UR61, URZ ;  /* 0x0000003d252f7290 */ /* 0x000fe4000fffe0ff */
[----:B------:R-:W-:Y:S02]  /*c7c0*/  UIADD3 UR46, UPT, UPT, UR38, UR60, URZ ;  /* 0x0000003c262e7290 */ /* 0x000fe4000fffe0ff */
[----:B------:R-:W-:Y:S02]  /*c7d0*/  USEL UR18, UR48, URZ, UP0 ;  /* 0x000000ff30127287 */ /* 0x000fe40008000000 */
[----:B------:R-:W-:Y:S02]  /*c7e0*/  USEL UR45, UR7, URZ, UP1 ;  /* 0x000000ff072d7287 */ /* 0x000fe40008800000 */
[----:B------:R-:W-:Y:S02]  /*c7f0*/  USEL UR44, UR10, URZ, UP2 ;  /* 0x000000ff0a2c7287 */ /* 0x000fe40009000000 */
[----:B------:R-:W-:Y:S02]  /*c800*/  ULOP3.LUT UR51, UR51, UR6, URZ, 0x3c, !UPT ;  /* 0x0000000633337292 */ /* 0x000fe4000f8e3cff */
[----:B------:R-:W-:Y:S02]  /*c810*/  ULOP3.LUT UR52, UR52, UR5, URZ, 0x3c, !UPT ;  /* 0x0000000534347292 */ /* 0x000fe4000f8e3cff */
[----:B------:R-:W-:Y:S01]  /*c820*/  ULOP3.LUT UR53, UR53, UR4, URZ, 0x3c, !UPT ;  /* 0x0000000435357292 */ /* 0x000fe2000f8e3cff */
[----:B------:R-:W-:Y:S01]  /*c830*/  UMOV UR36, UR55 ;  /* 0x0000003700247c82 */ /* 0x000fe20008000000 */
[----:B------:R-:W-:Y:S10]  /*c840*/  BRA.U UP3, `(.L_x_122) ;  /* 0xffffff8903d47547 */ /* 0x000ff4000b83ffff */
[----:B--2---:R-:W2:Y:S02]  /*c850*/  LDL.LU R0, [R1+0x194] ;  /* 0x0001940001007983 */ /* 0x004ea40000300800 */
[----:B--2---:R-:W-:-:S13]  /*c860*/  R2UR UR4, R0 ;  /* 0x00000000000472ca */ /* 0x004fda00000e0000 */
[----:B------:R-:W-:-:S09]  /*c870*/  UISETP.NE.AND UP0, UPT, UR4, URZ, UPT ;  /* 0x000000ff0400728c */ /* 0x000fd2000bf05270 */
[----:B------:R-:W-:Y:S05]  /*c880*/  BRA.U !UP0, `(.L_x_123) ;  /* 0x00000001084c7547 */ /* 0x000fea000b800000 */
[----:B------:R-:W2:Y:S02]  /*c890*/  LDCU.64 UR4, c[0x0][0x890] ;  /* 0x00011200ff0477ac */ /* 0x000ea40008000a00 */
[----:B--2---:R-:W-:-:S04]  /*c8a0*/  UISETP.NE.U32.AND UP0, UPT, UR4, URZ, UPT ;  /* 0x000000ff0400728c */ /* 0x004fc8000bf05070 */
[----:B------:R-:W-:-:S09]  /*c8b0*/  UISETP.NE.AND.EX UP0, UPT, UR5, URZ, UPT, UP0 ;  /* 0x000000ff0500728c */ /* 0x000fd2000bf05300 */
[----:B------:R-:W-:Y:S05]  /*c8c0*/  BRA.U UP0, `(.L_x_124) ;  /* 0x00000001000c7547 */ /* 0x000fea000b800000 */
[----:B------:R-:W-:-:S13]  /*c8d0*/  FSETP.NEU.AND P0, PT, R249, RZ, PT ;  /* 0x000000fff900720b */ /* 0x000fda0003f0d000 */
[----:B------:R-:W-:Y:S05]  /*c8e0*/  @!P0 EXIT ;  /* 0x000000000000894d */ /* 0x000fea0003800000 */
[----:B------:R-:W-:Y:S05]  /*c8f0*/  BRA `(.L_x_123) ;  /* 0x0000000000307947 */ /* 0x000fea0003800000 */
.L_x_124:
[----:B------:R-:W2:Y:S01]  /*c900*/  LDL.LU R0, [R1+0x190] ;  /* 0x0001900001007983 */ /* 0x000ea20000300800 */
[----:B------:R-:W-:Y:S01]  /*c910*/  BSSY.RECONVERGENT B0, `(.L_x_123) ;  /* 0x000000a000007945 */ /* 0x000fe20003800200 */
[----:B--2---:R-:W-:-:S13]  /*c920*/  LOP3.LUT P0, RZ, R0, 0xff, RZ, 0xc0, !PT ;  /* 0x000000ff00ff7812 */ /* 0x004fda000780c0ff */
[----:B------:R-:W-:Y:S05]  /*c930*/  @P0 BRA `(.L_x_125) ;  /* 0x0000000000140947 */ /* 0x000fea0003800000 */
[----:B------:R-:W2:Y:S02]  /*c940*/  LDCU.64 UR4, c[0x0][0x888] ;  /* 0x00011100ff0477ac */ /* 0x000ea40008000a00 */
[----:B--2---:R-:W-:-:S04]  /*c950*/  ISETP.NE.U32.AND P0, PT, RZ, UR4, PT ;  /* 0x00000004ff007c0c */ /* 0x004fc8000bf05070 */
[----:B------:R-:W-:-:S13]  /*c960*/  ISETP.NE.AND.EX P0, PT, RZ, UR5, PT, P0 ;  /* 0x00000005ff007c0c */ /* 0x000fda000bf05300 */
[----:B------:R-:W-:Y:S05]  /*c970*/  @!P0 EXIT ;  /* 0x000000000000894d */ /* 0x000fea0003800000 */
[----:B------:R-:W-:Y:S05]  /*c980*/  BRA `(.L_x_126) ;  /* 0x0000000000087947 */ /* 0x000fea0003800000 */
.L_x_125:
[----:B------:R-:W-:-:S13]  /*c990*/  FSETP.NEU.AND P0, PT, R249, RZ, PT ;  /* 0x000000fff900720b */ /* 0x000fda0003f0d000 */
[----:B------:R-:W-:Y:S05]  /*c9a0*/  @!P0 EXIT ;  /* 0x000000000000894d */ /* 0x000fea0003800000 */
.L_x_126:
[----:B------:R-:W-:Y:S05]  /*c9b0*/  BSYNC.RECONVERGENT B0 ;  /* 0x0000000000007941 */ /* 0x000fea0003800200 */
.L_x_123:
[----:B------:R-:W-:-:S04]  /*c9c0*/  DEPBAR.LE SB0, 0x0 ;  /* 0x000080000000791a */ /* 0x000fc80000000000 */
[----:B------:R-:W-:Y:S05]  /*c9d0*/  EXIT ;  /* 0x000000000000794d */ /* 0x000fea0003800000 */
.L_x_24:
[----:B--2---:R2:W3:Y:S02]  /*c9e0*/  SYNCS.PHASECHK.TRANS64.TRYWAIT P0, [R0+URZ+0xf0], R2 ;  /* 0x0000f002000075a7 */ /* 0x0044e400080011ff */
[----:B---3--:R-:W-:Y:S05]  /*c9f0*/  @!P0 NANOSLEEP.SYNCS 0x989680 ;  /* 0x009896800000895d */ /* 0x008fea0003900000 */
[----:B------:R-:W3:Y:S02]  /*ca00*/  @!P0 SYNCS.PHASECHK.TRANS64 P0, [R0+URZ+0xf0], R2 ;  /* 0x0000f002000085a7 */ /* 0x000ee400080010ff */
[----:B---3--:R-:W-:Y:S05]  /*ca10*/  @!P0 BRA `(.L_x_24) ;  /* 0xfffffffc00f08947 */ /* 0x008fea000383ffff */
[----:B------:R-:W-:Y:S05]  /*ca20*/  BRA `(.L_x_127) ;  /* 0xffffff4c00bc7947 */ /* 0x000fea000383ffff */
.L_x_27:
[----:B-1----:R-:W-:Y:S07]  /*ca30*/  MOV R0, UR33 ;  /* 0x0000002100007c02 */ /* 0x002fee0008000f00 */
.L_x_128:
[----:B-1----:R1:W2:Y:S02]  /*ca40*/  SYNCS.PHASECHK.TRANS64.TRYWAIT P0, [R0+URZ+0x38], R3 ;  /* 0x00003803000075a7 */ /* 0x0022a400080011ff */
[----:B--2---:R-:W-:Y:S05]  /*ca50*/  @!P0 NANOSLEEP.SYNCS 0x989680 ;  /* 0x009896800000895d */ /* 0x004fea0003900000 */
[----:B------:R-:W2:Y:S02]  /*ca60*/  @!P0 SYNCS.PHASECHK.TRANS64 P0, [R0+URZ+0x38], R3 ;  /* 0x00003803000085a7 */ /* 0x000ea400080010ff */
[----:B--2---:R-:W-:Y:S05]  /*ca70*/  @!P0 BRA `(.L_x_128) ;  /* 0xfffffffc00f08947 */ /* 0x004fea000383ffff */
[----:B------:R-:W-:Y:S05]  /*ca80*/  BRA `(.L_x_26) ;  /* 0xffffff5000187947 */ /* 0x000fea000383ffff */
.L_x_34:
[----:B-1----:R-:W-:Y:S07]  /*ca90*/  MOV R0, UR17 ;  /* 0x0000001100007c02 */ /* 0x002fee0008000f00 */
.L_x_129:
[----:B-1----:R1:W2:Y:S02]  /*caa0*/  SYNCS.PHASECHK.TRANS64.TRYWAIT P0, [R0+URZ+0x38], R3 ;  /* 0x00003803000075a7 */ /* 0x0022a400080011ff */
[----:B--2---:R-:W-:Y:S05]  /*cab0*/  @!P0 NANOSLEEP.SYNCS 0x989680 ;  /* 0x009896800000895d */ /* 0x004fea0003900000 */
[----:B------:R-:W2:Y:S02]  /*cac0*/  @!P0 SYNCS.PHASECHK.TRANS64 P0, [R0+URZ+0x38], R3 ;  /* 0x00003803000085a7 */ /* 0x000ea400080010ff */
[----:B--2---:R-:W-:Y:S05]  /*cad0*/  @!P0 BRA `(.L_x_129) ;  /* 0xfffffffc00f08947 */ /* 0x004fea000383ffff */
[----:B------:R-:W-:Y:S05]  /*cae0*/  BRA `(.L_x_33) ;  /* 0xffffff5000d47947 */ /* 0x000fea000383ffff */
.L_x_39:
[----:B-1----:R1:W2:Y:S02]  /*caf0*/  SYNCS.PHASECHK.TRANS64.TRYWAIT P0, [R3+URZ+0xa0], R0 ;  /* 0x0000a000030075a7 */ /* 0x0022a400080011ff */
[----:B--2---:R-:W-:Y:S05]  /*cb00*/  @!P0 NANOSLEEP.SYNCS 0x989680 ;  /* 0x009896800000895d */ /* 0x004fea0003900000 */
[----:B------:R-:W2:Y:S02]  /*cb10*/  @!P0 SYNCS.PHASECHK.TRANS64 P0, [R3+URZ+0xa0], R0 ;  /* 0x0000a000030085a7 */ /* 0x000ea400080010ff */
[----:B--2---:R-:W-:Y:S05]  /*cb20*/  @!P0 BRA `(.L_x_39) ;  /* 0xfffffffc00f08947 */ /* 0x004fea000383ffff */
[----:B------:R-:W-:Y:S05]  /*cb30*/  BRA `(.L_x_130) ;  /* 0xffffff5400787947 */ /* 0x000fea000383ffff */
.L_x_43:
[----:B------:R-:W-:-:S07]  /*cb40*/  MOV R0, UR4 ;  /* 0x0000000400007c02 */ /* 0x000fce0008000f00 */
.L_x_131:
[----:B-1----:R1:W2:Y:S02]  /*cb50*/  SYNCS.PHASECHK.TRANS64.TRYWAIT P0, [R0+URZ], R2 ;  /* 0x00000002000075a7 */ /* 0x0022a400080011ff */
[----:B--2---:R-:W-:Y:S05]  /*cb60*/  @!P0 NANOSLEEP.SYNCS 0x989680 ;  /* 0x009896800000895d */ /* 0x004fea0003900000 */
[----:B------:R-:W2:Y:S02]  /*cb70*/  @!P0 SYNCS.PHASECHK.TRANS64 P0, [R0+URZ], R2 ;  /* 0x00000002000085a7 */ /* 0x000ea400080010ff */
[----:B--2---:R-:W-:Y:S05]  /*cb80*/  @!P0 BRA `(.L_x_131) ;  /* 0xfffffffc00f08947 */ /* 0x004fea000383ffff */
[----:B------:R-:W-:Y:S05]  /*cb90*/  BRA `(.L_x_132) ;  /* 0xffffff5c001c7947 */ /* 0x000fea000383ffff */
.L_x_44:
[----:B------:R-:W-:-:S07]  /*cba0*/  MOV R0, UR5 ;  /* 0x0000000500007c02 */ /* 0x000fce0008000f00 */
.L_x_133:
[----:B-1----:R1:W2:Y:S02]  /*cbb0*/  SYNCS.PHASECHK.TRANS64.TRYWAIT P0, [R0+URZ], R3 ;  /* 0x00000003000075a7 */ /* 0x0022a400080011ff */
[----:B--2---:R-:W-:Y:S05]  /*cbc0*/  @!P0 NANOSLEEP.SYNCS 0x989680 ;  /* 0x009896800000895d */ /* 0x004fea0003900000 */
[----:B------:R-:W2:Y:S02]  /*cbd0*/  @!P0 SYNCS.PHASECHK.TRANS64 P0, [R0+URZ], R3 ;  /* 0x00000003000085a7 */ /* 0x000ea400080010ff */
[----:B--2---:R-:W-:Y:S05]  /*cbe0*/  @!P0 BRA `(.L_x_133) ;  /* 0xfffffffc00f08947 */ /* 0x004fea000383ffff */
[----:B------:R-:W-:Y:S05]  /*cbf0*/  BRA `(.L_x_134) ;  /* 0xffffff5c00287947 */ /* 0x000fea000383ffff */
.L_x_45:
[----:B------:R-:W-:-:S07]  /*cc00*/  MOV R0, UR5 ;  /* 0x0000000500007c02 */ /* 0x000fce0008000f00 */
.L_x_135:
[----:B-1----:R1:W2:Y:S02]  /*cc10*/  SYNCS.PHASECHK.TRANS64.TRYWAIT P0, [R0+URZ], R3 ;  /* 0x00000003000075a7 */ /* 0x0022a400080011ff */
[----:B--2---:R-:W-:Y:S05]  /*cc20*/  @!P0 NANOSLEEP.SYNCS 0x989680 ;  /* 0x009896800000895d */ /* 0x004fea0003900000 */
[----:B------:R-:W2:Y:S02]  /*cc30*/  @!P0 SYNCS.PHASECHK.TRANS64 P0, [R0+URZ], R3 ;  /* 0x00000003000085a7 */ /* 0x000ea400080010ff */
[----:B--2---:R-:W-:Y:S05]  /*cc40*/  @!P0 BRA `(.L_x_135) ;  /* 0xfffffffc00f08947 */ /* 0x004fea000383ffff */
[----:B------:R-:W-:Y:S05]  /*cc50*/  BRA `(.L_x_136) ;  /* 0xffffff5c00347947 */ /* 0x000fea000383ffff */
.L_x_46:
[----:B------:R-:W-:-:S07]  /*cc60*/  MOV R0, UR5 ;  /* 0x0000000500007c02 */ /* 0x000fce0008000f00 */
.L_x_137:
[----:B-1----:R1:W2:Y:S02]  /*cc70*/  SYNCS.PHASECHK.TRANS64.TRYWAIT P0, [R0+URZ], R3 ;  /* 0x00000003000075a7 */ /* 0x0022a400080011ff */
[----:B--2---:R-:W-:Y:S05]  /*cc80*/  @!P0 NANOSLEEP.SYNCS 0x989680 ;  /* 0x009896800000895d */ /* 0x004fea0003900000 */
[----:B------:R-:W2:Y:S02]  /*cc90*/  @!P0 SYNCS.PHASECHK.TRANS64 P0, [R0+URZ], R3 ;  /* 0x00000003000085a7 */ /* 0x000ea400080010ff */
[----:B--2---:R-:W-:Y:S05]  /*cca0*/  @!P0 BRA `(.L_x_137) ;  /* 0xfffffffc00f08947 */ /* 0x004fea000383ffff */
[----:B------:R-:W-:Y:S05]  /*ccb0*/  BRA `(.L_x_138) ;  /* 0xffffff5c00407947 */ /* 0x000fea000383ffff */
.L_x_47:
[----:B------:R-:W-:-:S07]  /*ccc0*/  MOV R0, UR5 ;  /* 0x0000000500007c02 */ /* 0x000fce0008000f00 */
.L_x_139:
[----:B-1----:R1:W2:Y:S02]  /*ccd0*/  SYNCS.PHASECHK.TRANS64.TRYWAIT P0, [R0+URZ], R3 ;  /* 0x00000003000075a7 */ /* 0x0022a400080011ff */
[----:B--2---:R-:W-:Y:S05]  /*cce0*/  @!P0 NANOSLEEP.SYNCS 0x989680 ;  /* 0x009896800000895d */ /* 0x004fea0003900000 */
[----:B------:R-:W2:Y:S02]  /*ccf0*/  @!P0 SYNCS.PHASECHK.TRANS64 P0, [R0+URZ], R3 ;  /* 0x00000003000085a7 */ /* 0x000ea400080010ff */
[----:B--2---:R-:W-:Y:S05]  /*cd00*/  @!P0 BRA `(.L_x_139) ;  /* 0xfffffffc00f08947 */ /* 0x004fea000383ffff */
[----:B------:R-:W-:Y:S05]  /*cd10*/  BRA `(.L_x_140) ;  /* 0xffffff5c004c7947 */ /* 0x000fea000383ffff */
.L_x_48:
[----:B------:R-:W-:-:S07]  /*cd20*/  MOV R0, UR5 ;  /* 0x0000000500007c02 */ /* 0x000fce0008000f00 */
.L_x_141:
[----:B-1----:R1:W2:Y:S02]  /*cd30*/  SYNCS.PHASECHK.TRANS64.TRYWAIT P0, [R0+URZ], R3 ;  /* 0x00000003000075a7 */ /* 0x0022a400080011ff */
[----:B--2---:R-:W-:Y:S05]  /*cd40*/  @!P0 NANOSLEEP.SYNCS 0x989680 ;  /* 0x009896800000895d */ /* 0x004fea0003900000 */
[----:B------:R-:W2:Y:S02]  /*cd50*/  @!P0 SYNCS.PHASECHK.TRANS64 P0, [R0+URZ], R3 ;  /* 0x00000003000085a7 */ /* 0x000ea400080010ff */
[----:B--2---:R-:W-:Y:S05]  /*cd60*/  @!P0 BRA `(.L_x_141) ;  /* 0xfffffffc00f08947 */ /* 0x004fea000383ffff */
[----:B------:R-:W-:Y:S05]  /*cd70*/  BRA `(.L_x_142) ;  /* 0xffffff5c00587947 */ /* 0x000fea000383ffff */
.L_x_51:
[----:B-1----:R1:W2:Y:S02]  /*cd80*/  SYNCS.PHASECHK.TRANS64.TRYWAIT P0, [R2+URZ+0xe0], R4 ;  /* 0x0000e004020075a7 */ /* 0x0022a400080011ff */
[----:B--2---:R-:W-:Y:S05]  /*cd90*/  @!P0 NANOSLEEP.SYNCS 0x989680 ;  /* 0x009896800000895d */ /* 0x004fea0003900000 */
[----:B------:R-:W2:Y:S02]  /*cda0*/  @!P0 SYNCS.PHASECHK.TRANS64 P0, [R2+URZ+0xe0], R4 ;  /* 0x0000e004020085a7 */ /* 0x000ea400080010ff */
[----:B--2---:R-:W-:Y:S05]  /*cdb0*/  @!P0 BRA `(.L_x_51) ;  /* 0xfffffffc00f08947 */ /* 0x004fea000383ffff */
[----:B------:R-:W-:Y:S05]  /*cdc0*/  BRA `(.L_x_143) ;  /* 0xffffff5c00b47947 */ /* 0x000fea000383ffff */
.L_x_52:
[----:B------:R-:W-:-:S07]  /*cdd0*/  MOV R2, UR4 ;  /* 0x0000000400027c02 */ /* 0x000fce0008000f00 */
.L_x_144:
[----:B-1----:R1:W2:Y:S02]  /*cde0*/  SYNCS.PHASECHK.TRANS64.TRYWAIT P0, [R2+URZ+0xb0], R5 ;  /* 0x0000b005020075a7 */ /* 0x0022a400080011ff */
[----:B--2---:R-:W-:Y:S05]  /*cdf0*/  @!P0 NANOSLEEP.SYNCS 0x989680 ;  /* 0x009896800000895d */ /* 0x004fea0003900000 */
[----:B------:R-:W2:Y:S02]  /*ce00*/  @!P0 SYNCS.PHASECHK.TRANS64 P0, [R2+URZ+0xb0], R5 ;  /* 0x0000b005020085a7 */ /* 0x000ea400080010ff */
[----:B--2---:R-:W-:Y:S05]  /*ce10*/  @!P0 BRA `(.L_x_144) ;  /* 0xfffffffc00f08947 */ /* 0x004fea000383ffff */
[----:B------:R-:W-:Y:S05]  /*ce20*/  BRA `(.L_x_145) ;  /* 0xffffff5c00c47947 */ /* 0x000fea000383ffff */
.L_x_53:
[----:B-1----:R1:W2:Y:S02]  /*ce30*/  SYNCS.PHASECHK.TRANS64.TRYWAIT P1, [R2+URZ+0xa0], R4 ;  /* 0x0000a004020075a7 */ /* 0x0022a400080211ff */
[----:B--2---:R-:W-:Y:S05]  /*ce40*/  @!P1 NANOSLEEP.SYNCS 0x989680 ;  /* 0x009896800000995d */ /* 0x004fea0003900000 */
[----:B------:R-:W2:Y:S02]  /*ce50*/  @!P1 SYNCS.PHASECHK.TRANS64 P1, [R2+URZ+0xa0], R4 ;  /* 0x0000a004020095a7 */ /* 0x000ea400080210ff */
[----:B--2---:R-:W-:Y:S05]  /*ce60*/  @!P1 BRA `(.L_x_53) ;  /* 0xfffffffc00f09947 */ /* 0x004fea000383ffff */
[----:B------:R-:W-:Y:S05]  /*ce70*/  BRA `(.L_x_146) ;  /* 0xffffff5c00f47947 */ /* 0x000fea000383ffff */
.L_x_56:
[----:B------:R-:W-:-:S07]  /*ce80*/  MOV R0, UR4 ;  /* 0x0000000400007c02 */ /* 0x000fce0008000f00 */
.L_x_147:
[----:B-1----:R1:W2:Y:S02]  /*ce90*/  SYNCS.PHASECHK.TRANS64.TRYWAIT P0, [R0+URZ+0xb0], R2 ;  /* 0x0000b002000075a7 */ /* 0x0022a400080011ff */
[----:B--2---:R-:W-:Y:S05]  /*cea0*/  @!P0 NANOSLEEP.SYNCS 0x989680 ;  /* 0x009896800000895d */ /* 0x004fea0003900000 */
[----:B------:R-:W2:Y:S02]  /*ceb0*/  @!P0 SYNCS.PHASECHK.TRANS64 P0, [R0+URZ+0xb0], R2 ;  /* 0x0000b002000085a7 */ /* 0x000ea400080010ff */
[----:B--2---:R-:W-:Y:S05]  /*cec0*/  @!P0 BRA `(.L_x_147) ;  /* 0xfffffffc00f08947 */ /* 0x004fea000383ffff */
[----:B------:R-:W-:Y:S05]  /*ced0*/  BRA `(.L_x_55) ;  /* 0xffffff6000487947 */ /* 0x000fea000383ffff */
.L_x_65:
[----:B-1----:R-:W-:-:S04]  /*cee0*/  MOV R5, UR5 ;  /* 0x0000000500057c02 */ /* 0x002fc80008000f00 */
[----:B------:R1:W2:Y:S03]  /*cef0*/  SYNCS.PHASECHK.TRANS64.TRYWAIT P0, [R5+URZ+0x8], R6 ;  /* 0x00000806050075a7 */ /* 0x0002a600080011ff */
[----:B--2---:R-:W-:Y:S05]  /*cf00*/  @!P0 NANOSLEEP.SYNCS 0x989680 ;  /* 0x009896800000895d */ /* 0x004fea0003900000 */
[----:B------:R-:W2:Y:S02]  /*cf10*/  @!P0 SYNCS.PHASECHK.TRANS64 P0, [R5+URZ+0x8], R6 ;  /* 0x00000806050085a7 */ /* 0x000ea400080010ff */
[----:B--2---:R-:W-:Y:S05]  /*cf20*/  @!P0 BRA `(.L_x_65) ;  /* 0xfffffffc00ec8947 */ /* 0x004fea000383ffff */
[----:B------:R-:W-:Y:S05]  /*cf30*/  BRA `(.L_x_64) ;  /* 0xffffff6000fc7947 */ /* 0x000fea000383ffff */
.L_x_67:
[----:B------:R-:W-:Y:S01]  /*cf40*/  BSSY B0, `(.L_x_148) ;  /* 0x0000006000007945 */ /* 0x000fe20003800000 */
[----:B------:R-:W-:-:S07]  /*cf50*/  MOV R15, 0xffffffff ;  /* 0xffffffff000f7802 */ /* 0x000fce0000000f00 */
[----:B-1---5:R-:W-:Y:S05]  /*cf60*/  WARPSYNC.COLLECTIVE R15, `(.L_x_149) ;  /* 0x000000000f0c7348 */ /* 0x022fea0003c00000 */
[----:B------:R-:W-:Y:S02]  /*cf70*/  ELECT P6, UR79, PT ;  /* 0x00000000004f782f */ /* 0x000fe400038c0000 */
[----:B------:R-:W-:Y:S01]  /*cf80*/  MOV R14, UR79 ;  /* 0x0000004f000e7c02 */ /* 0x000fe20008000f00 */
[----:B-1---5:R-:W-:Y:S10]  /*cf90*/  ENDCOLLECTIVE ;  /* 0x000000000000791b */ /* 0x022ff40003800000 */
.L_x_149:
[----:B------:R-:W-:Y:S05]  /*cfa0*/  BSYNC B0 ;  /* 0x0000000000007941 */ /* 0x000fea0003800000 */
.L_x_148:
[----:B------:R-:W-:Y:S05]  /*cfb0*/  BRA `(.L_x_150) ;  /* 0xffffff64002c7947 */ /* 0x000fea000383ffff */
.L_x_69:
[----:B-1----:R-:W-:-:S04]  /*cfc0*/  MOV R0, UR5 ;  /* 0x0000000500007c02 */ /* 0x002fc80008000f00 */
[----:B------:R1:W2:Y:S03]  /*cfd0*/  SYNCS.PHASECHK.TRANS64.TRYWAIT P0, [R0+URZ+0x8], R4 ;  /* 0x00000804000075a7 */ /* 0x0002a600080011ff */
[----:B--2---:R-:W-:Y:S05]  /*cfe0*/  @!P0 NANOSLEEP.SYNCS 0x989680 ;  /* 0x009896800000895d */ /* 0x004fea0003900000 */
[----:B------:R-:W2:Y:S02]  /*cff0*/  @!P0 SYNCS.PHASECHK.TRANS64 P0, [R0+URZ+0x8], R4 ;  /* 0x00000804000085a7 */ /* 0x000ea400080010ff */
[----:B--2---:R-:W-:Y:S05]  /*d000*/  @!P0 BRA `(.L_x_69) ;  /* 0xfffffffc00ec8947 */ /* 0x004fea000383ffff */
[----:B------:R-:W-:Y:S05]  /*d010*/  BRA `(.L_x_68) ;  /* 0xffffff6400307947 */ /* 0x000fea000383ffff */
.L_x_70:
[----:B-1----:R1:W2:Y:S02]  /*d020*/  SYNCS.PHASECHK.TRANS64.TRYWAIT P0, [R0+URZ+0xa0], R3 ;  /* 0x0000a003000075a7 */ /* 0x0022a400080011ff */
[----:B--2---:R-:W-:Y:S05]  /*d030*/  @!P0 NANOSLEEP.SYNCS 0x989680 ;  /* 0x009896800000895d */ /* 0x004fea0003900000 */
[----:B------:R-:W2:Y:S02]  /*d040*/  @!P0 SYNCS.PHASECHK.TRANS64 P0, [R0+URZ+0xa0], R3 ;  /* 0x0000a003000085a7 */ /* 0x000ea400080010ff */
[----:B--2---:R-:W-:Y:S05]  /*d050*/  @!P0 BRA `(.L_x_70) ;  /* 0xfffffffc00f08947 */ /* 0x004fea000383ffff */
[----:B------:R-:W-:Y:S05]  /*d060*/  BRA `(.L_x_151) ;  /* 0xffffff68000c7947 */ /* 0x000fea000383ffff */
.L_x_72:
[----:B------:R-:W-:-:S07]  /*d070*/  MOV R0, UR23 ;  /* 0x0000001700007c02 */ /* 0x000fce0008000f00 */
.L_x_152:
[----:B-1----:R1:W3:Y:S02]  /*d080*/  SYNCS.PHASECHK.TRANS64.TRYWAIT P0, [R0+URZ+0xd0], R3 ;  /* 0x0000d003000075a7 */ /* 0x0022e400080011ff */
[----:B---3--:R-:W-:Y:S05]  /*d090*/  @!P0 NANOSLEEP.SYNCS 0x989680 ;  /* 0x009896800000895d */ /* 0x008fea0003900000 */
[----:B------:R-:W3:Y:S02]  /*d0a0*/  @!P0 SYNCS.PHASECHK.TRANS64 P0, [R0+URZ+0xd0], R3 ;  /* 0x0000d003000085a7 */ /* 0x000ee400080010ff */
[----:B---3--:R-:W-:Y:S05]  /*d0b0*/  @!P0 BRA `(.L_x_152) ;  /* 0xfffffffc00f08947 */ /* 0x008fea000383ffff */
[----:B------:R-:W-:Y:S05]  /*d0c0*/  BRA `(.L_x_153) ;  /* 0xffffff6800547947 */ /* 0x000fea000383ffff */
.L_x_75:
[----:B------:R-:W-:Y:S07]  /*d0d0*/  MOV R0, UR7 ;  /* 0x0000000700007c02 */ /* 0x000fee0008000f00 */
.L_x_154:
[----:B-1----:R1:W3:Y:S02]  /*d0e0*/  SYNCS.PHASECHK.TRANS64.TRYWAIT P0, [R0+URZ], R3 ;  /* 0x00000003000075a7 */ /* 0x0022e400080011ff */
[----:B---3--:R-:W-:Y:S05]  /*d0f0*/  @!P0 NANOSLEEP.SYNCS 0x989680 ;  /* 0x009896800000895d */ /* 0x008fea0003900000 */
[----:B------:R-:W3:Y:S02]  /*d100*/  @!P0 SYNCS.PHASECHK.TRANS64 P0, [R0+URZ], R3 ;  /* 0x00000003000085a7 */ /* 0x000ee400080010ff */
[----:B---3--:R-:W-:Y:S05]  /*d110*/  @!P0 BRA `(.L_x_154) ;  /* 0xfffffffc00f08947 */ /* 0x008fea000383ffff */
[----:B------:R-:W-:Y:S05]  /*d120*/  BRA `(.L_x_74) ;  /* 0xffffff6800687947 */ /* 0x000fea000383ffff */
.L_x_79:
[----:B-1----:R-:W-:-:S07]  /*d130*/  MOV R0, UR4 ;  /* 0x0000000400007c02 */ /* 0x002fce0008000f00 */
.L_x_155:
[----:B-1----:R1:W2:Y:S02]  /*d140*/  SYNCS.PHASECHK.TRANS64.TRYWAIT P0, [R0+URZ], R2 ;  /* 0x00000002000075a7 */ /* 0x0022a400080011ff */
[----:B--2---:R-:W-:Y:S05]  /*d150*/  @!P0 NANOSLEEP.SYNCS 0x989680 ;  /* 0x009896800000895d */ /* 0x004fea0003900000 */
[----:B------:R-:W2:Y:S02]  /*d160*/  @!P0 SYNCS.PHASECHK.TRANS64 P0, [R0+URZ], R2 ;  /* 0x00000002000085a7 */ /* 0x000ea400080010ff */
[----:B--2---:R-:W-:Y:S05]  /*d170*/  @!P0 BRA `(.L_x_155) ;  /* 0xfffffffc00f08947 */ /* 0x004fea000383ffff */
[----:B------:R-:W-:Y:S05]  /*d180*/  BRA `(.L_x_156) ;  /* 0xffffff6c00387947 */ /* 0x000fea000383ffff */
.L_x_82:
[----:B------:R-:W-:-:S07]  /*d190*/  MOV R0, UR18 ;  /* 0x0000001200007c02 */ /* 0x000fce0008000f00 */
.L_x_157:
[----:B-1----:R1:W2:Y:S02]  /*d1a0*/  SYNCS.PHASECHK.TRANS64.TRYWAIT P1, [R0+URZ+0x100], R2 ;  /* 0x00010002000075a7 */ /* 0x0022a400080211ff */
[----:B--2---:R-:W-:Y:S05]  /*d1b0*/  @!P1 NANOSLEEP.SYNCS 0x989680 ;  /* 0x009896800000995d */ /* 0x004fea0003900000 */
[----:B------:R-:W2:Y:S02]  /*d1c0*/  @!P1 SYNCS.PHASECHK.TRANS64 P1, [R0+URZ+0x100], R2 ;  /* 0x00010002000095a7 */ /* 0x000ea400080210ff */
[----:B--2---:R-:W-:Y:S05]  /*d1d0*/  @!P1 BRA `(.L_x_157) ;  /* 0xfffffffc00f09947 */ /* 0x004fea000383ffff */
[----:B------:R-:W-:Y:S05]  /*d1e0*/  BRA `(.L_x_158) ;  /* 0xffffff6c00847947 */ /* 0x000fea000383ffff */
.L_x_87:
[----:B-1----:R1:W4:Y:S02]  /*d1f0*/  SYNCS.PHASECHK.TRANS64.TRYWAIT P0, [R3+URZ+0xa0], R0 ;  /* 0x0000a000030075a7 */ /* 0x00232400080011ff */
[----:B----4-:R-:W-:Y:S05]  /*d200*/  @!P0 NANOSLEEP.SYNCS 0x989680 ;  /* 0x009896800000895d */ /* 0x010fea0003900000 */
[----:B------:R-:W4:Y:S02]  /*d210*/  @!P0 SYNCS.PHASECHK.TRANS64 P0, [R3+URZ+0xa0], R0 ;  /* 0x0000a000030085a7 */ /* 0x000f2400080010ff */
[----:B----4-:R-:W-:Y:S05]  /*d220*/  @!P0 BRA `(.L_x_87) ;  /* 0xfffffffc00f08947 */ /* 0x010fea000383ffff */
[----:B------:R-:W-:Y:S05]  /*d230*/  BRA `(.L_x_159) ;  /* 0xffffff7000ac7947 */ /* 0x000fea000383ffff */
.L_x_90:
[----:B-1----:R-:W-:Y:S07]  /*d240*/  MOV R0, UR6 ;  /* 0x0000000600007c02 */ /* 0x002fee0008000f00 */
.L_x_160:
[----:B-1----:R1:W2:Y:S02]  /*d250*/  SYNCS.PHASECHK.TRANS64.TRYWAIT P1, [R0+URZ+0x98], R2 ;  /* 0x00009802000075a7 */ /* 0x0022a400080211ff */
[----:B--2---:R-:W-:Y:S05]  /*d260*/  @!P1 NANOSLEEP.SYNCS 0x989680 ;  /* 0x009896800000995d */ /* 0x004fea0003900000 */
[----:B------:R-:W2:Y:S02]  /*d270*/  @!P1 SYNCS.PHASECHK.TRANS64 P1, [R0+URZ+0x98], R2 ;  /* 0x00009802000095a7 */ /* 0x000ea400080210ff */
[----:B--2---:R-:W-:Y:S05]  /*d280*/  @!P1 BRA `(.L_x_160) ;  /* 0xfffffffc00f09947 */ /* 0x004fea000383ffff */
[----:B------:R-:W-:Y:S05]  /*d290*/  BRA `(.L_x_89) ;  /* 0xffffff78001c7947 */ /* 0x000fea000383ffff */
.L_x_93:
[----:B------:R-:W-:Y:S07]  /*d2a0*/  MOV R2, UR5 ;  /* 0x0000000500027c02 */ /* 0x000fee0008000f00 */
.L_x_161:
[----:B-1----:R1:W2:Y:S02]  /*d2b0*/  SYNCS.PHASECHK.TRANS64.TRYWAIT P2, [R2+URZ+0x80], R0 ;  /* 0x00008000020075a7 */ /* 0x0022a400080411ff */
[----:B--2---:R-:W-:Y:S05]  /*d2c0*/  @!P2 NANOSLEEP.SYNCS 0x989680 ;  /* 0x009896800000a95d */ /* 0x004fea0003900000 */
[----:B------:R-:W2:Y:S02]  /*d2d0*/  @!P2 SYNCS.PHASECHK.TRANS64 P2, [R2+URZ+0x80], R0 ;  /* 0x000080000200a5a7 */ /* 0x000ea400080410ff */
[----:B--2---:R-:W-:Y:S05]  /*d2e0*/  @!P2 BRA `(.L_x_161) ;  /* 0xfffffffc00f0a947 */ /* 0x004fea000383ffff */
[----:B------:R-:W-:Y:S05]  /*d2f0*/  BRA `(.L_x_162) ;  /* 0xffffff7800887947 */ /* 0x000fea000383ffff */
.L_x_95:
[----:B------:R-:W-:-:S07]  /*d300*/  MOV R0, UR4 ;  /* 0x0000000400007c02 */ /* 0x000fce0008000f00 */
.L_x_163:
[----:B--2---:R2:W4:Y:S02]  /*d310*/  SYNCS.PHASECHK.TRANS64.TRYWAIT P0, [R0+URZ], R2 ;  /* 0x00000002000075a7 */ /* 0x00452400080011ff */
[----:B----4-:R-:W-:Y:S05]  /*d320*/  @!P0 NANOSLEEP.SYNCS 0x989680 ;  /* 0x009896800000895d */ /* 0x010fea0003900000 */
[----:B------:R-:W4:Y:S02]  /*d330*/  @!P0 SYNCS.PHASECHK.TRANS64 P0, [R0+URZ], R2 ;  /* 0x00000002000085a7 */ /* 0x000f2400080010ff */
[----:B----4-:R-:W-:Y:S05]  /*d340*/  @!P0 BRA `(.L_x_163) ;  /* 0xfffffffc00f08947 */ /* 0x010fea000383ffff */
[----:B------:R-:W-:Y:S05]  /*d350*/  BRA `(.L_x_164) ;  /* 0xffffff7c00807947 */ /* 0x000fea000383ffff */
.L_x_97:
[----:B------:R-:W-:Y:S07]  /*d360*/  MOV R0, UR4 ;  /* 0x0000000400007c02 */ /* 0x000fee0008000f00 */
.L_x_165:
[----:B-1----:R1:W2:Y:S02]  /*d370*/  SYNCS.PHASECHK.TRANS64.TRYWAIT P0, [R0+URZ+0xa0], R3 ;  /* 0x0000a003000075a7 */ /* 0x0022a400080011ff */
[----:B--2---:R-:W-:Y:S05]  /*d380*/  @!P0 NANOSLEEP.SYNCS 0x989680 ;  /* 0x009896800000895d */ /* 0x004fea0003900000 */
[----:B------:R-:W2:Y:S02]  /*d390*/  @!P0 SYNCS.PHASECHK.TRANS64 P0, [R0+URZ+0xa0], R3 ;  /* 0x0000a003000085a7 */ /* 0x000ea400080010ff */
[----:B--2---:R-:W-:Y:S05]  /*d3a0*/  @!P0 BRA `(.L_x_165) ;  /* 0xfffffffc00f08947 */ /* 0x004fea000383ffff */
[----:B------:R-:W-:Y:S05]  /*d3b0*/  BRA `(.L_x_166) ;  /* 0xffffff8000187947 */ /* 0x000fea000383ffff */
.L_x_107:
[----:B-1----:R1:W4:Y:S02]  /*d3c0*/  SYNCS.PHASECHK.TRANS64.TRYWAIT P0, [R8+URZ+0x70], R6 ;  /* 0x00007006080075a7 */ /* 0x00232400080011ff */
[----:B----4-:R-:W-:Y:S05]  /*d3d0*/  @!P0 NANOSLEEP.SYNCS 0x989680 ;  /* 0x009896800000895d */ /* 0x010fea0003900000 */
[----:B------:R-:W4:Y:S02]  /*d3e0*/  @!P0 SYNCS.PHASECHK.TRANS64 P0, [R8+URZ+0x70], R6 ;  /* 0x00007006080085a7 */ /* 0x000f2400080010ff */
[----:B----4-:R-:W-:Y:S05]  /*d3f0*/  @!P0 BRA `(.L_x_107) ;  /* 0xfffffffc00f08947 */ /* 0x010fea000383ffff */
[----:B------:R-:W-:Y:S05]  /*d400*/  BRA `(.L_x_106) ;  /* 0xffffff9400347947 */ /* 0x000fea000383ffff */
.L_x_109:
[----:B-1----:R1:W4:Y:S02]  /*d410*/  SYNCS.PHASECHK.TRANS64.TRYWAIT P1, [R5+URZ+0xc0], R7 ;  /* 0x0000c007050075a7 */ /* 0x00232400080211ff */
[----:B----4-:R-:W-:Y:S05]  /*d420*/  @!P1 NANOSLEEP.SYNCS 0x989680 ;  /* 0x009896800000995d */ /* 0x010fea0003900000 */
[----:B------:R-:W4:Y:S02]  /*d430*/  @!P1 SYNCS.PHASECHK.TRANS64 P1, [R5+URZ+0xc0], R7 ;  /* 0x0000c007050095a7 */ /* 0x000f2400080210ff */
[----:B----4-:R-:W-:Y:S05]  /*d440*/  @!P1 BRA `(.L_x_109) ;  /* 0xfffffffc00f09947 */ /* 0x010fea000383ffff */
[----:B------:R-:W-:Y:S05]  /*d450*/  BRA `(.L_x_108) ;  /* 0xffffff9c00847947 */ /* 0x000fea000383ffff */
        .weak           $__internal_0_$__cuda_sm10x_tcgen05_guardrail_trap_col_being_dealloced_not_returned_by_alloc
        .type           $__internal_0_$__cuda_sm10x_tcgen05_guardrail_trap_col_being_dealloced_not_returned_by_alloc,@function
        .size           $__internal_0_$__cuda_sm10x_tcgen05_guardrail_trap_col_being_dealloced_not_returned_by_alloc,($__internal_1_$__cuda_sm10x_tcgen05_guardrail_trap_phase_invalid_during_alloc - $__internal_0_$__cuda_sm10x_tcgen05_guardrail_trap_col_being_dealloced_not_returned_by_alloc)
$__internal_0_$__cuda_sm10x_tcgen05_guardrail_trap_col_being_dealloced_not_returned_by_alloc:
[----:B------:R-:W-:Y:S05]  /*d460*/  BPT.TRAP 0x1 ;  /* 0x000000040000795c */ /* 0x000fea0000300000 */
[----:B------:R-:W-:-:S04]  /*d470*/  HFMA2 R3, -RZ, RZ, 0, 0 ;  /* 0x00000000ff037431 */ /* 0x000fc800000001ff */
[----:B------:R-:W-:Y:S05]  /*d480*/  RET.REL.NODEC R2 `(_ZN7cutlass13device_kernelINS_4gemm6kernel13GemmUniversalIN4cute5tupleIJiiiiEEENS1_10collective13CollectiveMmaINS1_35MainloopSm100TmaUmmaWarpSpecializedILi7ELi2ELi2ENS5_IJNS4_1CILi2EEENSA_ILi1EEESC_EEEEENS5_IJNSA_ILi256EEENSA_ILi224EEENSA_ILi32EEEEEENS_10bfloat16_tENS5_IJlSC_lEEESJ_SK_NS4_8TiledMMAINS4_8MMA_AtomIJNS4_26SM100_MMA_F16BF16_2x1SM_SSISJ_SJ_fLi256ELi224ELNS4_4UMMA5MajorE0ELSP_0ELNSO_7ScaleInE0ELSQ_0EEEEEENS4_6LayoutINS5_IJSC_SC_SC_EEENS5_IJNSA_ILi0EEESV_SV_EEEEENS5_IJNS4_10UnderscoreESY_SY_EEEEENS4_18SM100_TMA_2SM_LOADENS4_14ComposedLayoutINS4_7SwizzleILi2ELi4ELi3EEENS4_18smem_ptr_flag_bitsILi16EEENST_INS5_IJNSA_ILi8EEESH_EEENS5_IJSH_SC_EEEEEEEvNS4_8identityES11_S1B_vS1C_EENS_8epilogue10collective18CollectiveEpilogueINS1E_23Sm100TmaWarpSpecializedILi2ELi1ELi224ELb1ELb0EEEJNS5_IJNSA_ILi128EEESG_SH_EEENS5_IJNST_IS1J_SC_EENST_ISG_SC_EEEEESJ_SK_SJ_SK_NS1E_6fusion15FusionCallbacksIS1I_NS1O_17LinearCombinationISJ_fSJ_fLNS_15FloatRoundStyleE2EEES1K_S1N_JEEENS4_5SM1004TMEM4LOAD26SM100_TMEM_LOAD_32dp32b32xENS4_13SM90_TMA_LOADES1B_NS4_39AutoVectorizingCopyWithAssumedAlignmentILi128EEENS4_14SM90_TMA_STOREES1B_S20_S20_EEEvvEEEEvNT_6ParamsE) ;  /* 0xffffff2802dc7950 */ /* 0x000fea0003c3ffff */
        .weak           $__internal_1_$__cuda_sm10x_tcgen05_guardrail_trap_phase_invalid_during_alloc
        .type           $__internal_1_$__cuda_sm10x_tcgen05_guardrail_trap_phase_invalid_during_alloc,@function
        .size           $__internal_1_$__cuda_sm10x_tcgen05_guardrail_trap_phase_invalid_during_alloc,($__internal_2_$__cuda_sm10x_tcgen05_guardrail_trap_unallocated_columns_being_dealloced - $__internal_1_$__cuda_sm10x_tcgen05_guardrail_trap_phase_invalid_during_alloc)
$__internal_1_$__cuda_sm10x_tcgen05_guardrail_trap_phase_invalid_during_alloc:
[----:B------:R-:W-:Y:S05]  /*d490*/  BPT.TRAP 0x1 ;  /* 0x000000040000795c */ /* 0x000fea0000300000 */
[----:B------:R-:W-:-:S04]  /*d4a0*/  MOV R5, 0x0 ;  /* 0x0000000000057802 */ /* 0x000fc80000000f00 */
[----:B------:R-:W-:Y:S05]  /*d4b0*/  RET.REL.NODEC R4 `(_ZN7cutlass13device_kernelINS_4gemm6kernel13GemmUniversalIN4cute5tupleIJiiiiEEENS1_10collective13CollectiveMmaINS1_35MainloopSm100TmaUmmaWarpSpecializedILi7ELi2ELi2ENS5_IJNS4_1CILi2EEENSA_ILi1EEESC_EEEEENS5_IJNSA_ILi256EEENSA_ILi224EEENSA_ILi32EEEEEENS_10bfloat16_tENS5_IJlSC_lEEESJ_SK_NS4_8TiledMMAINS4_8MMA_AtomIJNS4_26SM100_MMA_F16BF16_2x1SM_SSISJ_SJ_fLi256ELi224ELNS4_4UMMA5MajorE0ELSP_0ELNSO_7ScaleInE0ELSQ_0EEEEEENS4_6LayoutINS5_IJSC_SC_SC_EEENS5_IJNSA_ILi0EEESV_SV_EEEEENS5_IJNS4_10UnderscoreESY_SY_EEEEENS4_18SM100_TMA_2SM_LOADENS4_14ComposedLayoutINS4_7SwizzleILi2ELi4ELi3EEENS4_18smem_ptr_flag_bitsILi16EEENST_INS5_IJNSA_ILi8EEESH_EEENS5_IJSH_SC_EEEEEEEvNS4_8identityES11_S1B_vS1C_EENS_8epilogue10collective18CollectiveEpilogueINS1E_23Sm100TmaWarpSpecializedILi2ELi1ELi224ELb1ELb0EEEJNS5_IJNSA_ILi128EEESG_SH_EEENS5_IJNST_IS1J_SC_EENST_ISG_SC_EEEEESJ_SK_SJ_SK_NS1E_6fusion15FusionCallbacksIS1I_NS1O_17LinearCombinationISJ_fSJ_fLNS_15FloatRoundStyleE2EEES1K_S1N_JEEENS4_5SM1004TMEM4LOAD26SM100_TMEM_LOAD_32dp32b32xENS4_13SM90_TMA_LOADES1B_NS4_39AutoVectorizingCopyWithAssumedAlignmentILi128EEENS4_14SM90_TMA_STOREES1B_S20_S20_EEEvvEEEEvNT_6ParamsE) ;  /* 0xffffff2804d07950 */ /* 0x000fea0003c3ffff */
        .weak           $__internal_2_$__cuda_sm10x_tcgen05_guardrail_trap_unallocated_columns_being_dealloced
        .type           $__internal_2_$__cuda_sm10x_tcgen05_guardrail_trap_unallocated_columns_being_dealloced,@function
        .size           $__internal_2_$__cuda_sm10x_tcgen05_guardrail_trap_unallocated_columns_being_dealloced,(.L_x_168 - $__internal_2_$__cuda_sm10x_tcgen05_guardrail_trap_unallocated_columns_being_dealloced)
$__internal_2_$__cuda_sm10x_tcgen05_guardrail_trap_unallocated_columns_being_dealloced:
[----:B------:R-:W-:Y:S05]  /*d4c0*/  BPT.TRAP 0x1 ;  /* 0x000000040000795c */ /* 0x000fea0000300000 */
[----:B------:R-:W-:-:S04]  /*d4d0*/  HFMA2 R3, -RZ, RZ, 0, 0 ;  /* 0x00000000ff037431 */ /* 0x000fc800000001ff */
[----:B------:R-:W-:Y:S05]  /*d4e0*/  RET.REL.NODEC R2 `(_ZN7cutlass13device_kernelINS_4gemm6kernel13GemmUniversalIN4cute5tupleIJiiiiEEENS1_10collective13CollectiveMmaINS1_35MainloopSm100TmaUmmaWarpSpecializedILi7ELi2ELi2ENS5_IJNS4_1CILi2EEENSA_ILi1EEESC_EEEEENS5_IJNSA_ILi256EEENSA_ILi224EEENSA_ILi32EEEEEENS_10bfloat16_tENS5_IJlSC_lEEESJ_SK_NS4_8TiledMMAINS4_8MMA_AtomIJNS4_26SM100_MMA_F16BF16_2x1SM_SSISJ_SJ_fLi256ELi224ELNS4_4UMMA5MajorE0ELSP_0ELNSO_7ScaleInE0ELSQ_0EEEEEENS4_6LayoutINS5_IJSC_SC_SC_EEENS5_IJNSA_ILi0EEESV_SV_EEEEENS5_IJNS4_10UnderscoreESY_SY_EEEEENS4_18SM100_TMA_2SM_LOADENS4_14ComposedLayoutINS4_7SwizzleILi2ELi4ELi3EEENS4_18smem_ptr_flag_bitsILi16EEENST_INS5_IJNSA_ILi8EEESH_EEENS5_IJSH_SC_EEEEEEEvNS4_8identityES11_S1B_vS1C_EENS_8epilogue10collective18CollectiveEpilogueINS1E_23Sm100TmaWarpSpecializedILi2ELi1ELi224ELb1ELb0EEEJNS5_IJNSA_ILi128EEESG_SH_EEENS5_IJNST_IS1J_SC_EENST_ISG_SC_EEEEESJ_SK_SJ_SK_NS1E_6fusion15FusionCallbacksIS1I_NS1O_17LinearCombinationISJ_fSJ_fLNS_15FloatRoundStyleE2EEES1K_S1N_JEEENS4_5SM1004TMEM4LOAD26SM100_TMEM_LOAD_32dp32b32xENS4_13SM90_TMA_LOADES1B_NS4_39AutoVectorizingCopyWithAssumedAlignmentILi128EEENS4_14SM90_TMA_STOREES1B_S20_S20_EEEvvEEEEvNT_6ParamsE) ;  /* 0xffffff2802c47950 */ /* 0x000fea0003c3ffff */
.L_x_167:
[----:B------:R-:W-:-:S00]  /*d4f0*/  BRA `(.L_x_167) ;  /* 0xfffffffc00fc7947 */ /* 0x000fc0000383ffff */
[----:B------:R-:W-:-:S00]  /*d500*/  NOP ;  /* 0x0000000000007918 */ /* 0x000fc00000000000 */
[----:B------:R-:W-:-:S00]  /*d510*/  NOP ;  /* 0x0000000000007918 */ /* 0x000fc00000000000 */
[----:B------:R-:W-:-:S00]  /*d520*/  NOP ;  /* 0x0000000000007918 */ /* 0x000fc00000000000 */
[----:B------:R-:W-:-:S00]  /*d530*/  NOP ;  /* 0x0000000000007918 */ /* 0x000fc00000000000 */
[----:B------:R-:W-:-:S00]  /*d540*/  NOP ;  /* 0x0000000000007918 */ /* 0x000fc00000000000 */
[----:B------:R-:W-:-:S00]  /*d550*/  NOP ;  /* 0x0000000000007918 */ /* 0x000fc00000000000 */
[----:B------:R-:W-:-:S00]  /*d560*/  NOP ;  /* 0x0000000000007918 */ /* 0x000fc00000000000 */
[----:B------:R-:W-:-:S00]  /*d570*/  NOP ;  /* 0x0000000000007918 */ /* 0x000fc00000000000 */
.L_x_168:


//--------------------- .nv.global.init           --------------------------
	.section	.nv.global.init,"aw",@progbits
.nv.global.init:
	.type		$str$27,@object
	.size		$str$27,($str$28 - $str$27)
$str$27:
        /*0000*/ 	.byte	0x28, 0x61, 0x64, 0x64, 0x72, 0x65, 0x73, 0x73, 0x20, 0x26, 0x20, 0x6d, 0x61, 0x73, 0x6b, 0x29
        /*0010*/ 	.byte	0x20, 0x3d, 0x3d, 0x20, 0x30, 0x00
	.type		$str$28,@object
	.size		$str$28,($str$26 - $str$28)
$str$28:
        /*0016*/ 	.byte	0x2f, 0x74, 0x6d, 0x70, 0x2f, 0x63, 0x75, 0x74, 0x6c, 0x61, 0x73, 0x73, 0x5f, 0x73, 0x77, 0x65
        /*0026*/ 	.byte	0x65, 0x70, 0x5f, 0x73, 0x72, 0x63, 0x2f, 0x69, 0x6e, 0x63, 0x6c, 0x75, 0x64, 0x65, 0x2f, 0x63
        /*0036*/ 	.byte	0x75, 0x74, 0x65, 0x2f, 0x70, 0x6f, 0x69, 0x6e, 0x74, 0x65, 0x72, 0x5f, 0x66, 0x6c, 0x61, 0x67
        /*0046*/ 	.byte	0x67, 0x65, 0x64, 0x2e, 0x68, 0x70, 0x70, 0x00
	.type		$str$26,@object
	.size		$str$26,($str$25 - $str$26)
$str$26:
        /*004e*/ 	.byte	0x2f, 0x74, 0x6d, 0x70, 0x2f, 0x63, 0x75, 0x74, 0x6c, 0x61, 0x73, 0x73, 0x5f, 0x73, 0x77, 0x65
        /*005e*/ 	.byte	0x65, 0x70, 0x5f, 0x73, 0x72, 0x63, 0x2f, 0x69, 0x6e, 0x63, 0x6c, 0x75, 0x64, 0x65, 0x2f, 0x63
        /*006e*/ 	.byte	0x75, 0x74, 0x65, 0x2f, 0x61, 0x74, 0x6f, 0x6d, 0x2f, 0x63, 0x6f, 0x70, 0x79, 0x5f, 0x74, 0x72
        /*007e*/ 	.byte	0x61, 0x69, 0x74, 0x73, 0x5f, 0x73, 0x6d, 0x31, 0x30, 0x30, 0x2e, 0x68, 0x70, 0x70, 0x00
	.type		$str$25,@object
	.size		$str$25,(__unnamed_1 - $str$25)
$str$25:
        /*008d*/ 	.byte	0x28, 0x28, 0x75, 0x69, 0x6e, 0x74, 0x33, 0x32, 0x5f, 0x74, 0x28, 0x74, 0x68, 0x72, 0x65, 0x61
        /*009d*/ 	.byte	0x64, 0x49, 0x64, 0x78, 0x2e, 0x78, 0x29, 0x20, 0x2f, 0x20, 0x33, 0x32, 0x29, 0x20, 0x25, 0x20
        /*00ad*/ 	.byte	0x34, 0x29, 0x20, 0x3d, 0x3d, 0x20, 0x28, 0x28, 0x28, 0x74, 0x6d, 0x65, 0x6d, 0x5f, 0x61, 0x64
        /*00bd*/ 	.byte	0x64, 0x72, 0x20, 0x3e, 0x3e, 0x20, 0x31, 0x36, 0x29, 0x20, 0x2f, 0x20, 0x33, 0x32, 0x29, 0x20
        /*00cd*/ 	.byte	0x25, 0x20, 0x34, 0x29, 0x00
	.type		__unnamed_1,@object
	.size		__unnamed_1,(__unnamed_2 - __unnamed_1)
__unnamed_1:
        /* <DEDUP_REMOVED lines=25> */
        /*0262*/ 	.byte	0x3a, 0x43, 0x3c, 0x32, 0x38, 0x36, 0x37, 0x32, 0x3e, 0x3e, 0x3e, 0x3e, 0x5d, 0x00
	.type		__unnamed_2,@object
	.size		__unnamed_2,(.L_2 - __unnamed_2)
__unnamed_2:
        /* <DEDUP_REMOVED lines=42> */
        /*0510*/ 	.byte	0x3e, 0x3e, 0x5d, 0x00
.L_2:


//--------------------- .nv.shared._ZN7cutlass13device_kernelINS_4gemm6kernel13GemmUniversalIN4cute5tupleIJiiiiEEENS1_10collective13CollectiveMmaINS1_35MainloopSm100TmaUmmaWarpSpecializedILi7ELi2ELi2ENS5_IJNS4_1CILi2EEENSA_ILi1EEESC_EEEEENS5_IJNSA_ILi256EEENSA_ILi224EEENSA_ILi32EEEEEENS_10bfloat16_tENS5_IJlSC_lEEESJ_SK_NS4_8TiledMMAINS4_8MMA_AtomIJNS4_26SM100_MMA_F16BF16_2x1SM_SSISJ_SJ_fLi256ELi224ELNS4_4UMMA5MajorE0ELSP_0ELNSO_7ScaleInE0ELSQ_0EEEEEENS4_6LayoutINS5_IJSC_SC_SC_EEENS5_IJNSA_ILi0EEESV_SV_EEEEENS5_IJNS4_10UnderscoreESY_SY_EEEEENS4_18SM100_TMA_2SM_LOADENS4_14ComposedLayoutINS4_7SwizzleILi2ELi4ELi3EEENS4_18smem_ptr_flag_bitsILi16EEENST_INS5_IJNSA_ILi8EEESH_EEENS5_IJSH_SC_EEEEEEEvNS4_8identityES11_S1B_vS1C_EENS_8epilogue10collective18CollectiveEpilogueINS1E_23Sm100TmaWarpSpecializedILi2ELi1ELi224ELb1ELb0EEEJNS5_IJNSA_ILi128EEESG_SH_EEENS5_IJNST_IS1J_SC_EENST_ISG_SC_EEEEESJ_SK_SJ_SK_NS1E_6fusion15FusionCallbacksIS1I_NS1O_17LinearCombinationISJ_fSJ_fLNS_15FloatRoundStyleE2EEES1K_S1N_JEEENS4_5SM1004TMEM4LOAD26SM100_TMEM_LOAD_32dp32b32xENS4_13SM90_TMA_LOADES1B_NS4_39AutoVectorizingCopyWithAssumedAlignmentILi128EEENS4_14SM90_TMA_STOREES1B_S20_S20_EEEvvEEEEvNT_6ParamsE --------------------------
	.section	.nv.shared._ZN7cutlass13device_kernelINS_4gemm6kernel13GemmUniversalIN4cute5tupleIJiiiiEEENS1_10collective13CollectiveMmaINS1_35MainloopSm100TmaUmmaWarpSpecializedILi7ELi2ELi2ENS5_IJNS4_1CILi2EEENSA_ILi1EEESC_EEEEENS5_IJNSA_ILi256EEENSA_ILi224EEENSA_ILi32EEEEEENS_10bfloat16_tENS5_IJlSC_lEEESJ_SK_NS4_8TiledMMAINS4_8MMA_AtomIJNS4_26SM100_MMA_F16BF16_2x1SM_SSISJ_SJ_fLi256ELi224ELNS4_4UMMA5MajorE0ELSP_0ELNSO_7ScaleInE0ELSQ_0EEEEEENS4_6LayoutINS5_IJSC_SC_SC_EEENS5_IJNSA_ILi0EEESV_SV_EEEEENS5_IJNS4_10UnderscoreESY_SY_EEEEENS4_18SM100_TMA_2SM_LOADENS4_14ComposedLayoutINS4_7SwizzleILi2ELi4ELi3EEENS4_18smem_ptr_flag_bitsILi16EEENST_INS5_IJNSA_ILi8EEESH_EEENS5_IJSH_SC_EEEEEEEvNS4_8identityES11_S1B_vS1C_EENS_8epilogue10collective18CollectiveEpilogueINS1E_23Sm100TmaWarpSpecializedILi2ELi1ELi224ELb1ELb0EEEJNS5_IJNSA_ILi128EEESG_SH_EEENS5_IJNST_IS1J_SC_EENST_ISG_SC_EEEEESJ_SK_SJ_SK_NS1E_6fusion15FusionCallbacksIS1I_NS1O_17LinearCombinationISJ_fSJ_fLNS_15FloatRoundStyleE2EEES1K_S1N_JEEENS4_5SM1004TMEM4LOAD26SM100_TMEM_LOAD_32dp32b32xENS4_13SM90_TMA_LOADES1B_NS4_39AutoVectorizingCopyWithAssumedAlignmentILi128EEENS4_14SM90_TMA_STOREES1B_S20_S20_EEEvvEEEEvNT_6ParamsE,"aw",@nobits
	.sectionflags	@""
	.align	16
	.zero		1024


//--------------------- .nv.shared.reserved.0     --------------------------
	.section	.nv.shared.reserved.0,"aw",@nobits
	.weak		__nv_reservedSMEM_offset_0_alias
	.size		__nv_reservedSMEM_offset_0_alias, 0, 64
	.other		__nv_reservedSMEM_offset_0_alias,@"STO_CUDA_RESERVED_SHARED STV_DEFAULT"
__nv_reservedSMEM_offset_0_alias:
	.zero		0
.nv.shared.reserved.0:
	.zero		64
	.weak		__nv_reservedSMEM_tcgen05_partition
	.type		__nv_reservedSMEM_tcgen05_partition,@object
	.size		__nv_reservedSMEM_tcgen05_partition,(.L_0 - __nv_reservedSMEM_tcgen05_partition)
__nv_reservedSMEM_tcgen05_partition:
	.zero		32
.L_0:


//--------------------- .nv.global                --------------------------
	.section	.nv.global,"aw",@nobits
.nv.global:
	.type		_ZN40_INTERNAL_986918aa_4_k_cu_7330d1a5_316494cute1_E,@object
	.size		_ZN40_INTERNAL_986918aa_4_k_cu_7330d1a5_316494cute1_E,(_ZN40_INTERNAL_986918aa_4_k_cu_7330d1a5_316494cuda3std3__45__cpo6cbeginE - _ZN40_INTERNAL_986918aa_4_k_cu_7330d1a5_316494cute1_E)
_ZN40_INTERNAL_986918aa_4_k_cu_7330d1a5_316494cute1_E:
	.zero		1
	.type		_ZN40_INTERNAL_986918aa_4_k_cu_7330d1a5_316494cuda3std3__45__cpo6cbeginE,@object
	.size		_ZN40_INTERNAL_986918aa_4_k_cu_7330d1a5_316494cuda3std3__45__cpo6cbeginE,(_ZN40_INTERNAL_986918aa_4_k_cu_7330d1a5_316494cuda3std3__48in_placeE - _ZN40_INTERNAL_986918aa_4_k_cu_7330d1a5_316494cuda3std3__45__cpo6cbeginE)
_ZN40_INTERNAL_986918aa_4_k_cu_7330d1a5_316494cuda3std3__45__cpo6cbeginE:
	.zero		1
	.type		_ZN40_INTERNAL_986918aa_4_k_cu_7330d1a5_316494cuda3std3__48in_placeE,@object
	.size		_ZN40_INTERNAL_986918aa_4_k_cu_7330d1a5_316494cuda3std3__48in_placeE,(_ZN40_INTERNAL_986918aa_4_k_cu_7330d1a5_316494cuda3std6ranges3__45__cpo9iter_moveE - _ZN40_INTERNAL_986918aa_4_k_cu_7330d1a5_316494cuda3std3__48in_placeE)
_ZN40_INTERNAL_986918aa_4_k_cu_7330d1a5_316494cuda3std3__48in_placeE:
	.zero		1
	.type		_ZN40_INTERNAL_986918aa_4_k_cu_7330d1a5_316494cuda3std6ranges3__45__cpo9iter_moveE,@object
	.size		_ZN40_INTERNAL_986918aa_4_k_cu_7330d1a5_316494cuda3std6ranges3__45__cpo9iter_moveE,(_ZN40_INTERNAL_986918aa_4_k_cu_7330d1a5_316494cuda3std3__45__cpo5beginE - _ZN40_INTERNAL_986918aa_4_k_cu_7330d1a5_316494cuda3std6ranges3__45__cpo9iter_moveE)
_ZN40_INTERNAL_986918aa_4_k_cu_7330d1a5_316494cuda3std6ranges3__45__cpo9iter_moveE:
	.zero		1
	.type		_ZN40_INTERNAL_986918aa_4_k_cu_7330d1a5_316494cuda3std3__45__cpo5beginE,@object
	.size		_ZN40_INTERNAL_986918aa_4_k_cu_7330d1a5_316494cuda3std3__45__cpo5beginE,(_ZN40_INTERNAL_986918aa_4_k_cu_7330d1a5_316494cuda3std3__442_GLOBAL__N__986918aa_4_k_cu_7330d1a5_316496ignoreE - _ZN40_INTERNAL_986918aa_4_k_cu_7330d1a5_316494cuda3std3__45__cpo5beginE)
_ZN40_INTERNAL_986918aa_4_k_cu_7330d1a5_316494cuda3std3__45__cpo5beginE:
	.zero		1
	.type		_ZN40_INTERNAL_986918aa_4_k_cu_7330d1a5_316494cuda3std3__442_GLOBAL__N__986918aa_4_k_cu_7330d1a5_316496ignoreE,@object
	.size		_ZN40_INTERNAL_986918aa_4_k_cu_7330d1a5_316494cuda3std3__442_GLOBAL__N__986918aa_4_k_cu_7330d1a5_316496ignoreE,(_ZN40_INTERNAL_986918aa_4_k_cu_7330d1a5_316494cute7productE - _ZN40_INTERNAL_986918aa_4_k_cu_7330d1a5_316494cuda3std3__442_GLOBAL__N__986918aa_4_k_cu_7330d1a5_316496ignoreE)
_ZN40_INTERNAL_986918aa_4_k_cu_7330d1a5_316494cuda3std3__442_GLOBAL__N__986918aa_4_k_cu_7330d1a5_316496ignoreE:
	.zero		1
	.type		_ZN40_INTERNAL_986918aa_4_k_cu_7330d1a5_316494cute7productE,@object
	.size		_ZN40_INTERNAL_986918aa_4_k_cu_7330d1a5_316494cute7productE,(_ZN40_INTERNAL_986918aa_4_k_cu_7330d1a5_316494cuda3std3__45__cpo3endE - _ZN40_INTERNAL_986918aa_4_k_cu_7330d1a5_316494cute7productE)
_ZN40_INTERNAL_986918aa_4_k_cu_7330d1a5_316494cute7productE:
	.zero		1
	.type		_ZN40_INTERNAL_986918aa_4_k_cu_7330d1a5_316494cuda3std3__45__cpo3endE,@object
	.size		_ZN40_INTERNAL_986918aa_4_k_cu_7330d1a5_316494cuda3std3__45__cpo3endE,(_ZN40_INTERNAL_986918aa_4_k_cu_7330d1a5_316494cuda3std3__419piecewise_constructE - _ZN40_INTERNAL_986918aa_4_k_cu_7330d1a5_316494cuda3std3__45__cpo3endE)
_ZN40_INTERNAL_986918aa_4_k_cu_7330d1a5_316494cuda3std3__45__cpo3endE:
	.zero		1
	.type		_ZN40_INTERNAL_986918aa_4_k_cu_7330d1a5_316494cuda3std3__419piecewise_constructE,@object
	.size		_ZN40_INTERNAL_986918aa_4_k_cu_7330d1a5_316494cuda3std3__419piecewise_constructE,(_ZN40_INTERNAL_986918aa_4_k_cu_7330d1a5_316494cuda3std3__45__cpo4cendE - _ZN40_INTERNAL_986918aa_4_k_cu_7330d1a5_316494cuda3std3__419piecewise_constructE)
_ZN40_INTERNAL_986918aa_4_k_cu_7330d1a5_316494cuda3std3__419piecewise_constructE:
	.zero		1
	.type		_ZN40_INTERNAL_986918aa_4_k_cu_7330d1a5_316494cuda3std3__45__cpo4cendE,@object
	.size		_ZN40_INTERNAL_986918aa_4_k_cu_7330d1a5_316494cuda3std3__45__cpo4cendE,(_ZN40_INTERNAL_986918aa_4_k_cu_7330d1a5_316494cuda3std6ranges3__45__cpo4swapE - _ZN40_INTERNAL_986918aa_4_k_cu_7330d1a5_316494cuda3std3__45__cpo4cendE)
_ZN40_INTERNAL_986918aa_4_k_cu_7330d1a5_316494cuda3std3__45__cpo4cendE:
	.zero		1
	.type		_ZN40_INTERNAL_986918aa_4_k_cu_7330d1a5_316494cuda3std6ranges3__45__cpo4swapE,@object
	.size		_ZN40_INTERNAL_986918aa_4_k_cu_7330d1a5_316494cuda3std6ranges3__45__cpo4swapE,(.L_10 - _ZN40_INTERNAL_986918aa_4_k_cu_7330d1a5_316494cuda3std6ranges3__45__cpo4swapE)
_ZN40_INTERNAL_986918aa_4_k_cu_7330d1a5_316494cuda3std6ranges3__45__cpo4swapE:
	.zero		1
.L_10:


//--------------------- .nv.constant0._ZN7cutlass13device_kernelINS_4gemm6kernel13GemmUniversalIN4cute5tupleIJiiiiEEENS1_10collective13CollectiveMmaINS1_35MainloopSm100TmaUmmaWarpSpecializedILi7ELi2ELi2ENS5_IJNS4_1CILi2EEENSA_ILi1EEESC_EEEEENS5_IJNSA_ILi256EEENSA_ILi224EEENSA_ILi32EEEEEENS_10bfloat16_tENS5_IJlSC_lEEESJ_SK_NS4_8TiledMMAINS4_8MMA_AtomIJNS4_26SM100_MMA_F16BF16_2x1SM_SSISJ_SJ_fLi256ELi224ELNS4_4UMMA5MajorE0ELSP_0ELNSO_7ScaleInE0ELSQ_0EEEEEENS4_6LayoutINS5_IJSC_SC_SC_EEENS5_IJNSA_ILi0EEESV_SV_EEEEENS5_IJNS4_10UnderscoreESY_SY_EEEEENS4_18SM100_TMA_2SM_LOADENS4_14ComposedLayoutINS4_7SwizzleILi2ELi4ELi3EEENS4_18smem_ptr_flag_bitsILi16EEENST_INS5_IJNSA_ILi8EEESH_EEENS5_IJSH_SC_EEEEEEEvNS4_8identityES11_S1B_vS1C_EENS_8epilogue10collective18CollectiveEpilogueINS1E_23Sm100TmaWarpSpecializedILi2ELi1ELi224ELb1ELb0EEEJNS5_IJNSA_ILi128EEESG_SH_EEENS5_IJNST_IS1J_SC_EENST_ISG_SC_EEEEESJ_SK_SJ_SK_NS1E_6fusion15FusionCallbacksIS1I_NS1O_17LinearCombinationISJ_fSJ_fLNS_15FloatRoundStyleE2EEES1K_S1N_JEEENS4_5SM1004TMEM4LOAD26SM100_TMEM_LOAD_32dp32b32xENS4_13SM90_TMA_LOADES1B_NS4_39AutoVectorizingCopyWithAssumedAlignmentILi128EEENS4_14SM90_TMA_STOREES1B_S20_S20_EEEvvEEEEvNT_6ParamsE --------------------------
	.section	.nv.constant0._ZN7cutlass13device_kernelINS_4gemm6kernel13GemmUniversalIN4cute5tupleIJiiiiEEENS1_10collective13CollectiveMmaINS1_35MainloopSm100TmaUmmaWarpSpecializedILi7ELi2ELi2ENS5_IJNS4_1CILi2EEENSA_ILi1EEESC_EEEEENS5_IJNSA_ILi256EEENSA_ILi224EEENSA_ILi32EEEEEENS_10bfloat16_tENS5_IJlSC_lEEESJ_SK_NS4_8TiledMMAINS4_8MMA_AtomIJNS4_26SM100_MMA_F16BF16_2x1SM_SSISJ_SJ_fLi256ELi224ELNS4_4UMMA5MajorE0ELSP_0ELNSO_7ScaleInE0ELSQ_0EEEEEENS4_6LayoutINS5_IJSC_SC_SC_EEENS5_IJNSA_ILi0EEESV_SV_EEEEENS5_IJNS4_10UnderscoreESY_SY_EEEEENS4_18SM100_TMA_2SM_LOADENS4_14ComposedLayoutINS4_7SwizzleILi2ELi4ELi3EEENS4_18smem_ptr_flag_bitsILi16EEENST_INS5_IJNSA_ILi8EEESH_EEENS5_IJSH_SC_EEEEEEEvNS4_8identityES11_S1B_vS1C_EENS_8epilogue10collective18CollectiveEpilogueINS1E_23Sm100TmaWarpSpecializedILi2ELi1ELi224ELb1ELb0EEEJNS5_IJNSA_ILi128EEESG_SH_EEENS5_IJNST_IS1J_SC_EENST_ISG_SC_EEEEESJ_SK_SJ_SK_NS1E_6fusion15FusionCallbacksIS1I_NS1O_17LinearCombinationISJ_fSJ_fLNS_15FloatRoundStyleE2EEES1K_S1N_JEEENS4_5SM1004TMEM4LOAD26SM100_TMEM_LOAD_32dp32b32xENS4_13SM90_TMA_LOADES1B_NS4_39AutoVectorizingCopyWithAssumedAlignmentILi128EEENS4_14SM90_TMA_STOREES1B_S20_S20_EEEvvEEEEvNT_6ParamsE,"a",@progbits
	.sectionflags	@""
	.align	4
.nv.constant0._ZN7cutlass13device_kernelINS_4gemm6kernel13GemmUniversalIN4cute5tupleIJiiiiEEENS1_10collective13CollectiveMmaINS1_35MainloopSm100TmaUmmaWarpSpecializedILi7ELi2ELi2ENS5_IJNS4_1CILi2EEENSA_ILi1EEESC_EEEEENS5_IJNSA_ILi256EEENSA_ILi224EEENSA_ILi32EEEEEENS_10bfloat16_tENS5_IJlSC_lEEESJ_SK_NS4_8TiledMMAINS4_8MMA_AtomIJNS4_26SM100_MMA_F16BF16_2x1SM_SSISJ_SJ_fLi256ELi224ELNS4_4UMMA5MajorE0ELSP_0ELNSO_7ScaleInE0ELSQ_0EEEEEENS4_6LayoutINS5_IJSC_SC_SC_EEENS5_IJNSA_ILi0EEESV_SV_EEEEENS5_IJNS4_10UnderscoreESY_SY_EEEEENS4_18SM100_TMA_2SM_LOADENS4_14ComposedLayoutINS4_7SwizzleILi2ELi4ELi3EEENS4_18smem_ptr_flag_bitsILi16EEENST_INS5_IJNSA_ILi8EEESH_EEENS5_IJSH_SC_EEEEEEEvNS4_8identityES11_S1B_vS1C_EENS_8epilogue10collective18CollectiveEpilogueINS1E_23Sm100TmaWarpSpecializedILi2ELi1ELi224ELb1ELb0EEEJNS5_IJNSA_ILi128EEESG_SH_EEENS5_IJNST_IS1J_SC_EENST_ISG_SC_EEEEESJ_SK_SJ_SK_NS1E_6fusion15FusionCallbacksIS1I_NS1O_17LinearCombinationISJ_fSJ_fLNS_15FloatRoundStyleE2EEES1K_S1N_JEEENS4_5SM1004TMEM4LOAD26SM100_TMEM_LOAD_32dp32b32xENS4_13SM90_TMA_LOADES1B_NS4_39AutoVectorizingCopyWithAssumedAlignmentILi128EEENS4_14SM90_TMA_STOREES1B_S20_S20_EEEvvEEEEvNT_6ParamsE:
	.zero		2944


//--------------------- SYMBOLS --------------------------

	.type		.nv.reservedSmem.offset0,@object
	.size		.nv.reservedSmem.offset0,0x4
	.type		.nv.reservedSmem.cap,@object
	.size		.nv.reservedSmem.cap,0x4
	.type		__assertfail,@function
